	.target	sm_100a

	.elftype	@"ET_EXEC"


//--------------------- .note.nv.tkinfo           --------------------------
	.section	.note.nv.tkinfo,"",@"SHT_NOTE"
	.sectionflags	@"SHF_NOTE_NV_TKINFO"
	.tkinfo
        /*0018*/ 	.word	0x00000002
        /*0030*/ 	.string	""
        /*0030*/ 	.string	"ptxas"
        /*0030*/ 	.string	"Cuda compilation tools, release 13.0, V13.0.88"
        /*0030*/ 	.string	"Build cuda_13.0.r13.0/compiler.36424714_0"
        /*0030*/ 	.string	"-arch sm_100a -m 64 "



//--------------------- .note.nv.cuinfo           --------------------------
	.section	.note.nv.cuinfo,"",@"SHT_NOTE"
	.sectionflags	@"SHF_NOTE_NV_CUINFO"
        /*0018*/ 	.short	0x0002
        /*001a*/ 	.short	0x0064
        /*001c*/ 	.short	0x0082
	.zero		2


//--------------------- .nv.info                  --------------------------
	.section	.nv.info,"",@"SHT_CUDA_INFO"
	.align	4


	//----- nvinfo : EIATTR_REGCOUNT
	.align		4
        /*0000*/ 	.byte	0x04, 0x2f
        /*0002*/ 	.short	(.L_19 - .L_18)
	.align		4
.L_18:
        /*0004*/ 	.word	index@(_ZN7cutlass13device_kernelINS_4gemm6kernel13GemmUniversalIN4cute5tupleIJiiiiEEENS1_10collective13CollectiveMmaINS1_46MainloopSm100TmaUmmaWarpSpecializedBlockScaledILi15ELi2ELi2ENS5_IJNS4_1CILi2EEENSA_ILi1EEESC_EEEEENS5_IJNSA_ILi128EEENSA_ILi64EEESF_EEENS5_IJNS_12float_e2m1_tENS_13float_ue4m3_tEEEENS5_IJNS5_IJlSC_lEEENS4_6LayoutINS5_IJNS5_IJNS5_IJNSA_ILi32EEENSA_ILi4EEEEEEiEEENS5_IJNS5_IJNSA_ILi16EEESO_EEEiEEENS5_IJSC_iEEEEEENS5_IJST_NS5_IJNS5_IJNSA_ILi0EEESC_EEENSA_ILi512EEEEEENS5_IJSW_iEEEEEEEEEEESK_S13_NS4_8TiledMMAINS4_8MMA_AtomIJNS4_17SM100_MMA_MXF4_SSISI_SI_fSJ_Li128ELi64ELi16ELNS4_4UMMA5MajorE0ELS18_0ELNS17_7ScaleInE0ELS19_0EEEEEENSM_INS5_IJSC_SC_SC_EEENS5_IJSW_SW_SW_EEEEENS5_IJNS4_10UnderscoreES1F_S1F_EEEEENS5_IJNS4_13SM90_TMA_LOADES1I_EEENS5_IJNS4_14ComposedLayoutINS4_7SwizzleILi2ELi4ELi3EEENS4_18smem_ptr_flag_bitsILi4EEENSM_INS5_IJNSA_ILi8EEESF_EEENS5_IJSF_SC_EEEEEEENSM_INS5_IJNS5_IJNS5_IJSP_SC_EEESS_EEESC_NS5_IJSC_SB_EEEEEENS5_IJNS5_IJNS5_IJSS_SY_EEESX_EEESW_NS5_IJSO_SY_EEEEEEEEEEEvNS4_8identityENS5_IJNS4_23SM90_TMA_LOAD_MULTICASTES25_EEES23_vS24_EENS_8epilogue10collective18CollectiveEpilogueINS28_23Sm100TmaWarpSpecializedILi3ELi2ELi16ELb1ELb0EEEJNS5_IJSG_SG_SF_EEENS5_IJNSM_ISG_SC_EENSM_INS5_IJSR_SB_EEENS5_IJSC_SN_EEEEEEEENS_10bfloat16_tESL_S2J_SL_NS28_6fusion15FusionCallbacksIS2C_NS2K_17LinearCombinationIS2J_fS2J_fLNS_15FloatRoundStyleE2EEES2D_S2I_JEEENS4_5SM1004TMEM4LOAD26SM100_TMEM_LOAD_32dp32b16xES1I_NS1K_INS1L_ILi1ELi4ELi3EEENS1N_ILi16EEENSM_INS5_IJS1P_SR_EEENS5_IJSR_SC_EEEEEEENS4_39AutoVectorizingCopyWithAssumedAlignmentILi128EEENS4_14SM90_TMA_STOREES2Z_S31_S31_EEEvvEEEEvNT_6ParamsE)
        /*0008*/ 	.word	0x00000074


	//----- nvinfo : EIATTR_FRAME_SIZE
	.align		4
.L_19:
        /*000c*/ 	.byte	0x04, 0x11
        /*000e*/ 	.short	(.L_21 - .L_20)
	.align		4
.L_20:
        /*0010*/ 	.word	index@($__internal_2_$__cuda_sm10x_tcgen05_guardrail_trap_unallocated_columns_being_dealloced)
        /*0014*/ 	.word	0x00000000


	//----- nvinfo : EIATTR_FRAME_SIZE
	.align		4
.L_21:
        /*0018*/ 	.byte	0x04, 0x11
        /*001a*/ 	.short	(.L_23 - .L_22)
	.align		4
.L_22:
        /*001c*/ 	.word	index@($__internal_1_$__cuda_sm10x_tcgen05_guardrail_trap_phase_invalid_during_alloc)
        /*0020*/ 	.word	0x00000000


	//----- nvinfo : EIATTR_FRAME_SIZE
	.align		4
.L_23:
        /*0024*/ 	.byte	0x04, 0x11
        /*0026*/ 	.short	(.L_25 - .L_24)
	.align		4
.L_24:
        /*0028*/ 	.word	index@($__internal_0_$__cuda_sm10x_tcgen05_guardrail_trap_col_being_dealloced_not_returned_by_alloc)
        /*002c*/ 	.word	0x00000000


	//----- nvinfo : EIATTR_FRAME_SIZE
	.align		4
.L_25:
        /*0030*/ 	.byte	0x04, 0x11
        /*0032*/ 	.short	(.L_27 - .L_26)
	.align		4
.L_26:
        /*0034*/ 	.word	index@(_ZN7cutlass13device_kernelINS_4gemm6kernel13GemmUniversalIN4cute5tupleIJiiiiEEENS1_10collective13CollectiveMmaINS1_46MainloopSm100TmaUmmaWarpSpecializedBlockScaledILi15ELi2ELi2ENS5_IJNS4_1CILi2EEENSA_ILi1EEESC_EEEEENS5_IJNSA_ILi128EEENSA_ILi64EEESF_EEENS5_IJNS_12float_e2m1_tENS_13float_ue4m3_tEEEENS5_IJNS5_IJlSC_lEEENS4_6LayoutINS5_IJNS5_IJNS5_IJNSA_ILi32EEENSA_ILi4EEEEEEiEEENS5_IJNS5_IJNSA_ILi16EEESO_EEEiEEENS5_IJSC_iEEEEEENS5_IJST_NS5_IJNS5_IJNSA_ILi0EEESC_EEENSA_ILi512EEEEEENS5_IJSW_iEEEEEEEEEEESK_S13_NS4_8TiledMMAINS4_8MMA_AtomIJNS4_17SM100_MMA_MXF4_SSISI_SI_fSJ_Li128ELi64ELi16ELNS4_4UMMA5MajorE0ELS18_0ELNS17_7ScaleInE0ELS19_0EEEEEENSM_INS5_IJSC_SC_SC_EEENS5_IJSW_SW_SW_EEEEENS5_IJNS4_10UnderscoreES1F_S1F_EEEEENS5_IJNS4_13SM90_TMA_LOADES1I_EEENS5_IJNS4_14ComposedLayoutINS4_7SwizzleILi2ELi4ELi3EEENS4_18smem_ptr_flag_bitsILi4EEENSM_INS5_IJNSA_ILi8EEESF_EEENS5_IJSF_SC_EEEEEEENSM_INS5_IJNS5_IJNS5_IJSP_SC_EEESS_EEESC_NS5_IJSC_SB_EEEEEENS5_IJNS5_IJNS5_IJSS_SY_EEESX_EEESW_NS5_IJSO_SY_EEEEEEEEEEEvNS4_8identityENS5_IJNS4_23SM90_TMA_LOAD_MULTICASTES25_EEES23_vS24_EENS_8epilogue10collective18CollectiveEpilogueINS28_23Sm100TmaWarpSpecializedILi3ELi2ELi16ELb1ELb0EEEJNS5_IJSG_SG_SF_EEENS5_IJNSM_ISG_SC_EENSM_INS5_IJSR_SB_EEENS5_IJSC_SN_EEEEEEEENS_10bfloat16_tESL_S2J_SL_NS28_6fusion15FusionCallbacksIS2C_NS2K_17LinearCombinationIS2J_fS2J_fLNS_15FloatRoundStyleE2EEES2D_S2I_JEEENS4_5SM1004TMEM4LOAD26SM100_TMEM_LOAD_32dp32b16xES1I_NS1K_INS1L_ILi1ELi4ELi3EEENS1N_ILi16EEENSM_INS5_IJS1P_SR_EEENS5_IJSR_SC_EEEEEEENS4_39AutoVectorizingCopyWithAssumedAlignmentILi128EEENS4_14SM90_TMA_STOREES2Z_S31_S31_EEEvvEEEEvNT_6ParamsE)
        /*0038*/ 	.word	0x00000000


	//----- nvinfo : EIATTR_MIN_STACK_SIZE
	.align		4
.L_27:
        /*003c*/ 	.byte	0x04, 0x12
        /*003e*/ 	.short	(.L_29 - .L_28)
	.align		4
.L_28:
        /*0040*/ 	.word	index@(_ZN7cutlass13device_kernelINS_4gemm6kernel13GemmUniversalIN4cute5tupleIJiiiiEEENS1_10collective13CollectiveMmaINS1_46MainloopSm100TmaUmmaWarpSpecializedBlockScaledILi15ELi2ELi2ENS5_IJNS4_1CILi2EEENSA_ILi1EEESC_EEEEENS5_IJNSA_ILi128EEENSA_ILi64EEESF_EEENS5_IJNS_12float_e2m1_tENS_13float_ue4m3_tEEEENS5_IJNS5_IJlSC_lEEENS4_6LayoutINS5_IJNS5_IJNS5_IJNSA_ILi32EEENSA_ILi4EEEEEEiEEENS5_IJNS5_IJNSA_ILi16EEESO_EEEiEEENS5_IJSC_iEEEEEENS5_IJST_NS5_IJNS5_IJNSA_ILi0EEESC_EEENSA_ILi512EEEEEENS5_IJSW_iEEEEEEEEEEESK_S13_NS4_8TiledMMAINS4_8MMA_AtomIJNS4_17SM100_MMA_MXF4_SSISI_SI_fSJ_Li128ELi64ELi16ELNS4_4UMMA5MajorE0ELS18_0ELNS17_7ScaleInE0ELS19_0EEEEEENSM_INS5_IJSC_SC_SC_EEENS5_IJSW_SW_SW_EEEEENS5_IJNS4_10UnderscoreES1F_S1F_EEEEENS5_IJNS4_13SM90_TMA_LOADES1I_EEENS5_IJNS4_14ComposedLayoutINS4_7SwizzleILi2ELi4ELi3EEENS4_18smem_ptr_flag_bitsILi4EEENSM_INS5_IJNSA_ILi8EEESF_EEENS5_IJSF_SC_EEEEEEENSM_INS5_IJNS5_IJNS5_IJSP_SC_EEESS_EEESC_NS5_IJSC_SB_EEEEEENS5_IJNS5_IJNS5_IJSS_SY_EEESX_EEESW_NS5_IJSO_SY_EEEEEEEEEEEvNS4_8identityENS5_IJNS4_23SM90_TMA_LOAD_MULTICASTES25_EEES23_vS24_EENS_8epilogue10collective18CollectiveEpilogueINS28_23Sm100TmaWarpSpecializedILi3ELi2ELi16ELb1ELb0EEEJNS5_IJSG_SG_SF_EEENS5_IJNSM_ISG_SC_EENSM_INS5_IJSR_SB_EEENS5_IJSC_SN_EEEEEEEENS_10bfloat16_tESL_S2J_SL_NS28_6fusion15FusionCallbacksIS2C_NS2K_17LinearCombinationIS2J_fS2J_fLNS_15FloatRoundStyleE2EEES2D_S2I_JEEENS4_5SM1004TMEM4LOAD26SM100_TMEM_LOAD_32dp32b16xES1I_NS1K_INS1L_ILi1ELi4ELi3EEENS1N_ILi16EEENSM_INS5_IJS1P_SR_EEENS5_IJSR_SC_EEEEEEENS4_39AutoVectorizingCopyWithAssumedAlignmentILi128EEENS4_14SM90_TMA_STOREES2Z_S31_S31_EEEvvEEEEvNT_6ParamsE)
        /*0044*/ 	.word	0x00000000
.L_29:


//--------------------- .nv.compat                --------------------------
	.section	.nv.compat,"",@"SHT_CUDA_COMPAT_INFO"
	.align	4
        /*0000*/ 	.byte	0x02, 0x09, 0x01, 0x00, 0x02, 0x02, 0x02, 0x00, 0x02, 0x05, 0x05, 0x00, 0x03, 0x07, 0x01, 0x01
        /*0010*/ 	.byte	0x02, 0x03, 0x01, 0x00, 0x02, 0x06, 0x01, 0x00, 0x04, 0x0b, 0x08, 0x00, 0x09, 0x00, 0x00, 0x00
        /*0020*/ 	.byte	0x00, 0x00, 0x00, 0x00


//--------------------- .nv.info._ZN7cutlass13device_kernelINS_4gemm6kernel13GemmUniversalIN4cute5tupleIJiiiiEEENS1_10collective13CollectiveMmaINS1_46MainloopSm100TmaUmmaWarpSpecializedBlockScaledILi15ELi2ELi2ENS5_IJNS4_1CILi2EEENSA_ILi1EEESC_EEEEENS5_IJNSA_ILi128EEENSA_ILi64EEESF_EEENS5_IJNS_12float_e2m1_tENS_13float_ue4m3_tEEEENS5_IJNS5_IJlSC_lEEENS4_6LayoutINS5_IJNS5_IJNS5_IJNSA_ILi32EEENSA_ILi4EEEEEEiEEENS5_IJNS5_IJNSA_ILi16EEESO_EEEiEEENS5_IJSC_iEEEEEENS5_IJST_NS5_IJNS5_IJNSA_ILi0EEESC_EEENSA_ILi512EEEEEENS5_IJSW_iEEEEEEEEEEESK_S13_NS4_8TiledMMAINS4_8MMA_AtomIJNS4_17SM100_MMA_MXF4_SSISI_SI_fSJ_Li128ELi64ELi16ELNS4_4UMMA5MajorE0ELS18_0ELNS17_7ScaleInE0ELS19_0EEEEEENSM_INS5_IJSC_SC_SC_EEENS5_IJSW_SW_SW_EEEEENS5_IJNS4_10UnderscoreES1F_S1F_EEEEENS5_IJNS4_13SM90_TMA_LOADES1I_EEENS5_IJNS4_14ComposedLayoutINS4_7SwizzleILi2ELi4ELi3EEENS4_18smem_ptr_flag_bitsILi4EEENSM_INS5_IJNSA_ILi8EEESF_EEENS5_IJSF_SC_EEEEEEENSM_INS5_IJNS5_IJNS5_IJSP_SC_EEESS_EEESC_NS5_IJSC_SB_EEEEEENS5_IJNS5_IJNS5_IJSS_SY_EEESX_EEESW_NS5_IJSO_SY_EEEEEEEEEEEvNS4_8identityENS5_IJNS4_23SM90_TMA_LOAD_MULTICASTES25_EEES23_vS24_EENS_8epilogue10collective18CollectiveEpilogueINS28_23Sm100TmaWarpSpecializedILi3ELi2ELi16ELb1ELb0EEEJNS5_IJSG_SG_SF_EEENS5_IJNSM_ISG_SC_EENSM_INS5_IJSR_SB_EEENS5_IJSC_SN_EEEEEEEENS_10bfloat16_tESL_S2J_SL_NS28_6fusion15FusionCallbacksIS2C_NS2K_17LinearCombinationIS2J_fS2J_fLNS_15FloatRoundStyleE2EEES2D_S2I_JEEENS4_5SM1004TMEM4LOAD26SM100_TMEM_LOAD_32dp32b16xES1I_NS1K_INS1L_ILi1ELi4ELi3EEENS1N_ILi16EEENSM_INS5_IJS1P_SR_EEENS5_IJSR_SC_EEEEEEENS4_39AutoVectorizingCopyWithAssumedAlignmentILi128EEENS4_14SM90_TMA_STOREES2Z_S31_S31_EEEvvEEEEvNT_6ParamsE --------------------------
	.section	.nv.info._ZN7cutlass13device_kernelINS_4gemm6kernel13GemmUniversalIN4cute5tupleIJiiiiEEENS1_10collective13CollectiveMmaINS1_46MainloopSm100TmaUmmaWarpSpecializedBlockScaledILi15ELi2ELi2ENS5_IJNS4_1CILi2EEENSA_ILi1EEESC_EEEEENS5_IJNSA_ILi128EEENSA_ILi64EEESF_EEENS5_IJNS_12float_e2m1_tENS_13float_ue4m3_tEEEENS5_IJNS5_IJlSC_lEEENS4_6LayoutINS5_IJNS5_IJNS5_IJNSA_ILi32EEENSA_ILi4EEEEEEiEEENS5_IJNS5_IJNSA_ILi16EEESO_EEEiEEENS5_IJSC_iEEEEEENS5_IJST_NS5_IJNS5_IJNSA_ILi0EEESC_EEENSA_ILi512EEEEEENS5_IJSW_iEEEEEEEEEEESK_S13_NS4_8TiledMMAINS4_8MMA_AtomIJNS4_17SM100_MMA_MXF4_SSISI_SI_fSJ_Li128ELi64ELi16ELNS4_4UMMA5MajorE0ELS18_0ELNS17_7ScaleInE0ELS19_0EEEEEENSM_INS5_IJSC_SC_SC_EEENS5_IJSW_SW_SW_EEEEENS5_IJNS4_10UnderscoreES1F_S1F_EEEEENS5_IJNS4_13SM90_TMA_LOADES1I_EEENS5_IJNS4_14ComposedLayoutINS4_7SwizzleILi2ELi4ELi3EEENS4_18smem_ptr_flag_bitsILi4EEENSM_INS5_IJNSA_ILi8EEESF_EEENS5_IJSF_SC_EEEEEEENSM_INS5_IJNS5_IJNS5_IJSP_SC_EEESS_EEESC_NS5_IJSC_SB_EEEEEENS5_IJNS5_IJNS5_IJSS_SY_EEESX_EEESW_NS5_IJSO_SY_EEEEEEEEEEEvNS4_8identityENS5_IJNS4_23SM90_TMA_LOAD_MULTICASTES25_EEES23_vS24_EENS_8epilogue10collective18CollectiveEpilogueINS28_23Sm100TmaWarpSpecializedILi3ELi2ELi16ELb1ELb0EEEJNS5_IJSG_SG_SF_EEENS5_IJNSM_ISG_SC_EENSM_INS5_IJSR_SB_EEENS5_IJSC_SN_EEEEEEEENS_10bfloat16_tESL_S2J_SL_NS28_6fusion15FusionCallbacksIS2C_NS2K_17LinearCombinationIS2J_fS2J_fLNS_15FloatRoundStyleE2EEES2D_S2I_JEEENS4_5SM1004TMEM4LOAD26SM100_TMEM_LOAD_32dp32b16xES1I_NS1K_INS1L_ILi1ELi4ELi3EEENS1N_ILi16EEENSM_INS5_IJS1P_SR_EEENS5_IJSR_SC_EEEEEEENS4_39AutoVectorizingCopyWithAssumedAlignmentILi128EEENS4_14SM90_TMA_STOREES2Z_S31_S31_EEEvvEEEEvNT_6ParamsE,"",@"SHT_CUDA_INFO"
	.sectionflags	@""
	.align	4


	//----- nvinfo : EIATTR_CUDA_API_VERSION
	.align		4
        /*0000*/ 	.byte	0x04, 0x37
        /*0002*/ 	.short	(.L_31 - .L_30)
.L_30:
        /*0004*/ 	.word	0x00000082


	//----- nvinfo : EIATTR_KPARAM_INFO
	.align		4
.L_31:
        /*0008*/ 	.byte	0x04, 0x17
        /*000a*/ 	.short	(.L_33 - .L_32)
.L_32:
        /*000c*/ 	.word	0x00000000
        /*0010*/ 	.short	0x0000
        /*0012*/ 	.short	0x0000
        /*0014*/ 	.byte	0x00, 0xf0, 0x01, 0x30


	//----- nvinfo : EIATTR_AT_ENTRY_FRAGMENTS
	.align		4
.L_33:
        /*0018*/ 	.byte	0x04, 0x4f
        /*001a*/ 	.short	(.L_35 - .L_34)


	//   ....[0]....
.L_34:
        /*001c*/ 	.word	0x00000006


	//----- nvinfo : EIATTR_RESERVED_SMEM_USED
	.align		4
.L_35:
        /*0020*/ 	.byte	0x01, 0x41
	.zero		2


	//----- nvinfo : EIATTR_SPARSE_MMA_MASK
	.align		4
        /*0024*/ 	.byte	0x03, 0x50
        /*0026*/ 	.short	0x0000


	//----- nvinfo : EIATTR_TCGEN05_1CTA_USED
	.align		4
        /*0028*/ 	.byte	0x01, 0x51
	.zero		2


	//----- nvinfo : EIATTR_MAXREG_COUNT
	.align		4
        /*002c*/ 	.byte	0x03, 0x1b
        /*002e*/ 	.short	0x00ff


	//----- nvinfo : EIATTR_NUM_BARRIERS
	.align		4
        /*0030*/ 	.byte	0x02, 0x4c
        /*0032*/ 	.byte	0x07
	.zero		1


	//----- nvinfo : EIATTR_EXTERNS
	.align		4
        /*0034*/ 	.byte	0x04, 0x0f
        /*0036*/ 	.short	(.L_37 - .L_36)


	//   ....[0]....
	.align		4
.L_36:
        /*0038*/ 	.word	index@(__assertfail)


	//----- nvinfo : EIATTR_MERCURY_ISA_VERSION
	.align		4
.L_37:
        /*003c*/ 	.byte	0x03, 0x5f
        /*003e*/ 	.short	0x0101


	//----- nvinfo : EIATTR_INT_WARP_WIDE_INSTR_OFFSETS
	.align		4
        /*0040*/ 	.byte	0x04, 0x31
        /*0042*/ 	.short	(.L_39 - .L_38)


	//   ....[0]....
.L_38:
        /*0044*/ 	.word	0x00004d10


	//   ....[1]....
        /*0048*/ 	.word	0x00004d40


	//   ....[2]....
        /*004c*/ 	.word	0x00004d60


	//   ....[3]....
        /*0050*/ 	.word	0x000058e0


	//   ....[4]....
        /*0054*/ 	.word	0x00005a30


	//   ....[5]....
        /*0058*/ 	.word	0x00005ae0


	//   ....[6]....
        /*005c*/ 	.word	0x00005b40


	//   ....[7]....
        /*0060*/ 	.word	0x00005c80


	//   ....[8]....
        /*0064*/ 	.word	0x00005d60


	//   ....[9]....
        /*0068*/ 	.word	0x00005dc0


	//   ....[10]....
        /*006c*/ 	.word	0x00005f30


	//   ....[11]....
        /*0070*/ 	.word	0x00005ff0


	//   ....[12]....
        /*0074*/ 	.word	0x000060b0


	//   ....[13]....
        /*0078*/ 	.word	0x00006200


	//   ....[14]....
        /*007c*/ 	.word	0x000062b0


	//----- nvinfo : EIATTR_COOP_GROUP_MASK_REGIDS
	.align		4
.L_39:
        /*0080*/ 	.byte	0x04, 0x29
        /*0082*/ 	.short	(.L_41 - .L_40)


	//   ....[0]....
.L_40:
        /*0084*/ 	.word	0xffffffff


	//   ....[1]....
        /*0088*/ 	.word	0xffffffff


	//   ....[2]....
        /*008c*/ 	.word	0xffffffff


	//   ....[3]....
        /*0090*/ 	.word	0xffffffff


	//   ....[4]....
        /*0094*/ 	.word	0xffffffff


	//   ....[5]....
        /*0098*/ 	.word	0xffffffff


	//   ....[6]....
        /*009c*/ 	.word	0xffffffff


	//   ....[7]....
        /*00a0*/ 	.word	0xffffffff


	//   ....[8]....
        /*00a4*/ 	.word	0xffffffff


	//   ....[9]....
        /*00a8*/ 	.word	0xffffffff


	//   ....[10]....
        /*00ac*/ 	.word	0xffffffff


	//   ....[11]....
        /*00b0*/ 	.word	0xffffffff


	//   ....[12]....
        /*00b4*/ 	.word	0xffffffff


	//   ....[13]....
        /*00b8*/ 	.word	0xffffffff


	//----- nvinfo : EIATTR_COOP_GROUP_INSTR_OFFSETS
	.align		4
.L_41:
        /*00bc*/ 	.byte	0x04, 0x28
        /*00be*/ 	.short	(.L_43 - .L_42)


	//   ....[0]....
.L_42:
        /*00c0*/ 	.word	0x00000080


	//   ....[1]....
        /*00c4*/ 	.word	0x00000550


	//   ....[2]....
        /*00c8*/ 	.word	0x00000870


	//   ....[3]....
        /*00cc*/ 	.word	0x000009f0


	//   ....[4]....
        /*00d0*/ 	.word	0x00000af0


	//   ....[5]....
        /*00d4*/ 	.word	0x00000c60


	//   ....[6]....
        /*00d8*/ 	.word	0x00000dc0


	//   ....[7]....
        /*00dc*/ 	.word	0x00000f80


	//   ....[8]....
        /*00e0*/ 	.word	0x00002490


	//   ....[9]....
        /*00e4*/ 	.word	0x00003980


	//   ....[10]....
        /*00e8*/ 	.word	0x00003b90


	//   ....[11]....
        /*00ec*/ 	.word	0x00003bc0


	//   ....[12]....
        /*00f0*/ 	.word	0x00004bf0


	//   ....[13]....
        /*00f4*/ 	.word	0x00004e20


	//----- nvinfo : EIATTR_VRC_CTA_INIT_COUNT
	.align		4
.L_43:
        /*00f8*/ 	.byte	0x02, 0x4a
        /*00fa*/ 	.byte	0x80
	.zero		1


	//----- nvinfo : EIATTR_SYSCALL_OFFSETS
	.align		4
        /*00fc*/ 	.byte	0x04, 0x46
        /*00fe*/ 	.short	(.L_45 - .L_44)


	//   ....[0]....
.L_44:
        /*0100*/ 	.word	0x00006fa0


	//   ....[1]....
        /*0104*/ 	.word	0x00007090


	//   ....[2]....
        /*0108*/ 	.word	0x00007a70


	//   ....[3]....
        /*010c*/ 	.word	0x00007be0


	//   ....[4]....
        /*0110*/ 	.word	0x000089c0


	//   ....[5]....
        /*0114*/ 	.word	0x00008b30


	//   ....[6]....
        /*0118*/ 	.word	0x000099a0


	//   ....[7]....
        /*011c*/ 	.word	0x00009b10


	//   ....[8]....
        /*0120*/ 	.word	0x0000a920


	//   ....[9]....
        /*0124*/ 	.word	0x0000aa90


	//----- nvinfo : EIATTR_MBARRIER_INSTR_OFFSETS
	.align		4
.L_45:
        /*0128*/ 	.byte	0x04, 0x39
        /*012a*/ 	.short	(.L_47 - .L_46)


	//   ....[0]....
.L_46:
        /*012c*/ 	.word	0x00000670
        /*0130*/ 	.word	0x000000ff
        /*0134*/ 	.word	0x00000000
        /*0138*/ 	.short	0x0100
        /*013a*/ 	.byte	0x04
	.zero		1


	//   ....[1]....
        /*013c*/ 	.word	0x00000680
        /*0140*/ 	.word	0x000000ff
        /*0144*/ 	.word	0x00000078
        /*0148*/ 	.short	0x0100
        /*014a*/ 	.byte	0x04
	.zero		1


	//   ....[2]....
        /*014c*/ 	.word	0x00000690
        /*0150*/ 	.word	0x000000ff
        /*0154*/ 	.word	0x00000008
        /*0158*/ 	.short	0x0100
        /*015a*/ 	.byte	0x04
	.zero		1


	//   ....[3]....
        /*015c*/ 	.word	0x000006a0
        /*0160*/ 	.word	0x000000ff
        /*0164*/ 	.word	0x00000080
        /*0168*/ 	.short	0x0100
        /*016a*/ 	.byte	0x04
	.zero		1


	//   ....[4]....
        /*016c*/ 	.word	0x000006b0
        /*0170*/ 	.word	0x000000ff
        /*0174*/ 	.word	0x00000010
        /*0178*/ 	.short	0x0100
        /*017a*/ 	.byte	0x04
	.zero		1


	//   ....[5]....
        /*017c*/ 	.word	0x000006c0
        /*0180*/ 	.word	0x000000ff
        /*0184*/ 	.word	0x00000088
        /*0188*/ 	.short	0x0100
        /*018a*/ 	.byte	0x04
	.zero		1


	//   ....[6]....
        /*018c*/ 	.word	0x000006d0
        /*0190*/ 	.word	0x000000ff
        /*0194*/ 	.word	0x00000018
        /*0198*/ 	.short	0x0100
        /*019a*/ 	.byte	0x04
	.zero		1


	//   ....[7]....
        /*019c*/ 	.word	0x000006e0
        /*01a0*/ 	.word	0x000000ff
        /*01a4*/ 	.word	0x00000090
        /*01a8*/ 	.short	0x0100
        /*01aa*/ 	.byte	0x04
	.zero		1


	//   ....[8]....
        /*01ac*/ 	.word	0x000006f0
        /*01b0*/ 	.word	0x000000ff
        /*01b4*/ 	.word	0x00000020
        /*01b8*/ 	.short	0x0100
        /*01ba*/ 	.byte	0x04
	.zero		1


	//   ....[9]....
        /*01bc*/ 	.word	0x00000700
        /*01c0*/ 	.word	0x000000ff
        /*01c4*/ 	.word	0x00000098
        /*01c8*/ 	.short	0x0100
        /*01ca*/ 	.byte	0x04
	.zero		1


	//   ....[10]....
        /*01cc*/ 	.word	0x00000710
        /*01d0*/ 	.word	0x000000ff
        /*01d4*/ 	.word	0x00000028
        /*01d8*/ 	.short	0x0100
        /*01da*/ 	.byte	0x04
	.zero		1


	//   ....[11]....
        /*01dc*/ 	.word	0x00000720
        /*01e0*/ 	.word	0x000000ff
        /*01e4*/ 	.word	0x000000a0
        /*01e8*/ 	.short	0x0100
        /*01ea*/ 	.byte	0x04
	.zero		1


	//   ....[12]....
        /*01ec*/ 	.word	0x00000730
        /*01f0*/ 	.word	0x000000ff
        /*01f4*/ 	.word	0x00000030
        /*01f8*/ 	.short	0x0100
        /*01fa*/ 	.byte	0x04
	.zero		1


	//   ....[13]....
        /*01fc*/ 	.word	0x00000740
        /*0200*/ 	.word	0x000000ff
        /*0204*/ 	.word	0x000000a8
        /*0208*/ 	.short	0x0100
        /*020a*/ 	.byte	0x04
	.zero		1


	//   ....[14]....
        /*020c*/ 	.word	0x00000750
        /*0210*/ 	.word	0x000000ff
        /*0214*/ 	.word	0x00000038
        /*0218*/ 	.short	0x0100
        /*021a*/ 	.byte	0x04
	.zero		1


	//   ....[15]....
        /*021c*/ 	.word	0x00000760
        /*0220*/ 	.word	0x000000ff
        /*0224*/ 	.word	0x000000b0
        /*0228*/ 	.short	0x0100
        /*022a*/ 	.byte	0x04
	.zero		1


	//   ....[16]....
        /*022c*/ 	.word	0x00000770
        /*0230*/ 	.word	0x000000ff
        /*0234*/ 	.word	0x00000040
        /*0238*/ 	.short	0x0100
        /*023a*/ 	.byte	0x04
	.zero		1


	//   ....[17]....
        /*023c*/ 	.word	0x00000780
        /*0240*/ 	.word	0x000000ff
        /*0244*/ 	.word	0x000000b8
        /*0248*/ 	.short	0x0100
        /*024a*/ 	.byte	0x04
	.zero		1


	//   ....[18]....
        /*024c*/ 	.word	0x00000790
        /*0250*/ 	.word	0x000000ff
        /*0254*/ 	.word	0x00000048
        /*0258*/ 	.short	0x0100
        /*025a*/ 	.byte	0x04
	.zero		1


	//   ....[19]....
        /*025c*/ 	.word	0x000007a0
        /*0260*/ 	.word	0x000000ff
        /*0264*/ 	.word	0x000000c0
        /*0268*/ 	.short	0x0100
        /*026a*/ 	.byte	0x04
	.zero		1


	//   ....[20]....
        /*026c*/ 	.word	0x000007b0
        /*0270*/ 	.word	0x000000ff
        /*0274*/ 	.word	0x00000050
        /*0278*/ 	.short	0x0100
        /*027a*/ 	.byte	0x04
	.zero		1


	//   ....[21]....
        /*027c*/ 	.word	0x000007c0
        /*0280*/ 	.word	0x000000ff
        /*0284*/ 	.word	0x000000c8
        /*0288*/ 	.short	0x0100
        /*028a*/ 	.byte	0x04
	.zero		1


	//   ....[22]....
        /*028c*/ 	.word	0x000007d0
        /*0290*/ 	.word	0x000000ff
        /*0294*/ 	.word	0x00000058
        /*0298*/ 	.short	0x0100
        /*029a*/ 	.byte	0x04
	.zero		1


	//   ....[23]....
        /*029c*/ 	.word	0x000007e0
        /*02a0*/ 	.word	0x000000ff
        /*02a4*/ 	.word	0x000000d0
        /*02a8*/ 	.short	0x0100
        /*02aa*/ 	.byte	0x04
	.zero		1


	//   ....[24]....
        /*02ac*/ 	.word	0x000007f0
        /*02b0*/ 	.word	0x000000ff
        /*02b4*/ 	.word	0x00000060
        /*02b8*/ 	.short	0x0100
        /*02ba*/ 	.byte	0x04
	.zero		1


	//   ....[25]....
        /*02bc*/ 	.word	0x00000800
        /*02c0*/ 	.word	0x000000ff
        /*02c4*/ 	.word	0x000000d8
        /*02c8*/ 	.short	0x0100
        /*02ca*/ 	.byte	0x04
	.zero		1


	//   ....[26]....
        /*02cc*/ 	.word	0x00000810
        /*02d0*/ 	.word	0x000000ff
        /*02d4*/ 	.word	0x00000068
        /*02d8*/ 	.short	0x0100
        /*02da*/ 	.byte	0x04
	.zero		1


	//   ....[27]....
        /*02dc*/ 	.word	0x00000820
        /*02e0*/ 	.word	0x000000ff
        /*02e4*/ 	.word	0x000000e0
        /*02e8*/ 	.short	0x0100
        /*02ea*/ 	.byte	0x04
	.zero		1


	//   ....[28]....
        /*02ec*/ 	.word	0x00000830
        /*02f0*/ 	.word	0x000000ff
        /*02f4*/ 	.word	0x00000070
        /*02f8*/ 	.short	0x0100
        /*02fa*/ 	.byte	0x04
	.zero		1


	//   ....[29]....
        /*02fc*/ 	.word	0x00000840
        /*0300*/ 	.word	0x000000ff
        /*0304*/ 	.word	0x000000e8
        /*0308*/ 	.short	0x0100
        /*030a*/ 	.byte	0x04
	.zero		1


	//   ....[30]....
        /*030c*/ 	.word	0x00000980
        /*0310*/ 	.word	0x000000ff
        /*0314*/ 	.word	0x000000f0
        /*0318*/ 	.short	0x0100
        /*031a*/ 	.byte	0x04
	.zero		1


	//   ....[31]....
        /*031c*/ 	.word	0x00000990
        /*0320*/ 	.word	0x000000ff
        /*0324*/ 	.word	0x00000108
        /*0328*/ 	.short	0x0100
        /*032a*/ 	.byte	0x04
	.zero		1


	//   ....[32]....
        /*032c*/ 	.word	0x000009a0
        /*0330*/ 	.word	0x000000ff
        /*0334*/ 	.word	0x000000f8
        /*0338*/ 	.short	0x0100
        /*033a*/ 	.byte	0x04
	.zero		1


	//   ....[33]....
        /*033c*/ 	.word	0x000009b0
        /*0340*/ 	.word	0x000000ff
        /*0344*/ 	.word	0x00000110
        /*0348*/ 	.short	0x0100
        /*034a*/ 	.byte	0x04
	.zero		1


	//   ....[34]....
        /*034c*/ 	.word	0x000009c0
        /*0350*/ 	.word	0x000000ff
        /*0354*/ 	.word	0x00000100
        /*0358*/ 	.short	0x0100
        /*035a*/ 	.byte	0x04
	.zero		1


	//   ....[35]....
        /*035c*/ 	.word	0x000009d0
        /*0360*/ 	.word	0x000000ff
        /*0364*/ 	.word	0x00000118
        /*0368*/ 	.short	0x0100
        /*036a*/ 	.byte	0x04
	.zero		1


	//   ....[36]....
        /*036c*/ 	.word	0x00000ac0
        /*0370*/ 	.word	0x000000ff
        /*0374*/ 	.word	0x00000120
        /*0378*/ 	.short	0x0100
        /*037a*/ 	.byte	0x06
	.zero		1


	//   ....[37]....
        /*037c*/ 	.word	0x00000ad0
        /*0380*/ 	.word	0x000000ff
        /*0384*/ 	.word	0x00000128
        /*0388*/ 	.short	0x0100
        /*038a*/ 	.byte	0x06
	.zero		1


	//   ....[38]....
        /*038c*/ 	.word	0x00000c10
        /*0390*/ 	.word	0x000000ff
        /*0394*/ 	.word	0x00000130
        /*0398*/ 	.short	0x0100
        /*039a*/ 	.byte	0x06
	.zero		1


	//   ....[39]....
        /*039c*/ 	.word	0x00000c20
        /*03a0*/ 	.word	0x000000ff
        /*03a4*/ 	.word	0x00000140
        /*03a8*/ 	.short	0x0100
        /*03aa*/ 	.byte	0x06
	.zero		1


	//   ....[40]....
        /*03ac*/ 	.word	0x00000c30
        /*03b0*/ 	.word	0x000000ff
        /*03b4*/ 	.word	0x00000138
        /*03b8*/ 	.short	0x0100
        /*03ba*/ 	.byte	0x06
	.zero		1


	//   ....[41]....
        /*03bc*/ 	.word	0x00000c40
        /*03c0*/ 	.word	0x000000ff
        /*03c4*/ 	.word	0x00000148
        /*03c8*/ 	.short	0x0100
        /*03ca*/ 	.byte	0x06
	.zero		1


	//   ....[42]....
        /*03cc*/ 	.word	0x00000d70
        /*03d0*/ 	.word	0x000000ff
        /*03d4*/ 	.word	0x00000150
        /*03d8*/ 	.short	0x0100
        /*03da*/ 	.byte	0x04
	.zero		1


	//   ....[43]....
        /*03dc*/ 	.word	0x00000d80
        /*03e0*/ 	.word	0x000000ff
        /*03e4*/ 	.word	0x00000160
        /*03e8*/ 	.short	0x0100
        /*03ea*/ 	.byte	0x04
	.zero		1


	//   ....[44]....
        /*03ec*/ 	.word	0x00000d90
        /*03f0*/ 	.word	0x000000ff
        /*03f4*/ 	.word	0x00000158
        /*03f8*/ 	.short	0x0100
        /*03fa*/ 	.byte	0x04
	.zero		1


	//   ....[45]....
        /*03fc*/ 	.word	0x00000da0
        /*0400*/ 	.word	0x000000ff
        /*0404*/ 	.word	0x00000168
        /*0408*/ 	.short	0x0100
        /*040a*/ 	.byte	0x04
	.zero		1


	//   ....[46]....
        /*040c*/ 	.word	0x00000e90
        /*0410*/ 	.word	0x000000ff
        /*0414*/ 	.word	0x00000170
        /*0418*/ 	.short	0x0100
        /*041a*/ 	.byte	0x04
	.zero		1


	//   ....[47]....
        /*041c*/ 	.word	0x00000ea0
        /*0420*/ 	.word	0x000000ff
        /*0424*/ 	.word	0x00000180
        /*0428*/ 	.short	0x0100
        /*042a*/ 	.byte	0x04
	.zero		1


	//   ....[48]....
        /*042c*/ 	.word	0x00000eb0
        /*0430*/ 	.word	0x000000ff
        /*0434*/ 	.word	0x00000178
        /*0438*/ 	.short	0x0100
        /*043a*/ 	.byte	0x04
	.zero		1


	//   ....[49]....
        /*043c*/ 	.word	0x00000ec0
        /*0440*/ 	.word	0x000000ff
        /*0444*/ 	.word	0x00000188
        /*0448*/ 	.short	0x0100
        /*044a*/ 	.byte	0x04
	.zero		1


	//   ....[50]....
        /*044c*/ 	.word	0x00001a30
        /*0450*/ 	.word	0x00000000
        /*0454*/ 	.word	0x00000180
        /*0458*/ 	.short	0x010a
        /*045a*/ 	.byte	0xff
	.zero		1


	//   ....[51]....
        /*045c*/ 	.word	0x00001a60
        /*0460*/ 	.word	0x00000000
        /*0464*/ 	.word	0x00000170
        /*0468*/ 	.short	0x0101
        /*046a*/ 	.byte	0xff
	.zero		1


	//   ....[52]....
        /*046c*/ 	.word	0x00001b40
        /*0470*/ 	.word	0x000000ff
        /*0474*/ 	.word	0x00000078
        /*0478*/ 	.short	0x010a
        /*047a*/ 	.byte	0x04
	.zero		1


	//   ....[53]....
        /*047c*/ 	.word	0x00001bd0
        /*0480*/ 	.word	0x000000ff
        /*0484*/ 	.word	0x00000078
        /*0488*/ 	.short	0x010a
        /*048a*/ 	.byte	0x21
	.zero		1


	//   ....[54]....
        /*048c*/ 	.word	0x00001d10
        /*0490*/ 	.word	0x000000ff
        /*0494*/ 	.word	0x00000078
        /*0498*/ 	.short	0x010a
        /*049a*/ 	.byte	0x04
	.zero		1


	//   ....[55]....
        /*049c*/ 	.word	0x00001ff0
        /*04a0*/ 	.word	0x000000ff
        /*04a4*/ 	.word	0x00000128
        /*04a8*/ 	.short	0x0101
        /*04aa*/ 	.byte	0x06
	.zero		1


	//   ....[56]....
        /*04ac*/ 	.word	0x00002010
        /*04b0*/ 	.word	0x000000ff
        /*04b4*/ 	.word	0x00000078
        /*04b8*/ 	.short	0x010a
        /*04ba*/ 	.byte	0x04
	.zero		1


	//   ....[57]....
        /*04bc*/ 	.word	0x00002090
        /*04c0*/ 	.word	0x000000ff
        /*04c4*/ 	.word	0x00000078
        /*04c8*/ 	.short	0x010a
        /*04ca*/ 	.byte	0x21
	.zero		1


	//   ....[58]....
        /*04cc*/ 	.word	0x000021d0
        /*04d0*/ 	.word	0x000000ff
        /*04d4*/ 	.word	0x00000078
        /*04d8*/ 	.short	0x010a
        /*04da*/ 	.byte	0x04
	.zero		1


	//   ....[59]....
        /*04dc*/ 	.word	0x000024c0
        /*04e0*/ 	.word	0x00000003
        /*04e4*/ 	.word	0x00000130
        /*04e8*/ 	.short	0x010a
        /*04ea*/ 	.byte	0xff
	.zero		1


	//   ....[60]....
        /*04ec*/ 	.word	0x00002610
        /*04f0*/ 	.word	0x00000000
        /*04f4*/ 	.word	0x00000000
        /*04f8*/ 	.short	0x0101
        /*04fa*/ 	.byte	0xff
	.zero		1


	//   ....[61]....
        /*04fc*/ 	.word	0x00002bd0
        /*0500*/ 	.word	0x000000ff
        /*0504*/ 	.word	0x00000000
        /*0508*/ 	.short	0x010a
        /*050a*/ 	.byte	0x04
	.zero		1


	//   ....[62]....
        /*050c*/ 	.word	0x00002c60
        /*0510*/ 	.word	0x000000ff
        /*0514*/ 	.word	0x00000000
        /*0518*/ 	.short	0x010a
        /*051a*/ 	.byte	0x05
	.zero		1


	//   ....[63]....
        /*051c*/ 	.word	0x00002cf0
        /*0520*/ 	.word	0x000000ff
        /*0524*/ 	.word	0x00000000
        /*0528*/ 	.short	0x010a
        /*052a*/ 	.byte	0x05
	.zero		1


	//   ....[64]....
        /*052c*/ 	.word	0x00002d80
        /*0530*/ 	.word	0x000000ff
        /*0534*/ 	.word	0x00000000
        /*0538*/ 	.short	0x010a
        /*053a*/ 	.byte	0x05
	.zero		1


	//   ....[65]....
        /*053c*/ 	.word	0x00002e10
        /*0540*/ 	.word	0x000000ff
        /*0544*/ 	.word	0x00000000
        /*0548*/ 	.short	0x010a
        /*054a*/ 	.byte	0x05
	.zero		1


	//   ....[66]....
        /*054c*/ 	.word	0x00002ea0
        /*0550*/ 	.word	0x000000ff
        /*0554*/ 	.word	0x00000000
        /*0558*/ 	.short	0x010a
        /*055a*/ 	.byte	0x05
	.zero		1


	//   ....[67]....
        /*055c*/ 	.word	0x00002f30
        /*0560*/ 	.word	0x000000ff
        /*0564*/ 	.word	0x00000000
        /*0568*/ 	.short	0x010a
        /*056a*/ 	.byte	0x05
	.zero		1


	//   ....[68]....
        /*056c*/ 	.word	0x00002fc0
        /*0570*/ 	.word	0x000000ff
        /*0574*/ 	.word	0x00000000
        /*0578*/ 	.short	0x010a
        /*057a*/ 	.byte	0x05
	.zero		1


	//   ....[69]....
        /*057c*/ 	.word	0x00003050
        /*0580*/ 	.word	0x000000ff
        /*0584*/ 	.word	0x00000000
        /*0588*/ 	.short	0x010a
        /*058a*/ 	.byte	0x05
	.zero		1


	//   ....[70]....
        /*058c*/ 	.word	0x000030e0
        /*0590*/ 	.word	0x000000ff
        /*0594*/ 	.word	0x00000000
        /*0598*/ 	.short	0x010a
        /*059a*/ 	.byte	0x05
	.zero		1


	//   ....[71]....
        /*059c*/ 	.word	0x00003170
        /*05a0*/ 	.word	0x000000ff
        /*05a4*/ 	.word	0x00000000
        /*05a8*/ 	.short	0x010a
        /*05aa*/ 	.byte	0x05
	.zero		1


	//   ....[72]....
        /*05ac*/ 	.word	0x00003200
        /*05b0*/ 	.word	0x000000ff
        /*05b4*/ 	.word	0x00000000
        /*05b8*/ 	.short	0x010a
        /*05ba*/ 	.byte	0x05
	.zero		1


	//   ....[73]....
        /*05bc*/ 	.word	0x00003290
        /*05c0*/ 	.word	0x000000ff
        /*05c4*/ 	.word	0x00000000
        /*05c8*/ 	.short	0x010a
        /*05ca*/ 	.byte	0x05
	.zero		1


	//   ....[74]....
        /*05cc*/ 	.word	0x00003320
        /*05d0*/ 	.word	0x000000ff
        /*05d4*/ 	.word	0x00000000
        /*05d8*/ 	.short	0x010a
        /*05da*/ 	.byte	0x05
	.zero		1


	//   ....[75]....
        /*05dc*/ 	.word	0x000033c0
        /*05e0*/ 	.word	0x00000000
        /*05e4*/ 	.word	0x00000000
        /*05e8*/ 	.short	0x010a
        /*05ea*/ 	.byte	0xff
	.zero		1


	//   ....[76]....
        /*05ec*/ 	.word	0x000034e0
        /*05f0*/ 	.word	0x00000002
        /*05f4*/ 	.word	0x00000170
        /*05f8*/ 	.short	0x010a
        /*05fa*/ 	.byte	0xff
	.zero		1


	//   ....[77]....
        /*05fc*/ 	.word	0x00003550
        /*0600*/ 	.word	0x00000002
        /*0604*/ 	.word	0x00000000
        /*0608*/ 	.short	0x0101
        /*060a*/ 	.byte	0xff
	.zero		1


	//   ....[78]....
        /*060c*/ 	.word	0x00003570
        /*0610*/ 	.word	0x000000ff
        /*0614*/ 	.word	0x00000140
        /*0618*/ 	.short	0x010a
        /*061a*/ 	.byte	0x04
	.zero		1


	//   ....[79]....
        /*061c*/ 	.word	0x00003690
        /*0620*/ 	.word	0x00000002
        /*0624*/ 	.word	0x00000130
        /*0628*/ 	.short	0x010a
        /*062a*/ 	.byte	0xff
	.zero		1


	//   ....[80]....
        /*062c*/ 	.word	0x00003790
        /*0630*/ 	.word	0x00000002
        /*0634*/ 	.word	0x00000000
        /*0638*/ 	.short	0x0101
        /*063a*/ 	.byte	0xff
	.zero		1


	//   ....[81]....
        /*063c*/ 	.word	0x00003820
        /*0640*/ 	.word	0x000000ff
        /*0644*/ 	.word	0x00000140
        /*0648*/ 	.short	0x0106
        /*064a*/ 	.byte	0x04
	.zero		1


	//   ....[82]....
        /*064c*/ 	.word	0x00003840
        /*0650*/ 	.word	0x000000ff
        /*0654*/ 	.word	0x00000140
        /*0658*/ 	.short	0x010a
        /*065a*/ 	.byte	0x04
	.zero		1


	//   ....[83]....
        /*065c*/ 	.word	0x000038d0
        /*0660*/ 	.word	0x000000ff
        /*0664*/ 	.word	0x00000140
        /*0668*/ 	.short	0x0106
        /*066a*/ 	.byte	0x07
	.zero		1


	//   ....[84]....
        /*066c*/ 	.word	0x00003910
        /*0670*/ 	.word	0x00000000
        /*0674*/ 	.word	0x00000140
        /*0678*/ 	.short	0x010a
        /*067a*/ 	.byte	0xff
	.zero		1


	//   ....[85]....
        /*067c*/ 	.word	0x00003f00
        /*0680*/ 	.word	0x00000002
        /*0684*/ 	.word	0x00000130
        /*0688*/ 	.short	0x010a
        /*068a*/ 	.byte	0xff
	.zero		1


	//   ....[86]....
        /*068c*/ 	.word	0x00004020
        /*0690*/ 	.word	0x00000000
        /*0694*/ 	.word	0x00000000
        /*0698*/ 	.short	0x0101
        /*069a*/ 	.byte	0xff
	.zero		1


	//   ....[87]....
        /*069c*/ 	.word	0x00004550
        /*06a0*/ 	.word	0x000000ff
        /*06a4*/ 	.word	0x00000000
        /*06a8*/ 	.short	0x010a
        /*06aa*/ 	.byte	0x04
	.zero		1


	//   ....[88]....
        /*06ac*/ 	.word	0x000045a0
        /*06b0*/ 	.word	0x000000ff
        /*06b4*/ 	.word	0x00000160
        /*06b8*/ 	.short	0x010a
        /*06ba*/ 	.byte	0x2c
	.zero		1


	//   ....[89]....
        /*06bc*/ 	.word	0x00004720
        /*06c0*/ 	.word	0x000000ff
        /*06c4*/ 	.word	0x00000000
        /*06c8*/ 	.short	0x010a
        /*06ca*/ 	.byte	0x07
	.zero		1


	//   ....[90]....
        /*06cc*/ 	.word	0x00004850
        /*06d0*/ 	.word	0x000000ff
        /*06d4*/ 	.word	0x00000000
        /*06d8*/ 	.short	0x010a
        /*06da*/ 	.byte	0x04
	.zero		1


	//   ....[91]....
        /*06dc*/ 	.word	0x00004b40
        /*06e0*/ 	.word	0x000000ff
        /*06e4*/ 	.word	0x00000000
        /*06e8*/ 	.short	0x010a
        /*06ea*/ 	.byte	0x04
	.zero		1


	//   ....[92]....
        /*06ec*/ 	.word	0x00004bd0
        /*06f0*/ 	.word	0x000000ff
        /*06f4*/ 	.word	0x00000000
        /*06f8*/ 	.short	0x010a
        /*06fa*/ 	.byte	0x04
	.zero		1


	//   ....[93]....
        /*06fc*/ 	.word	0x000050b0
        /*0700*/ 	.word	0x00000008
        /*0704*/ 	.word	0x00000130
        /*0708*/ 	.short	0x010a
        /*070a*/ 	.byte	0xff
	.zero		1


	//   ....[94]....
        /*070c*/ 	.word	0x00005220
        /*0710*/ 	.word	0x00000000
        /*0714*/ 	.word	0x00000000
        /*0718*/ 	.short	0x0101
        /*071a*/ 	.byte	0xff
	.zero		1


	//   ....[95]....
        /*071c*/ 	.word	0x000056f0
        /*0720*/ 	.word	0x000000ff
        /*0724*/ 	.word	0x00000128
        /*0728*/ 	.short	0x010a
        /*072a*/ 	.byte	0x15
	.zero		1


	//   ....[96]....
        /*072c*/ 	.word	0x000058c0
        /*0730*/ 	.word	0x000000ff
        /*0734*/ 	.word	0x00000108
        /*0738*/ 	.short	0x010a
        /*073a*/ 	.byte	0x04
	.zero		1


	//   ....[97]....
        /*073c*/ 	.word	0x00005b00
        /*0740*/ 	.word	0x000000ff
        /*0744*/ 	.word	0x000000f0
        /*0748*/ 	.short	0x010b
        /*074a*/ 	.byte	0x04
	.zero		1


	//   ....[98]....
        /*074c*/ 	.word	0x00005b10
        /*0750*/ 	.word	0x000000ff
        /*0754*/ 	.word	0x00000000
        /*0758*/ 	.short	0x0101
        /*075a*/ 	.byte	0x07
	.zero		1


	//   ....[99]....
        /*075c*/ 	.word	0x00005b20
        /*0760*/ 	.word	0x000000ff
        /*0764*/ 	.word	0x00000108
        /*0768*/ 	.short	0x010a
        /*076a*/ 	.byte	0x05
	.zero		1


	//   ....[100]....
        /*076c*/ 	.word	0x00005d80
        /*0770*/ 	.word	0x000000ff
        /*0774*/ 	.word	0x000000f0
        /*0778*/ 	.short	0x010b
        /*077a*/ 	.byte	0x05
	.zero		1


	//   ....[101]....
        /*077c*/ 	.word	0x00005d90
        /*0780*/ 	.word	0x000000ff
        /*0784*/ 	.word	0x00000000
        /*0788*/ 	.short	0x0101
        /*078a*/ 	.byte	0x07
	.zero		1


	//   ....[102]....
        /*078c*/ 	.word	0x00005da0
        /*0790*/ 	.word	0x000000ff
        /*0794*/ 	.word	0x00000108
        /*0798*/ 	.short	0x010a
        /*079a*/ 	.byte	0x04
	.zero		1


	//   ....[103]....
        /*079c*/ 	.word	0x00006010
        /*07a0*/ 	.word	0x000000ff
        /*07a4*/ 	.word	0x000000f0
        /*07a8*/ 	.short	0x010b
        /*07aa*/ 	.byte	0x04
	.zero		1


	//   ....[104]....
        /*07ac*/ 	.word	0x00006020
        /*07b0*/ 	.word	0x000000ff
        /*07b4*/ 	.word	0x00000000
        /*07b8*/ 	.short	0x0101
        /*07ba*/ 	.byte	0x07
	.zero		1


	//   ....[105]....
        /*07bc*/ 	.word	0x00006030
        /*07c0*/ 	.word	0x000000ff
        /*07c4*/ 	.word	0x00000108
        /*07c8*/ 	.short	0x010a
        /*07ca*/ 	.byte	0x05
	.zero		1


	//   ....[106]....
        /*07cc*/ 	.word	0x000062d0
        /*07d0*/ 	.word	0x000000ff
        /*07d4*/ 	.word	0x000000f0
        /*07d8*/ 	.short	0x010b
        /*07da*/ 	.byte	0x05
	.zero		1


	//   ....[107]....
        /*07dc*/ 	.word	0x000062e0
        /*07e0*/ 	.word	0x000000ff
        /*07e4*/ 	.word	0x00000000
        /*07e8*/ 	.short	0x0101
        /*07ea*/ 	.byte	0x04
	.zero		1


	//   ....[108]....
        /*07ec*/ 	.word	0x00006350
        /*07f0*/ 	.word	0x000000ff
        /*07f4*/ 	.word	0x00000000
        /*07f8*/ 	.short	0x010a
        /*07fa*/ 	.byte	0x04
	.zero		1


	//   ....[109]....
        /*07fc*/ 	.word	0x000063e0
        /*0800*/ 	.word	0x000000ff
        /*0804*/ 	.word	0x00000000
        /*0808*/ 	.short	0x010a
        /*080a*/ 	.byte	0x05
	.zero		1


	//   ....[110]....
        /*080c*/ 	.word	0x00006480
        /*0810*/ 	.word	0x00000000
        /*0814*/ 	.word	0x00000000
        /*0818*/ 	.short	0x010a
        /*081a*/ 	.byte	0xff
	.zero		1


	//   ....[111]....
        /*081c*/ 	.word	0x000067f0
        /*0820*/ 	.word	0x00000000
        /*0824*/ 	.word	0x00000130
        /*0828*/ 	.short	0x010a
        /*082a*/ 	.byte	0xff
	.zero		1


	//   ....[112]....
        /*082c*/ 	.word	0x000068c0
        /*0830*/ 	.word	0x00000000
        /*0834*/ 	.word	0x00000000
        /*0838*/ 	.short	0x0101
        /*083a*/ 	.byte	0xff
	.zero		1


	//   ....[113]....
        /*083c*/ 	.word	0x00007580
        /*0840*/ 	.word	0x00000000
        /*0844*/ 	.word	0x000000f0
        /*0848*/ 	.short	0x010a
        /*084a*/ 	.byte	0xff
	.zero		1


	//   ....[114]....
        /*084c*/ 	.word	0x000075f0
        /*0850*/ 	.word	0x00000068
        /*0854*/ 	.word	0x00000150
        /*0858*/ 	.short	0x010a
        /*085a*/ 	.byte	0xff
	.zero		1


	//   ....[115]....
        /*085c*/ 	.word	0x000076e0
        /*0860*/ 	.word	0x00000000
        /*0864*/ 	.word	0x000000f0
        /*0868*/ 	.short	0x010a
        /*086a*/ 	.byte	0xff
	.zero		1


	//   ....[116]....
        /*086c*/ 	.word	0x00007800
        /*0870*/ 	.word	0x00000068
        /*0874*/ 	.word	0x00000150
        /*0878*/ 	.short	0x010a
        /*087a*/ 	.byte	0xff
	.zero		1


	//   ....[117]....
        /*087c*/ 	.word	0x00008680
        /*0880*/ 	.word	0x00000000
        /*0884*/ 	.word	0x00000000
        /*0888*/ 	.short	0x0101
        /*088a*/ 	.byte	0xff
	.zero		1


	//   ....[118]....
        /*088c*/ 	.word	0x00008690
        /*0890*/ 	.word	0x00000014
        /*0894*/ 	.word	0x000000f0
        /*0898*/ 	.short	0x010a
        /*089a*/ 	.byte	0xff
	.zero		1


	//   ....[119]....
        /*089c*/ 	.word	0x00008750
        /*08a0*/ 	.word	0x00000014
        /*08a4*/ 	.word	0x000000f0
        /*08a8*/ 	.short	0x010a
        /*08aa*/ 	.byte	0xff
	.zero		1


	//   ....[120]....
        /*08ac*/ 	.word	0x00009630
        /*08b0*/ 	.word	0x0000002e
        /*08b4*/ 	.word	0x00000000
        /*08b8*/ 	.short	0x0101
        /*08ba*/ 	.byte	0xff
	.zero		1


	//   ....[121]....
        /*08bc*/ 	.word	0x00009670
        /*08c0*/ 	.word	0x00000015
        /*08c4*/ 	.word	0x000000f0
        /*08c8*/ 	.short	0x010a
        /*08ca*/ 	.byte	0xff
	.zero		1


	//   ....[122]....
        /*08cc*/ 	.word	0x00009740
        /*08d0*/ 	.word	0x00000015
        /*08d4*/ 	.word	0x000000f0
        /*08d8*/ 	.short	0x010a
        /*08da*/ 	.byte	0xff
	.zero		1


	//   ....[123]....
        /*08dc*/ 	.word	0x0000a630
        /*08e0*/ 	.word	0x0000002e
        /*08e4*/ 	.word	0x00000000
        /*08e8*/ 	.short	0x0101
        /*08ea*/ 	.byte	0xff
	.zero		1


	//   ....[124]....
        /*08ec*/ 	.word	0x0000a650
        /*08f0*/ 	.word	0x00000002
        /*08f4*/ 	.word	0x000000f0
        /*08f8*/ 	.short	0x010a
        /*08fa*/ 	.byte	0xff
	.zero		1


	//   ....[125]....
        /*08fc*/ 	.word	0x0000a700
        /*0900*/ 	.word	0x00000002
        /*0904*/ 	.word	0x000000f0
        /*0908*/ 	.short	0x010a
        /*090a*/ 	.byte	0xff
	.zero		1


	//   ....[126]....
        /*090c*/ 	.word	0x0000afa0
        /*0910*/ 	.word	0x000000ff
        /*0914*/ 	.word	0x00000000
        /*0918*/ 	.short	0x0101
        /*091a*/ 	.byte	0x04
	.zero		1


	//   ....[127]....
        /*091c*/ 	.word	0x0000b600
        /*0920*/ 	.word	0x00000000
        /*0924*/ 	.word	0x00000000
        /*0928*/ 	.short	0x0101
        /*092a*/ 	.byte	0xff
	.zero		1


	//   ....[128]....
        /*092c*/ 	.word	0x0000b8b0
        /*0930*/ 	.word	0x000000ff
        /*0934*/ 	.word	0x00000000
        /*0938*/ 	.short	0x0101
        /*093a*/ 	.byte	0x04
	.zero		1


	//   ....[129]....
        /*093c*/ 	.word	0x0000b8d0
        /*0940*/ 	.word	0x00000000
        /*0944*/ 	.word	0x00000180
        /*0948*/ 	.short	0x010a
        /*094a*/ 	.byte	0xff
	.zero		1


	//   ....[130]....
        /*094c*/ 	.word	0x0000b930
        /*0950*/ 	.word	0x00000000
        /*0954*/ 	.word	0x00000078
        /*0958*/ 	.short	0x010a
        /*095a*/ 	.byte	0xff
	.zero		1


	//   ....[131]....
        /*095c*/ 	.word	0x0000b990
        /*0960*/ 	.word	0x00000000
        /*0964*/ 	.word	0x00000078
        /*0968*/ 	.short	0x010a
        /*096a*/ 	.byte	0xff
	.zero		1


	//   ....[132]....
        /*096c*/ 	.word	0x0000b9e0
        /*0970*/ 	.word	0x00000003
        /*0974*/ 	.word	0x00000130
        /*0978*/ 	.short	0x010a
        /*097a*/ 	.byte	0xff
	.zero		1


	//   ....[133]....
        /*097c*/ 	.word	0x0000ba40
        /*0980*/ 	.word	0x00000000
        /*0984*/ 	.word	0x00000000
        /*0988*/ 	.short	0x010a
        /*098a*/ 	.byte	0xff
	.zero		1


	//   ....[134]....
        /*098c*/ 	.word	0x0000baa0
        /*0990*/ 	.word	0x00000000
        /*0994*/ 	.word	0x00000000
        /*0998*/ 	.short	0x010a
        /*099a*/ 	.byte	0xff
	.zero		1


	//   ....[135]....
        /*099c*/ 	.word	0x0000bb00
        /*09a0*/ 	.word	0x00000000
        /*09a4*/ 	.word	0x00000000
        /*09a8*/ 	.short	0x010a
        /*09aa*/ 	.byte	0xff
	.zero		1


	//   ....[136]....
        /*09ac*/ 	.word	0x0000bb60
        /*09b0*/ 	.word	0x00000000
        /*09b4*/ 	.word	0x00000000
        /*09b8*/ 	.short	0x010a
        /*09ba*/ 	.byte	0xff
	.zero		1


	//   ....[137]....
        /*09bc*/ 	.word	0x0000bbc0
        /*09c0*/ 	.word	0x00000000
        /*09c4*/ 	.word	0x00000000
        /*09c8*/ 	.short	0x010a
        /*09ca*/ 	.byte	0xff
	.zero		1


	//   ....[138]....
        /*09cc*/ 	.word	0x0000bc20
        /*09d0*/ 	.word	0x00000000
        /*09d4*/ 	.word	0x00000000
        /*09d8*/ 	.short	0x010a
        /*09da*/ 	.byte	0xff
	.zero		1


	//   ....[139]....
        /*09dc*/ 	.word	0x0000bc80
        /*09e0*/ 	.word	0x00000000
        /*09e4*/ 	.word	0x00000000
        /*09e8*/ 	.short	0x010a
        /*09ea*/ 	.byte	0xff
	.zero		1


	//   ....[140]....
        /*09ec*/ 	.word	0x0000bce0
        /*09f0*/ 	.word	0x00000000
        /*09f4*/ 	.word	0x00000000
        /*09f8*/ 	.short	0x010a
        /*09fa*/ 	.byte	0xff
	.zero		1


	//   ....[141]....
        /*09fc*/ 	.word	0x0000bd40
        /*0a00*/ 	.word	0x00000000
        /*0a04*/ 	.word	0x00000000
        /*0a08*/ 	.short	0x010a
        /*0a0a*/ 	.byte	0xff
	.zero		1


	//   ....[142]....
        /*0a0c*/ 	.word	0x0000bda0
        /*0a10*/ 	.word	0x00000000
        /*0a14*/ 	.word	0x00000000
        /*0a18*/ 	.short	0x010a
        /*0a1a*/ 	.byte	0xff
	.zero		1


	//   ....[143]....
        /*0a1c*/ 	.word	0x0000be00
        /*0a20*/ 	.word	0x00000000
        /*0a24*/ 	.word	0x00000000
        /*0a28*/ 	.short	0x010a
        /*0a2a*/ 	.byte	0xff
	.zero		1


	//   ....[144]....
        /*0a2c*/ 	.word	0x0000be60
        /*0a30*/ 	.word	0x00000000
        /*0a34*/ 	.word	0x00000000
        /*0a38*/ 	.short	0x010a
        /*0a3a*/ 	.byte	0xff
	.zero		1


	//   ....[145]....
        /*0a3c*/ 	.word	0x0000bec0
        /*0a40*/ 	.word	0x00000000
        /*0a44*/ 	.word	0x00000000
        /*0a48*/ 	.short	0x010a
        /*0a4a*/ 	.byte	0xff
	.zero		1


	//   ....[146]....
        /*0a4c*/ 	.word	0x0000bf20
        /*0a50*/ 	.word	0x00000000
        /*0a54*/ 	.word	0x00000000
        /*0a58*/ 	.short	0x010a
        /*0a5a*/ 	.byte	0xff
	.zero		1


	//   ....[147]....
        /*0a5c*/ 	.word	0x0000bf70
        /*0a60*/ 	.word	0x00000002
        /*0a64*/ 	.word	0x00000170
        /*0a68*/ 	.short	0x010a
        /*0a6a*/ 	.byte	0xff
	.zero		1


	//   ....[148]....
        /*0a6c*/ 	.word	0x0000bfd0
        /*0a70*/ 	.word	0x00000002
        /*0a74*/ 	.word	0x00000140
        /*0a78*/ 	.short	0x010a
        /*0a7a*/ 	.byte	0xff
	.zero		1


	//   ....[149]....
        /*0a7c*/ 	.word	0x0000c020
        /*0a80*/ 	.word	0x00000002
        /*0a84*/ 	.word	0x00000130
        /*0a88*/ 	.short	0x010a
        /*0a8a*/ 	.byte	0xff
	.zero		1


	//   ....[150]....
        /*0a8c*/ 	.word	0x0000c080
        /*0a90*/ 	.word	0x00000000
        /*0a94*/ 	.word	0x00000140
        /*0a98*/ 	.short	0x010a
        /*0a9a*/ 	.byte	0xff
	.zero		1


	//   ....[151]....
        /*0a9c*/ 	.word	0x0000c0d0
        /*0aa0*/ 	.word	0x00000002
        /*0aa4*/ 	.word	0x00000130
        /*0aa8*/ 	.short	0x010a
        /*0aaa*/ 	.byte	0xff
	.zero		1


	//   ....[152]....
        /*0aac*/ 	.word	0x0000c130
        /*0ab0*/ 	.word	0x00000000
        /*0ab4*/ 	.word	0x00000160
        /*0ab8*/ 	.short	0x010a
        /*0aba*/ 	.byte	0xff
	.zero		1


	//   ....[153]....
        /*0abc*/ 	.word	0x0000c190
        /*0ac0*/ 	.word	0x00000000
        /*0ac4*/ 	.word	0x00000000
        /*0ac8*/ 	.short	0x010a
        /*0aca*/ 	.byte	0xff
	.zero		1


	//   ....[154]....
        /*0acc*/ 	.word	0x0000c1f0
        /*0ad0*/ 	.word	0x00000000
        /*0ad4*/ 	.word	0x00000000
        /*0ad8*/ 	.short	0x010a
        /*0ada*/ 	.byte	0xff
	.zero		1


	//   ....[155]....
        /*0adc*/ 	.word	0x0000c250
        /*0ae0*/ 	.word	0x00000000
        /*0ae4*/ 	.word	0x00000000
        /*0ae8*/ 	.short	0x010a
        /*0aea*/ 	.byte	0xff
	.zero		1


	//   ....[156]....
        /*0aec*/ 	.word	0x0000c2a0
        /*0af0*/ 	.word	0x00000008
        /*0af4*/ 	.word	0x00000130
        /*0af8*/ 	.short	0x010a
        /*0afa*/ 	.byte	0xff
	.zero		1


	//   ....[157]....
        /*0afc*/ 	.word	0x0000c300
        /*0b00*/ 	.word	0x00000000
        /*0b04*/ 	.word	0x00000128
        /*0b08*/ 	.short	0x010a
        /*0b0a*/ 	.byte	0xff
	.zero		1


	//   ....[158]....
        /*0b0c*/ 	.word	0x0000c360
        /*0b10*/ 	.word	0x00000000
        /*0b14*/ 	.word	0x00000108
        /*0b18*/ 	.short	0x010a
        /*0b1a*/ 	.byte	0xff
	.zero		1


	//   ....[159]....
        /*0b1c*/ 	.word	0x0000c3c0
        /*0b20*/ 	.word	0x00000000
        /*0b24*/ 	.word	0x00000108
        /*0b28*/ 	.short	0x010a
        /*0b2a*/ 	.byte	0xff
	.zero		1


	//   ....[160]....
        /*0b2c*/ 	.word	0x0000c420
        /*0b30*/ 	.word	0x00000000
        /*0b34*/ 	.word	0x00000108
        /*0b38*/ 	.short	0x010a
        /*0b3a*/ 	.byte	0xff
	.zero		1


	//   ....[161]....
        /*0b3c*/ 	.word	0x0000c480
        /*0b40*/ 	.word	0x00000002
        /*0b44*/ 	.word	0x00000108
        /*0b48*/ 	.short	0x010a
        /*0b4a*/ 	.byte	0xff
	.zero		1


	//   ....[162]....
        /*0b4c*/ 	.word	0x0000c4e0
        /*0b50*/ 	.word	0x00000000
        /*0b54*/ 	.word	0x00000000
        /*0b58*/ 	.short	0x010a
        /*0b5a*/ 	.byte	0xff
	.zero		1


	//   ....[163]....
        /*0b5c*/ 	.word	0x0000c540
        /*0b60*/ 	.word	0x00000000
        /*0b64*/ 	.word	0x00000000
        /*0b68*/ 	.short	0x010a
        /*0b6a*/ 	.byte	0xff
	.zero		1


	//   ....[164]....
        /*0b6c*/ 	.word	0x0000c590
        /*0b70*/ 	.word	0x00000000
        /*0b74*/ 	.word	0x00000130
        /*0b78*/ 	.short	0x010a
        /*0b7a*/ 	.byte	0xff
	.zero		1


	//   ....[165]....
        /*0b7c*/ 	.word	0x0000c5e0
        /*0b80*/ 	.word	0x00000000
        /*0b84*/ 	.word	0x000000f0
        /*0b88*/ 	.short	0x010a
        /*0b8a*/ 	.byte	0xff
	.zero		1


	//   ....[166]....
        /*0b8c*/ 	.word	0x0000c630
        /*0b90*/ 	.word	0x00000068
        /*0b94*/ 	.word	0x00000150
        /*0b98*/ 	.short	0x010a
        /*0b9a*/ 	.byte	0xff
	.zero		1


	//   ....[167]....
        /*0b9c*/ 	.word	0x0000c680
        /*0ba0*/ 	.word	0x00000014
        /*0ba4*/ 	.word	0x000000f0
        /*0ba8*/ 	.short	0x010a
        /*0baa*/ 	.byte	0xff
	.zero		1


	//   ....[168]....
        /*0bac*/ 	.word	0x0000c6d0
        /*0bb0*/ 	.word	0x00000015
        /*0bb4*/ 	.word	0x000000f0
        /*0bb8*/ 	.short	0x010a
        /*0bba*/ 	.byte	0xff
	.zero		1


	//   ....[169]....
        /*0bbc*/ 	.word	0x0000c720
        /*0bc0*/ 	.word	0x00000002
        /*0bc4*/ 	.word	0x000000f0
        /*0bc8*/ 	.short	0x010a
        /*0bca*/ 	.byte	0xff
	.zero		1


	//----- nvinfo : EIATTR_NUM_MBARRIERS
	.align		4
.L_47:
        /*0bcc*/ 	.byte	0x03, 0x38
        /*0bce*/ 	.short	0x0032


	//----- nvinfo : EIATTR_EXIT_INSTR_OFFSETS
	.align		4
        /*0bd0*/ 	.byte	0x04, 0x1c
        /*0bd2*/ 	.short	(.L_49 - .L_48)


	//   ....[0]....
.L_48:
        /*0bd4*/ 	.word	0x000033f0


	//   ....[1]....
        /*0bd8*/ 	.word	0x000038e0


	//   ....[2]....
        /*0bdc*/ 	.word	0x00003940


	//   ....[3]....
        /*0be0*/ 	.word	0x00004e30


	//   ....[4]....
        /*0be4*/ 	.word	0x000064b0


	//   ....[5]....
        /*0be8*/ 	.word	0x000064f0


	//   ....[6]....
        /*0bec*/ 	.word	0x0000b7a0


	//   ....[7]....
        /*0bf0*/ 	.word	0x0000b820


	//   ....[8]....
        /*0bf4*/ 	.word	0x0000b850


	//   ....[9]....
        /*0bf8*/ 	.word	0x0000b8c0


	//----- nvinfo : EIATTR_MAX_THREADS
	.align		4
.L_49:
        /*0bfc*/ 	.byte	0x04, 0x05
        /*0bfe*/ 	.short	(.L_51 - .L_50)
.L_50:
        /*0c00*/ 	.word	0x00000100
        /*0c04*/ 	.word	0x00000001
        /*0c08*/ 	.word	0x00000001


	//----- nvinfo : EIATTR_CRS_STACK_SIZE
	.align		4
.L_51:
        /*0c0c*/ 	.byte	0x04, 0x1e
        /*0c0e*/ 	.short	(.L_53 - .L_52)
.L_52:
        /*0c10*/ 	.word	0x00000000


	//----- nvinfo : EIATTR_CBANK_PARAM_SIZE
	.align		4
.L_53:
        /*0c14*/ 	.byte	0x03, 0x19
        /*0c16*/ 	.short	0x0c00


	//----- nvinfo : EIATTR_PARAM_CBANK
	.align		4
        /*0c18*/ 	.byte	0x04, 0x0a
        /*0c1a*/ 	.short	(.L_55 - .L_54)
	.align		4
.L_54:
        /*0c1c*/ 	.word	index@(.nv.constant0._ZN7cutlass13device_kernelINS_4gemm6kernel13GemmUniversalIN4cute5tupleIJiiiiEEENS1_10collective13CollectiveMmaINS1_46MainloopSm100TmaUmmaWarpSpecializedBlockScaledILi15ELi2ELi2ENS5_IJNS4_1CILi2EEENSA_ILi1EEESC_EEEEENS5_IJNSA_ILi128EEENSA_ILi64EEESF_EEENS5_IJNS_12float_e2m1_tENS_13float_ue4m3_tEEEENS5_IJNS5_IJlSC_lEEENS4_6LayoutINS5_IJNS5_IJNS5_IJNSA_ILi32EEENSA_ILi4EEEEEEiEEENS5_IJNS5_IJNSA_ILi16EEESO_EEEiEEENS5_IJSC_iEEEEEENS5_IJST_NS5_IJNS5_IJNSA_ILi0EEESC_EEENSA_ILi512EEEEEENS5_IJSW_iEEEEEEEEEEESK_S13_NS4_8TiledMMAINS4_8MMA_AtomIJNS4_17SM100_MMA_MXF4_SSISI_SI_fSJ_Li128ELi64ELi16ELNS4_4UMMA5MajorE0ELS18_0ELNS17_7ScaleInE0ELS19_0EEEEEENSM_INS5_IJSC_SC_SC_EEENS5_IJSW_SW_SW_EEEEENS5_IJNS4_10UnderscoreES1F_S1F_EEEEENS5_IJNS4_13SM90_TMA_LOADES1I_EEENS5_IJNS4_14ComposedLayoutINS4_7SwizzleILi2ELi4ELi3EEENS4_18smem_ptr_flag_bitsILi4EEENSM_INS5_IJNSA_ILi8EEESF_EEENS5_IJSF_SC_EEEEEEENSM_INS5_IJNS5_IJNS5_IJSP_SC_EEESS_EEESC_NS5_IJSC_SB_EEEEEENS5_IJNS5_IJNS5_IJSS_SY_EEESX_EEESW_NS5_IJSO_SY_EEEEEEEEEEEvNS4_8identityENS5_IJNS4_23SM90_TMA_LOAD_MULTICASTES25_EEES23_vS24_EENS_8epilogue10collective18CollectiveEpilogueINS28_23Sm100TmaWarpSpecializedILi3ELi2ELi16ELb1ELb0EEEJNS5_IJSG_SG_SF_EEENS5_IJNSM_ISG_SC_EENSM_INS5_IJSR_SB_EEENS5_IJSC_SN_EEEEEEEENS_10bfloat16_tESL_S2J_SL_NS28_6fusion15FusionCallbacksIS2C_NS2K_17LinearCombinationIS2J_fS2J_fLNS_15FloatRoundStyleE2EEES2D_S2I_JEEENS4_5SM1004TMEM4LOAD26SM100_TMEM_LOAD_32dp32b16xES1I_NS1K_INS1L_ILi1ELi4ELi3EEENS1N_ILi16EEENSM_INS5_IJS1P_SR_EEENS5_IJSR_SC_EEEEEEENS4_39AutoVectorizingCopyWithAssumedAlignmentILi128EEENS4_14SM90_TMA_STOREES2Z_S31_S31_EEEvvEEEEvNT_6ParamsE)
        /*0c20*/ 	.short	0x0380
        /*0c22*/ 	.short	0x0c00


	//----- nvinfo : EIATTR_SW_WAR
	.align		4
.L_55:
        /*0c24*/ 	.byte	0x04, 0x36
        /*0c26*/ 	.short	(.L_57 - .L_56)
.L_56:
        /*0c28*/ 	.word	0x00000008
.L_57:


//--------------------- .nv.callgraph             --------------------------
	.section	.nv.callgraph,"",@"SHT_CUDA_CALLGRAPH"
	.align	4
	.sectionentsize	8
	.align		4
        /*0000*/ 	.word	0x00000000
	.align		4
        /*0004*/ 	.word	0xffffffff
	.align		4
        /*0008*/ 	.word	index@(_ZN7cutlass13device_kernelINS_4gemm6kernel13GemmUniversalIN4cute5tupleIJiiiiEEENS1_10collective13CollectiveMmaINS1_46MainloopSm100TmaUmmaWarpSpecializedBlockScaledILi15ELi2ELi2ENS5_IJNS4_1CILi2EEENSA_ILi1EEESC_EEEEENS5_IJNSA_ILi128EEENSA_ILi64EEESF_EEENS5_IJNS_12float_e2m1_tENS_13float_ue4m3_tEEEENS5_IJNS5_IJlSC_lEEENS4_6LayoutINS5_IJNS5_IJNS5_IJNSA_ILi32EEENSA_ILi4EEEEEEiEEENS5_IJNS5_IJNSA_ILi16EEESO_EEEiEEENS5_IJSC_iEEEEEENS5_IJST_NS5_IJNS5_IJNSA_ILi0EEESC_EEENSA_ILi512EEEEEENS5_IJSW_iEEEEEEEEEEESK_S13_NS4_8TiledMMAINS4_8MMA_AtomIJNS4_17SM100_MMA_MXF4_SSISI_SI_fSJ_Li128ELi64ELi16ELNS4_4UMMA5MajorE0ELS18_0ELNS17_7ScaleInE0ELS19_0EEEEEENSM_INS5_IJSC_SC_SC_EEENS5_IJSW_SW_SW_EEEEENS5_IJNS4_10UnderscoreES1F_S1F_EEEEENS5_IJNS4_13SM90_TMA_LOADES1I_EEENS5_IJNS4_14ComposedLayoutINS4_7SwizzleILi2ELi4ELi3EEENS4_18smem_ptr_flag_bitsILi4EEENSM_INS5_IJNSA_ILi8EEESF_EEENS5_IJSF_SC_EEEEEEENSM_INS5_IJNS5_IJNS5_IJSP_SC_EEESS_EEESC_NS5_IJSC_SB_EEEEEENS5_IJNS5_IJNS5_IJSS_SY_EEESX_EEESW_NS5_IJSO_SY_EEEEEEEEEEEvNS4_8identityENS5_IJNS4_23SM90_TMA_LOAD_MULTICASTES25_EEES23_vS24_EENS_8epilogue10collective18CollectiveEpilogueINS28_23Sm100TmaWarpSpecializedILi3ELi2ELi16ELb1ELb0EEEJNS5_IJSG_SG_SF_EEENS5_IJNSM_ISG_SC_EENSM_INS5_IJSR_SB_EEENS5_IJSC_SN_EEEEEEEENS_10bfloat16_tESL_S2J_SL_NS28_6fusion15FusionCallbacksIS2C_NS2K_17LinearCombinationIS2J_fS2J_fLNS_15FloatRoundStyleE2EEES2D_S2I_JEEENS4_5SM1004TMEM4LOAD26SM100_TMEM_LOAD_32dp32b16xES1I_NS1K_INS1L_ILi1ELi4ELi3EEENS1N_ILi16EEENSM_INS5_IJS1P_SR_EEENS5_IJSR_SC_EEEEEEENS4_39AutoVectorizingCopyWithAssumedAlignmentILi128EEENS4_14SM90_TMA_STOREES2Z_S31_S31_EEEvvEEEEvNT_6ParamsE)
	.align		4
        /*000c*/ 	.word	index@(__assertfail)
	.align		4
        /*0010*/ 	.word	0x00000000
	.align		4
        /*0014*/ 	.word	0xfffffffe
	.align		4
        /*0018*/ 	.word	0x00000000
	.align		4
        /*001c*/ 	.word	0xfffffffd
	.align		4
        /*0020*/ 	.word	0x00000000
	.align		4
        /*0024*/ 	.word	0xfffffffc


//--------------------- .nv.constant4             --------------------------
	.section	.nv.constant4,"a",@progbits
	.align	8
	.align		8
.nv.constant4:
        /*0000*/ 	.dword	__assertfail
	.align		8
        /*0008*/ 	.dword	__unnamed_1
	.align		8
        /*0010*/ 	.dword	__unnamed_2
	.align		8
        /*0018*/ 	.dword	_ZN40_INTERNAL_372352e1_4_k_cu_d9684118_363754cuda3std3__45__cpo5beginE
	.align		8
        /*0020*/ 	.dword	_ZN40_INTERNAL_372352e1_4_k_cu_d9684118_363754cuda3std3__45__cpo3endE
	.align		8
        /*0028*/ 	.dword	_ZN40_INTERNAL_372352e1_4_k_cu_d9684118_363754cuda3std3__45__cpo6cbeginE
	.align		8
        /*0030*/ 	.dword	_ZN40_INTERNAL_372352e1_4_k_cu_d9684118_363754cuda3std3__45__cpo4cendE
	.align		8
        /*0038*/ 	.dword	_ZN40_INTERNAL_372352e1_4_k_cu_d9684118_363754cuda3std3__442_GLOBAL__N__372352e1_4_k_cu_d9684118_363756ignoreE
	.align		8
        /*0040*/ 	.dword	_ZN40_INTERNAL_372352e1_4_k_cu_d9684118_363754cuda3std3__419piecewise_constructE
	.align		8
        /*0048*/ 	.dword	_ZN40_INTERNAL_372352e1_4_k_cu_d9684118_363754cuda3std3__48in_placeE
	.align		8
        /*0050*/ 	.dword	_ZN40_INTERNAL_372352e1_4_k_cu_d9684118_363754cuda3std6ranges3__45__cpo4swapE
	.align		8
        /*0058*/ 	.dword	_ZN40_INTERNAL_372352e1_4_k_cu_d9684118_363754cuda3std6ranges3__45__cpo9iter_moveE
	.align		8
        /*0060*/ 	.dword	_ZN40_INTERNAL_372352e1_4_k_cu_d9684118_363754cute7productE
	.align		8
        /*0068*/ 	.dword	_ZN40_INTERNAL_372352e1_4_k_cu_d9684118_363754cute1_E
	.align		8
        /*0070*/ 	.dword	$str$25
	.align		8
        /*0078*/ 	.dword	$str$26
	.align		8
        /*0080*/ 	.dword	$str$29
	.align		8
        /*0088*/ 	.dword	$str$30


//--------------------- .text._ZN7cutlass13device_kernelINS_4gemm6kernel13GemmUniversalIN4cute5tupleIJiiiiEEENS1_10collective13CollectiveMmaINS1_46MainloopSm100TmaUmmaWarpSpecializedBlockScaledILi15ELi2ELi2ENS5_IJNS4_1CILi2EEENSA_ILi1EEESC_EEEEENS5_IJNSA_ILi128EEENSA_ILi64EEESF_EEENS5_IJNS_12float_e2m1_tENS_13float_ue4m3_tEEEENS5_IJNS5_IJlSC_lEEENS4_6LayoutINS5_IJNS5_IJNS5_IJNSA_ILi32EEENSA_ILi4EEEEEEiEEENS5_IJNS5_IJNSA_ILi16EEESO_EEEiEEENS5_IJSC_iEEEEEENS5_IJST_NS5_IJNS5_IJNSA_ILi0EEESC_EEENSA_ILi512EEEEEENS5_IJSW_iEEEEEEEEEEESK_S13_NS4_8TiledMMAINS4_8MMA_AtomIJNS4_17SM100_MMA_MXF4_SSISI_SI_fSJ_Li128ELi64ELi16ELNS4_4UMMA5MajorE0ELS18_0ELNS17_7ScaleInE0ELS19_0EEEEEENSM_INS5_IJSC_SC_SC_EEENS5_IJSW_SW_SW_EEEEENS5_IJNS4_10UnderscoreES1F_S1F_EEEEENS5_IJNS4_13SM90_TMA_LOADES1I_EEENS5_IJNS4_14ComposedLayoutINS4_7SwizzleILi2ELi4ELi3EEENS4_18smem_ptr_flag_bitsILi4EEENSM_INS5_IJNSA_ILi8EEESF_EEENS5_IJSF_SC_EEEEEEENSM_INS5_IJNS5_IJNS5_IJSP_SC_EEESS_EEESC_NS5_IJSC_SB_EEEEEENS5_IJNS5_IJNS5_IJSS_SY_EEESX_EEESW_NS5_IJSO_SY_EEEEEEEEEEEvNS4_8identityENS5_IJNS4_23SM90_TMA_LOAD_MULTICASTES25_EEES23_vS24_EENS_8epilogue10collective18CollectiveEpilogueINS28_23Sm100TmaWarpSpecializedILi3ELi2ELi16ELb1ELb0EEEJNS5_IJSG_SG_SF_EEENS5_IJNSM_ISG_SC_EENSM_INS5_IJSR_SB_EEENS5_IJSC_SN_EEEEEEEENS_10bfloat16_tESL_S2J_SL_NS28_6fusion15FusionCallbacksIS2C_NS2K_17LinearCombinationIS2J_fS2J_fLNS_15FloatRoundStyleE2EEES2D_S2I_JEEENS4_5SM1004TMEM4LOAD26SM100_TMEM_LOAD_32dp32b16xES1I_NS1K_INS1L_ILi1ELi4ELi3EEENS1N_ILi16EEENSM_INS5_IJS1P_SR_EEENS5_IJSR_SC_EEEEEEENS4_39AutoVectorizingCopyWithAssumedAlignmentILi128EEENS4_14SM90_TMA_STOREES2Z_S31_S31_EEEvvEEEEvNT_6ParamsE --------------------------
	.section	.text._ZN7cutlass13device_kernelINS_4gemm6kernel13GemmUniversalIN4cute5tupleIJiiiiEEENS1_10collective13CollectiveMmaINS1_46MainloopSm100TmaUmmaWarpSpecializedBlockScaledILi15ELi2ELi2ENS5_IJNS4_1CILi2EEENSA_ILi1EEESC_EEEEENS5_IJNSA_ILi128EEENSA_ILi64EEESF_EEENS5_IJNS_12float_e2m1_tENS_13float_ue4m3_tEEEENS5_IJNS5_IJlSC_lEEENS4_6LayoutINS5_IJNS5_IJNS5_IJNSA_ILi32EEENSA_ILi4EEEEEEiEEENS5_IJNS5_IJNSA_ILi16EEESO_EEEiEEENS5_IJSC_iEEEEEENS5_IJST_NS5_IJNS5_IJNSA_ILi0EEESC_EEENSA_ILi512EEEEEENS5_IJSW_iEEEEEEEEEEESK_S13_NS4_8TiledMMAINS4_8MMA_AtomIJNS4_17SM100_MMA_MXF4_SSISI_SI_fSJ_Li128ELi64ELi16ELNS4_4UMMA5MajorE0ELS18_0ELNS17_7ScaleInE0ELS19_0EEEEEENSM_INS5_IJSC_SC_SC_EEENS5_IJSW_SW_SW_EEEEENS5_IJNS4_10UnderscoreES1F_S1F_EEEEENS5_IJNS4_13SM90_TMA_LOADES1I_EEENS5_IJNS4_14ComposedLayoutINS4_7SwizzleILi2ELi4ELi3EEENS4_18smem_ptr_flag_bitsILi4EEENSM_INS5_IJNSA_ILi8EEESF_EEENS5_IJSF_SC_EEEEEEENSM_INS5_IJNS5_IJNS5_IJSP_SC_EEESS_EEESC_NS5_IJSC_SB_EEEEEENS5_IJNS5_IJNS5_IJSS_SY_EEESX_EEESW_NS5_IJSO_SY_EEEEEEEEEEEvNS4_8identityENS5_IJNS4_23SM90_TMA_LOAD_MULTICASTES25_EEES23_vS24_EENS_8epilogue10collective18CollectiveEpilogueINS28_23Sm100TmaWarpSpecializedILi3ELi2ELi16ELb1ELb0EEEJNS5_IJSG_SG_SF_EEENS5_IJNSM_ISG_SC_EENSM_INS5_IJSR_SB_EEENS5_IJSC_SN_EEEEEEEENS_10bfloat16_tESL_S2J_SL_NS28_6fusion15FusionCallbacksIS2C_NS2K_17LinearCombinationIS2J_fS2J_fLNS_15FloatRoundStyleE2EEES2D_S2I_JEEENS4_5SM1004TMEM4LOAD26SM100_TMEM_LOAD_32dp32b16xES1I_NS1K_INS1L_ILi1ELi4ELi3EEENS1N_ILi16EEENSM_INS5_IJS1P_SR_EEENS5_IJSR_SC_EEEEEEENS4_39AutoVectorizingCopyWithAssumedAlignmentILi128EEENS4_14SM90_TMA_STOREES2Z_S31_S31_EEEvvEEEEvNT_6ParamsE,"ax",@progbits
	.align	128
.text._ZN7cutlass13device_kernelINS_4gemm6kernel13GemmUniversalIN4cute5tupleIJiiiiEEENS1_10collective13CollectiveMmaINS1_46MainloopSm100TmaUmmaWarpSpecializedBlockScaledILi15ELi2ELi2ENS5_IJNS4_1CILi2EEENSA_ILi1EEESC_EEEEENS5_IJNSA_ILi128EEENSA_ILi64EEESF_EEENS5_IJNS_12float_e2m1_tENS_13float_ue4m3_tEEEENS5_IJNS5_IJlSC_lEEENS4_6LayoutINS5_IJNS5_IJNS5_IJNSA_ILi32EEENSA_ILi4EEEEEEiEEENS5_IJNS5_IJNSA_ILi16EEESO_EEEiEEENS5_IJSC_iEEEEEENS5_IJST_NS5_IJNS5_IJNSA_ILi0EEESC_EEENSA_ILi512EEEEEENS5_IJSW_iEEEEEEEEEEESK_S13_NS4_8TiledMMAINS4_8MMA_AtomIJNS4_17SM100_MMA_MXF4_SSISI_SI_fSJ_Li128ELi64ELi16ELNS4_4UMMA5MajorE0ELS18_0ELNS17_7ScaleInE0ELS19_0EEEEEENSM_INS5_IJSC_SC_SC_EEENS5_IJSW_SW_SW_EEEEENS5_IJNS4_10UnderscoreES1F_S1F_EEEEENS5_IJNS4_13SM90_TMA_LOADES1I_EEENS5_IJNS4_14ComposedLayoutINS4_7SwizzleILi2ELi4ELi3EEENS4_18smem_ptr_flag_bitsILi4EEENSM_INS5_IJNSA_ILi8EEESF_EEENS5_IJSF_SC_EEEEEEENSM_INS5_IJNS5_IJNS5_IJSP_SC_EEESS_EEESC_NS5_IJSC_SB_EEEEEENS5_IJNS5_IJNS5_IJSS_SY_EEESX_EEESW_NS5_IJSO_SY_EEEEEEEEEEEvNS4_8identityENS5_IJNS4_23SM90_TMA_LOAD_MULTICASTES25_EEES23_vS24_EENS_8epilogue10collective18CollectiveEpilogueINS28_23Sm100TmaWarpSpecializedILi3ELi2ELi16ELb1ELb0EEEJNS5_IJSG_SG_SF_EEENS5_IJNSM_ISG_SC_EENSM_INS5_IJSR_SB_EEENS5_IJSC_SN_EEEEEEEENS_10bfloat16_tESL_S2J_SL_NS28_6fusion15FusionCallbacksIS2C_NS2K_17LinearCombinationIS2J_fS2J_fLNS_15FloatRoundStyleE2EEES2D_S2I_JEEENS4_5SM1004TMEM4LOAD26SM100_TMEM_LOAD_32dp32b16xES1I_NS1K_INS1L_ILi1ELi4ELi3EEENS1N_ILi16EEENSM_INS5_IJS1P_SR_EEENS5_IJSR_SC_EEEEEEENS4_39AutoVectorizingCopyWithAssumedAlignmentILi128EEENS4_14SM90_TMA_STOREES2Z_S31_S31_EEEvvEEEEvNT_6ParamsE:
        .type           _ZN7cutlass13device_kernelINS_4gemm6kernel13GemmUniversalIN4cute5tupleIJiiiiEEENS1_10collective13CollectiveMmaINS1_46MainloopSm100TmaUmmaWarpSpecializedBlockScaledILi15ELi2ELi2ENS5_IJNS4_1CILi2EEENSA_ILi1EEESC_EEEEENS5_IJNSA_ILi128EEENSA_ILi64EEESF_EEENS5_IJNS_12float_e2m1_tENS_13float_ue4m3_tEEEENS5_IJNS5_IJlSC_lEEENS4_6LayoutINS5_IJNS5_IJNS5_IJNSA_ILi32EEENSA_ILi4EEEEEEiEEENS5_IJNS5_IJNSA_ILi16EEESO_EEEiEEENS5_IJSC_iEEEEEENS5_IJST_NS5_IJNS5_IJNSA_ILi0EEESC_EEENSA_ILi512EEEEEENS5_IJSW_iEEEEEEEEEEESK_S13_NS4_8TiledMMAINS4_8MMA_AtomIJNS4_17SM100_MMA_MXF4_SSISI_SI_fSJ_Li128ELi64ELi16ELNS4_4UMMA5MajorE0ELS18_0ELNS17_7ScaleInE0ELS19_0EEEEEENSM_INS5_IJSC_SC_SC_EEENS5_IJSW_SW_SW_EEEEENS5_IJNS4_10UnderscoreES1F_S1F_EEEEENS5_IJNS4_13SM90_TMA_LOADES1I_EEENS5_IJNS4_14ComposedLayoutINS4_7SwizzleILi2ELi4ELi3EEENS4_18smem_ptr_flag_bitsILi4EEENSM_INS5_IJNSA_ILi8EEESF_EEENS5_IJSF_SC_EEEEEEENSM_INS5_IJNS5_IJNS5_IJSP_SC_EEESS_EEESC_NS5_IJSC_SB_EEEEEENS5_IJNS5_IJNS5_IJSS_SY_EEESX_EEESW_NS5_IJSO_SY_EEEEEEEEEEEvNS4_8identityENS5_IJNS4_23SM90_TMA_LOAD_MULTICASTES25_EEES23_vS24_EENS_8epilogue10collective18CollectiveEpilogueINS28_23Sm100TmaWarpSpecializedILi3ELi2ELi16ELb1ELb0EEEJNS5_IJSG_SG_SF_EEENS5_IJNSM_ISG_SC_EENSM_INS5_IJSR_SB_EEENS5_IJSC_SN_EEEEEEEENS_10bfloat16_tESL_S2J_SL_NS28_6fusion15FusionCallbacksIS2C_NS2K_17LinearCombinationIS2J_fS2J_fLNS_15FloatRoundStyleE2EEES2D_S2I_JEEENS4_5SM1004TMEM4LOAD26SM100_TMEM_LOAD_32dp32b16xES1I_NS1K_INS1L_ILi1ELi4ELi3EEENS1N_ILi16EEENSM_INS5_IJS1P_SR_EEENS5_IJSR_SC_EEEEEEENS4_39AutoVectorizingCopyWithAssumedAlignmentILi128EEENS4_14SM90_TMA_STOREES2Z_S31_S31_EEEvvEEEEvNT_6ParamsE,@function
        .size           _ZN7cutlass13device_kernelINS_4gemm6kernel13GemmUniversalIN4cute5tupleIJiiiiEEENS1_10collective13CollectiveMmaINS1_46MainloopSm100TmaUmmaWarpSpecializedBlockScaledILi15ELi2ELi2ENS5_IJNS4_1CILi2EEENSA_ILi1EEESC_EEEEENS5_IJNSA_ILi128EEENSA_ILi64EEESF_EEENS5_IJNS_12float_e2m1_tENS_13float_ue4m3_tEEEENS5_IJNS5_IJlSC_lEEENS4_6LayoutINS5_IJNS5_IJNS5_IJNSA_ILi32EEENSA_ILi4EEEEEEiEEENS5_IJNS5_IJNSA_ILi16EEESO_EEEiEEENS5_IJSC_iEEEEEENS5_IJST_NS5_IJNS5_IJNSA_ILi0EEESC_EEENSA_ILi512EEEEEENS5_IJSW_iEEEEEEEEEEESK_S13_NS4_8TiledMMAINS4_8MMA_AtomIJNS4_17SM100_MMA_MXF4_SSISI_SI_fSJ_Li128ELi64ELi16ELNS4_4UMMA5MajorE0ELS18_0ELNS17_7ScaleInE0ELS19_0EEEEEENSM_INS5_IJSC_SC_SC_EEENS5_IJSW_SW_SW_EEEEENS5_IJNS4_10UnderscoreES1F_S1F_EEEEENS5_IJNS4_13SM90_TMA_LOADES1I_EEENS5_IJNS4_14ComposedLayoutINS4_7SwizzleILi2ELi4ELi3EEENS4_18smem_ptr_flag_bitsILi4EEENSM_INS5_IJNSA_ILi8EEESF_EEENS5_IJSF_SC_EEEEEEENSM_INS5_IJNS5_IJNS5_IJSP_SC_EEESS_EEESC_NS5_IJSC_SB_EEEEEENS5_IJNS5_IJNS5_IJSS_SY_EEESX_EEESW_NS5_IJSO_SY_EEEEEEEEEEEvNS4_8identityENS5_IJNS4_23SM90_TMA_LOAD_MULTICASTES25_EEES23_vS24_EENS_8epilogue10collective18CollectiveEpilogueINS28_23Sm100TmaWarpSpecializedILi3ELi2ELi16ELb1ELb0EEEJNS5_IJSG_SG_SF_EEENS5_IJNSM_ISG_SC_EENSM_INS5_IJSR_SB_EEENS5_IJSC_SN_EEEEEEEENS_10bfloat16_tESL_S2J_SL_NS28_6fusion15FusionCallbacksIS2C_NS2K_17LinearCombinationIS2J_fS2J_fLNS_15FloatRoundStyleE2EEES2D_S2I_JEEENS4_5SM1004TMEM4LOAD26SM100_TMEM_LOAD_32dp32b16xES1I_NS1K_INS1L_ILi1ELi4ELi3EEENS1N_ILi16EEENSM_INS5_IJS1P_SR_EEENS5_IJSR_SC_EEEEEEENS4_39AutoVectorizingCopyWithAssumedAlignmentILi128EEENS4_14SM90_TMA_STOREES2Z_S31_S31_EEEvvEEEEvNT_6ParamsE,(.L_x_229 - _ZN7cutlass13device_kernelINS_4gemm6kernel13GemmUniversalIN4cute5tupleIJiiiiEEENS1_10collective13CollectiveMmaINS1_46MainloopSm100TmaUmmaWarpSpecializedBlockScaledILi15ELi2ELi2ENS5_IJNS4_1CILi2EEENSA_ILi1EEESC_EEEEENS5_IJNSA_ILi128EEENSA_ILi64EEESF_EEENS5_IJNS_12float_e2m1_tENS_13float_ue4m3_tEEEENS5_IJNS5_IJlSC_lEEENS4_6LayoutINS5_IJNS5_IJNS5_IJNSA_ILi32EEENSA_ILi4EEEEEEiEEENS5_IJNS5_IJNSA_ILi16EEESO_EEEiEEENS5_IJSC_iEEEEEENS5_IJST_NS5_IJNS5_IJNSA_ILi0EEESC_EEENSA_ILi512EEEEEENS5_IJSW_iEEEEEEEEEEESK_S13_NS4_8TiledMMAINS4_8MMA_AtomIJNS4_17SM100_MMA_MXF4_SSISI_SI_fSJ_Li128ELi64ELi16ELNS4_4UMMA5MajorE0ELS18_0ELNS17_7ScaleInE0ELS19_0EEEEEENSM_INS5_IJSC_SC_SC_EEENS5_IJSW_SW_SW_EEEEENS5_IJNS4_10UnderscoreES1F_S1F_EEEEENS5_IJNS4_13SM90_TMA_LOADES1I_EEENS5_IJNS4_14ComposedLayoutINS4_7SwizzleILi2ELi4ELi3EEENS4_18smem_ptr_flag_bitsILi4EEENSM_INS5_IJNSA_ILi8EEESF_EEENS5_IJSF_SC_EEEEEEENSM_INS5_IJNS5_IJNS5_IJSP_SC_EEESS_EEESC_NS5_IJSC_SB_EEEEEENS5_IJNS5_IJNS5_IJSS_SY_EEESX_EEESW_NS5_IJSO_SY_EEEEEEEEEEEvNS4_8identityENS5_IJNS4_23SM90_TMA_LOAD_MULTICASTES25_EEES23_vS24_EENS_8epilogue10collective18CollectiveEpilogueINS28_23Sm100TmaWarpSpecializedILi3ELi2ELi16ELb1ELb0EEEJNS5_IJSG_SG_SF_EEENS5_IJNSM_ISG_SC_EENSM_INS5_IJSR_SB_EEENS5_IJSC_SN_EEEEEEEENS_10bfloat16_tESL_S2J_SL_NS28_6fusion15FusionCallbacksIS2C_NS2K_17LinearCombinationIS2J_fS2J_fLNS_15FloatRoundStyleE2EEES2D_S2I_JEEENS4_5SM1004TMEM4LOAD26SM100_TMEM_LOAD_32dp32b16xES1I_NS1K_INS1L_ILi1ELi4ELi3EEENS1N_ILi16EEENSM_INS5_IJS1P_SR_EEENS5_IJSR_SC_EEEEEEENS4_39AutoVectorizingCopyWithAssumedAlignmentILi128EEENS4_14SM90_TMA_STOREES2Z_S31_S31_EEEvvEEEEvNT_6ParamsE)
        .other          _ZN7cutlass13device_kernelINS_4gemm6kernel13GemmUniversalIN4cute5tupleIJiiiiEEENS1_10collective13CollectiveMmaINS1_46MainloopSm100TmaUmmaWarpSpecializedBlockScaledILi15ELi2ELi2ENS5_IJNS4_1CILi2EEENSA_ILi1EEESC_EEEEENS5_IJNSA_ILi128EEENSA_ILi64EEESF_EEENS5_IJNS_12float_e2m1_tENS_13float_ue4m3_tEEEENS5_IJNS5_IJlSC_lEEENS4_6LayoutINS5_IJNS5_IJNS5_IJNSA_ILi32EEENSA_ILi4EEEEEEiEEENS5_IJNS5_IJNSA_ILi16EEESO_EEEiEEENS5_IJSC_iEEEEEENS5_IJST_NS5_IJNS5_IJNSA_ILi0EEESC_EEENSA_ILi512EEEEEENS5_IJSW_iEEEEEEEEEEESK_S13_NS4_8TiledMMAINS4_8MMA_AtomIJNS4_17SM100_MMA_MXF4_SSISI_SI_fSJ_Li128ELi64ELi16ELNS4_4UMMA5MajorE0ELS18_0ELNS17_7ScaleInE0ELS19_0EEEEEENSM_INS5_IJSC_SC_SC_EEENS5_IJSW_SW_SW_EEEEENS5_IJNS4_10UnderscoreES1F_S1F_EEEEENS5_IJNS4_13SM90_TMA_LOADES1I_EEENS5_IJNS4_14ComposedLayoutINS4_7SwizzleILi2ELi4ELi3EEENS4_18smem_ptr_flag_bitsILi4EEENSM_INS5_IJNSA_ILi8EEESF_EEENS5_IJSF_SC_EEEEEEENSM_INS5_IJNS5_IJNS5_IJSP_SC_EEESS_EEESC_NS5_IJSC_SB_EEEEEENS5_IJNS5_IJNS5_IJSS_SY_EEESX_EEESW_NS5_IJSO_SY_EEEEEEEEEEEvNS4_8identityENS5_IJNS4_23SM90_TMA_LOAD_MULTICASTES25_EEES23_vS24_EENS_8epilogue10collective18CollectiveEpilogueINS28_23Sm100TmaWarpSpecializedILi3ELi2ELi16ELb1ELb0EEEJNS5_IJSG_SG_SF_EEENS5_IJNSM_ISG_SC_EENSM_INS5_IJSR_SB_EEENS5_IJSC_SN_EEEEEEEENS_10bfloat16_tESL_S2J_SL_NS28_6fusion15FusionCallbacksIS2C_NS2K_17LinearCombinationIS2J_fS2J_fLNS_15FloatRoundStyleE2EEES2D_S2I_JEEENS4_5SM1004TMEM4LOAD26SM100_TMEM_LOAD_32dp32b16xES1I_NS1K_INS1L_ILi1ELi4ELi3EEENS1N_ILi16EEENSM_INS5_IJS1P_SR_EEENS5_IJSR_SC_EEEEEEENS4_39AutoVectorizingCopyWithAssumedAlignmentILi128EEENS4_14SM90_TMA_STOREES2Z_S31_S31_EEEvvEEEEvNT_6ParamsE,@"STO_CUDA_ENTRY STV_DEFAULT"
_ZN7cutlass13device_kernelINS_4gemm6kernel13GemmUniversalIN4cute5tupleIJiiiiEEENS1_10collective13CollectiveMmaINS1_46MainloopSm100TmaUmmaWarpSpecializedBlockScaledILi15ELi2ELi2ENS5_IJNS4_1CILi2EEENSA_ILi1EEESC_EEEEENS5_IJNSA_ILi128EEENSA_ILi64EEESF_EEENS5_IJNS_12float_e2m1_tENS_13float_ue4m3_tEEEENS5_IJNS5_IJlSC_lEEENS4_6LayoutINS5_IJNS5_IJNS5_IJNSA_ILi32EEENSA_ILi4EEEEEEiEEENS5_IJNS5_IJNSA_ILi16EEESO_EEEiEEENS5_IJSC_iEEEEEENS5_IJST_NS5_IJNS5_IJNSA_ILi0EEESC_EEENSA_ILi512EEEEEENS5_IJSW_iEEEEEEEEEEESK_S13_NS4_8TiledMMAINS4_8MMA_AtomIJNS4_17SM100_MMA_MXF4_SSISI_SI_fSJ_Li128ELi64ELi16ELNS4_4UMMA5MajorE0ELS18_0ELNS17_7ScaleInE0ELS19_0EEEEEENSM_INS5_IJSC_SC_SC_EEENS5_IJSW_SW_SW_EEEEENS5_IJNS4_10UnderscoreES1F_S1F_EEEEENS5_IJNS4_13SM90_TMA_LOADES1I_EEENS5_IJNS4_14ComposedLayoutINS4_7SwizzleILi2ELi4ELi3EEENS4_18smem_ptr_flag_bitsILi4EEENSM_INS5_IJNSA_ILi8EEESF_EEENS5_IJSF_SC_EEEEEEENSM_INS5_IJNS5_IJNS5_IJSP_SC_EEESS_EEESC_NS5_IJSC_SB_EEEEEENS5_IJNS5_IJNS5_IJSS_SY_EEESX_EEESW_NS5_IJSO_SY_EEEEEEEEEEEvNS4_8identityENS5_IJNS4_23SM90_TMA_LOAD_MULTICASTES25_EEES23_vS24_EENS_8epilogue10collective18CollectiveEpilogueINS28_23Sm100TmaWarpSpecializedILi3ELi2ELi16ELb1ELb0EEEJNS5_IJSG_SG_SF_EEENS5_IJNSM_ISG_SC_EENSM_INS5_IJSR_SB_EEENS5_IJSC_SN_EEEEEEEENS_10bfloat16_tESL_S2J_SL_NS28_6fusion15FusionCallbacksIS2C_NS2K_17LinearCombinationIS2J_fS2J_fLNS_15FloatRoundStyleE2EEES2D_S2I_JEEENS4_5SM1004TMEM4LOAD26SM100_TMEM_LOAD_32dp32b16xES1I_NS1K_INS1L_ILi1ELi4ELi3EEENS1N_ILi16EEENSM_INS5_IJS1P_SR_EEENS5_IJSR_SC_EEEEEEENS4_39AutoVectorizingCopyWithAssumedAlignmentILi128EEENS4_14SM90_TMA_STOREES2Z_S31_S31_EEEvvEEEEvNT_6ParamsE:
[----:B------:R-:W1:Y:S01]  /*0000*/  LDC R1, c[0x0][0x37c] ;  /* 0x0000df00ff017b82 */ /* 0x000e620000000800 */
[----:B------:R-:W2:Y:S01]  /*0010*/  S2R R81, SR_TID.X ;  /* 0x0000000000517919 */ /* 0x000ea20000002100 */
[----:B------:R-:W3:Y:S01]  /*0020*/  LDCU.64 UR12, c[0x0][0xc90] ;  /* 0x00019200ff0c77ac */ /* 0x000ee20008000a00 */
[----:B------:R-:W-:Y:S02]  /*0030*/  PRMT R85, RZ, 0x7610, R85 ;  /* 0x00007610ff557816 */ /* 0x000fe40000000055 */
[----:B------:R-:W-:Y:S01]  /*0040*/  ELECT P4, URZ, PT ;  /* 0x0000000000ff782f */ /* 0x000fe20003880000 */
[----:B---3--:R-:W-:-:S04]  /*0050*/  UISETP.NE.U32.AND UP0, UPT, UR12, URZ, UPT ;  /* 0x000000ff0c00728c */ /* 0x008fc8000bf05070 */
[----:B------:R-:W-:Y:S01]  /*0060*/  UISETP.NE.AND.EX UP0, UPT, UR13, URZ, UPT, UP0 ;  /* 0x000000ff0d00728c */ /* 0x000fe2000bf05300 */
[----:B--2---:R-:W-:-:S05]  /*0070*/  SHF.R.U32.HI R86, RZ, 0x5, R81 ;  /* 0x00000005ff567819 */ /* 0x004fca0000011651 */
[----:B------:R-:W2:Y:S02]  /*0080*/  SHFL.IDX PT, R0, R86, RZ, 0x1f ;  /* 0x00001fff56007589 */ /* 0x000ea400000e0000 */
[----:B--2---:R-:W-:Y:S01]  /*0090*/  R2UR UR18, R0 ;  /* 0x00000000001272ca */ /* 0x004fe200000e0000 */
[----:B-1----:R-:W-:-:S14]  /*00a0*/  BRA.U UP0, `(.L_x_0) ;  /* 0x0000000100307547 */ /* 0x002fdc000b800000 */
[----:B------:R-:W1:Y:S02]  /*00b0*/  LDCU.64 UR4, c[0x0][0xc88] ;  /* 0x00019100ff0477ac */ /* 0x000e640008000a00 */
[----:B-1----:R-:W-:-:S04]  /*00c0*/  UISETP.NE.U32.AND UP0, UPT, UR4, URZ, UPT ;  /* 0x000000ff0400728c */ /* 0x002fc8000bf05070 */
[----:B------:R-:W-:-:S09]  /*00d0*/  UISETP.NE.AND.EX UP0, UPT, UR5, URZ, UPT, UP0 ;  /* 0x000000ff0500728c */ /* 0x000fd2000bf05300 */
[----:B------:R-:W-:Y:S05]  /*00e0*/  BRA.U !UP0, `(.L_x_1) ;  /* 0x0000000108147547 */ /* 0x000fea000b800000 */
[----:B------:R-:W1:Y:S01]  /*00f0*/  LDC.64 R2, c[0x0][0xc88] ;  /* 0x00032200ff027b82 */ /* 0x000e620000000a00 */
[----:B------:R-:W1:Y:S02]  /*0100*/  LDCU.64 UR4, c[0x0][0x358] ;  /* 0x00006b00ff0477ac */ /* 0x000e640008000a00 */
[----:B-1----:R1:W5:Y:S01]  /*0110*/  LDG.E R45, desc[UR4][R2.64] ;  /* 0x00000004022d7981 */ /* 0x002362000c1e1900 */
[----:B------:R-:W-:Y:S01]  /*0120*/  HFMA2 R85, -RZ, RZ, 0, 5.9604644775390625e-08 ;  /* 0x00000001ff557431 */ /* 0x000fe200000001ff */
[----:B------:R-:W-:Y:S05]  /*0130*/  BRA `(.L_x_0) ;  /* 0x00000000000c7947 */ /* 0x000fea0003800000 */
.L_x_1:
[----:B------:R-:W1:Y:S01]  /*0140*/  LDCU UR4, c[0x0][0xc80] ;  /* 0x00019000ff0477ac */ /* 0x000e620008000800 */
[----:B------:R-:W-:Y:S01]  /*0150*/  HFMA2 R85, -RZ, RZ, 0, 5.9604644775390625e-08 ;  /* 0x00000001ff557431 */ /* 0x000fe200000001ff */
[----:B-1----:R-:W-:-:S07]  /*0160*/  MOV R45, UR4 ;  /* 0x00000004002d7c02 */ /* 0x002fce0008000f00 */
.L_x_0:
[----:B------:R-:W2:Y:S02]  /*0170*/  LDCU.64 UR4, c[0x0][0xcb0] ;  /* 0x00019600ff0477ac */ /* 0x000ea40008000a00 */
[----:B--2---:R-:W-:-:S04]  /*0180*/  UISETP.NE.U32.AND UP0, UPT, UR4, URZ, UPT ;  /* 0x000000ff0400728c */ /* 0x004fc8000bf05070 */
[----:B------:R-:W-:-:S09]  /*0190*/  UISETP.NE.AND.EX UP0, UPT, UR5, URZ, UPT, UP0 ;  /* 0x000000ff0500728c */ /* 0x000fd2000bf05300 */
[----:B------:R-:W-:Y:S05]  /*01a0*/  BRA.U UP0, `(.L_x_2) ;  /* 0x0000000100287547 */ /* 0x000fea000b800000 */
[----:B------:R-:W2:Y:S02]  /*01b0*/  LDCU.64 UR4, c[0x0][0xca8] ;  /* 0x00019500ff0477ac */ /* 0x000ea40008000a00 */
[----:B--2---:R-:W-:-:S04]  /*01c0*/  UISETP.NE.U32.AND UP0, UPT, UR4, URZ, UPT ;  /* 0x000000ff0400728c */ /* 0x004fc8000bf05070 */
[----:B------:R-:W-:-:S09]  /*01d0*/  UISETP.NE.AND.EX UP0, UPT, UR5, URZ, UPT, UP0 ;  /* 0x000000ff0500728c */ /* 0x000fd2000bf05300 */
[----:B------:R-:W-:Y:S05]  /*01e0*/  BRA.U !UP0, `(.L_x_3) ;  /* 0x0000000108107547 */ /* 0x000fea000b800000 */
[----:B-1----:R-:W1:Y:S01]  /*01f0*/  LDC.64 R2, c[0x0][0xca8] ;  /* 0x00032a00ff027b82 */ /* 0x002e620000000a00 */
[----:B------:R-:W1:Y:S02]  /*0200*/  LDCU.64 UR4, c[0x0][0x358] ;  /* 0x00006b00ff0477ac */ /* 0x000e640008000a00 */
[----:B-1----:R2:W5:Y:S01]  /*0210*/  LDG.E R43, desc[UR4][R2.64] ;  /* 0x00000004022b7981 */ /* 0x002562000c1e1900 */
[----:B------:R-:W-:Y:S05]  /*0220*/  BRA `(.L_x_2) ;  /* 0x0000000000087947 */ /* 0x000fea0003800000 */
.L_x_3:
[----:B------:R-:W2:Y:S02]  /*0230*/  LDCU UR4, c[0x0][0xca0] ;  /* 0x00019400ff0477ac */ /* 0x000ea40008000800 */
[----:B--2---:R-:W-:Y:S02]  /*0240*/  MOV R43, UR4 ;  /* 0x00000004002b7c02 */ /* 0x004fe40008000f00 */
.L_x_2:
[----:B------:R-:W-:Y:S01]  /*0250*/  IMAD.U32 R0, RZ, RZ, UR18 ;  /* 0x00000012ff007e24 */ /* 0x000fe2000f8e00ff */
[----:B------:R-:W-:Y:S04]  /*0260*/  BSSY.RECONVERGENT B0, `(.L_x_4) ;  /* 0x0000012000007945 */ /* 0x000fe80003800200 */
[C---:B------:R-:W-:Y:S02]  /*0270*/  ISETP.NE.OR P1, PT, R0.reuse, 0x1, !P4 ;  /* 0x000000010000780c */ /* 0x040fe40006725670 */
[----:B------:R-:W-:-:S11]  /*0280*/  ISETP.NE.OR P0, PT, R0, 0x3, !P4 ;  /* 0x000000030000780c */ /* 0x000fd60006705670 */
[----:B------:R-:W-:Y:S05]  /*0290*/  @P1 BRA `(.L_x_5) ;  /* 0x0000000000381947 */ /* 0x000fea0003800000 */
[----:B------:R-:W3:Y:S02]  /*02a0*/  LDCU.64 UR4, c[0x0][0x348] ;  /* 0x00006900ff0477ac */ /* 0x000ee40008000a00 */
[----:B---3--:R-:W-:Y:S02]  /*02b0*/  UIADD3 UR10, UP3, UPT, UR4, 0x80, URZ ;  /* 0x00000080040a7890 */ /* 0x008fe4000ff7e0ff */
[----:B------:R-:W-:Y:S02]  /*02c0*/  UIADD3 UR8, UP2, UPT, UR4, 0x180, URZ ;  /* 0x0000018004087890 */ /* 0x000fe4000ff5e0ff */
[----:B------:R-:W-:Y:S02]  /*02d0*/  UIADD3 UR6, UP1, UPT, UR4, 0x280, URZ ;  /* 0x0000028004067890 */ /* 0x000fe4000ff3e0ff */
[----:B------:R-:W-:Y:S02]  /*02e0*/  UIADD3 UR4, UP0, UPT, UR4, 0x380, URZ ;  /* 0x0000038004047890 */ /* 0x000fe4000ff1e0ff */
[----:B------:R-:W-:-:S02]  /*02f0*/  UIADD3.X UR11, UPT, UPT, URZ, UR5, URZ, UP3, !UPT ;  /* 0x00000005ff0b7290 */ /* 0x000fc40009ffe4ff */
[----:B------:R-:W-:Y:S02]  /*0300*/  UIADD3.X UR9, UPT, UPT, URZ, UR5, URZ, UP2, !UPT ;  /* 0x00000005ff097290 */ /* 0x000fe400097fe4ff */
[----:B------:R-:W-:Y:S02]  /*0310*/  UIADD3.X UR7, UPT, UPT, URZ, UR5, URZ, UP1, !UPT ;  /* 0x00000005ff077290 */ /* 0x000fe40008ffe4ff */
[----:B------:R-:W-:-:S03]  /*0320*/  UIADD3.X UR5, UPT, UPT, URZ, UR5, URZ, UP0, !UPT ;  /* 0x00000005ff057290 */ /* 0x000fc600087fe4ff */
[----:B------:R3:W-:Y:S02]  /*0330*/  UTMACCTL.PF [UR10] ;  /* 0x000000000a0079b9 */ /* 0x0007e40008040000 */
[----:B------:R3:W-:Y:S02]  /*0340*/  UTMACCTL.PF [UR8] ;  /* 0x00000000080079b9 */ /* 0x0007e40008040000 */
[----:B------:R3:W-:Y:S02]  /*0350*/  UTMACCTL.PF [UR6] ;  /* 0x00000000060079b9 */ /* 0x0007e40008040000 */
[----:B------:R3:W-:Y:S02]  /*0360*/  UTMACCTL.PF [UR4] ;  /* 0x00000000040079b9 */ /* 0x0007e40008040000 */
[----:B---3--:R-:W-:Y:S01]  /*0370*/  NOP ;  /* 0x0000000000007918 */ /* 0x008fe20000000000 */
.L_x_5:
[----:B------:R-:W-:Y:S05]  /*0380*/  BSYNC.RECONVERGENT B0 ;  /* 0x0000000000007941 */ /* 0x000fea0003800200 */
.L_x_4:
[----:B------:R-:W-:Y:S04]  /*0390*/  BSSY.RECONVERGENT B0, `(.L_x_6) ;  /* 0x000000a000007945 */ /* 0x000fe80003800200 */
[----:B------:R-:W-:Y:S05]  /*03a0*/  @P0 BRA `(.L_x_7) ;  /* 0x0000000000200947 */ /* 0x000fea0003800000 */
[----:B------:R-:W3:Y:S02]  /*03b0*/  LDCU.64 UR4, c[0x0][0x348] ;  /* 0x00006900ff0477ac */ /* 0x000ee40008000a00 */
[----:B---3--:R-:W-:Y:S02]  /*03c0*/  UIADD3 UR6, UP1, UPT, UR4, 0x980, URZ ;  /* 0x0000098004067890 */ /* 0x008fe4000ff3e0ff */
[----:B------:R-:W-:Y:S02]  /*03d0*/  UIADD3 UR4, UP0, UPT, UR4, 0xa80, URZ ;  /* 0x00000a8004047890 */ /* 0x000fe4000ff1e0ff */
[----:B------:R-:W-:Y:S02]  /*03e0*/  UIADD3.X UR7, UPT, UPT, URZ, UR5, URZ, UP1, !UPT ;  /* 0x00000005ff077290 */ /* 0x000fe40008ffe4ff */
[----:B------:R-:W-:-:S07]  /*03f0*/  UIADD3.X UR5, UPT, UPT, URZ, UR5, URZ, UP0, !UPT ;  /* 0x00000005ff057290 */ /* 0x000fce00087fe4ff */
[----:B------:R3:W-:Y:S02]  /*0400*/  UTMACCTL.PF [UR6] ;  /* 0x00000000060079b9 */ /* 0x0007e40008040000 */
[----:B------:R3:W-:Y:S02]  /*0410*/  UTMACCTL.PF [UR4] ;  /* 0x00000000040079b9 */ /* 0x0007e40008040000 */
[----:B---3--:R-:W-:Y:S01]  /*0420*/  NOP ;  /* 0x0000000000007918 */ /* 0x008fe20000000000 */
.L_x_7:
[----:B------:R-:W-:Y:S05]  /*0430*/  BSYNC.RECONVERGENT B0 ;  /* 0x0000000000007941 */ /* 0x000fea0003800200 */
.L_x_6:
[----:B------:R-:W3:Y:S01]  /*0440*/  LDCU.64 UR4, c[0x0][0xc88] ;  /* 0x00019100ff0477ac */ /* 0x000ee20008000a00 */
[----:B------:R-:W-:Y:S02]  /*0450*/  UISETP.EQ.U32.AND UP2, UPT, UR12, URZ, UPT ;  /* 0x000000ff0c00728c */ /* 0x000fe4000bf42070 */
[----:B------:R-:W-:Y:S02]  /*0460*/  UPLOP3.LUT UP3, UPT, UPT, UPT, UPT, 0x80, 0x8 ;  /* 0x000000000008789c */ /* 0x000fe40003f6f070 */
[----:B---3--:R-:W-:-:S04]  /*0470*/  UISETP.NE.U32.AND UP0, UPT, UR4, URZ, UPT ;  /* 0x000000ff0400728c */ /* 0x008fc8000bf05070 */
[----:B------:R-:W-:-:S04]  /*0480*/  UISETP.NE.AND.EX UP1, UPT, UR5, URZ, UPT, UP0 ;  /* 0x000000ff0500728c */ /* 0x000fc8000bf25300 */
[----:B------:R-:W-:-:S04]  /*0490*/  UISETP.EQ.OR.EX UP4, UPT, UR13, URZ, !UP1, UP2 ;  /* 0x000000ff0d00728c */ /* 0x000fc8000cf82720 */
[----:B------:R-:W-:-:S06]  /*04a0*/  UP2UR UR4, UPR, URZ, 0x10 ;  /* 0x00000010ff047883 */ /* 0x000fcc0008000000 */
[----:B------:R-:W-:Y:S01]  /*04b0*/  MOV R96, UR4 ;  /* 0x0000000400607c02 */ /* 0x000fe20008000f00 */
[----:B------:R-:W-:Y:S06]  /*04c0*/  BRA.U !UP4, `(.L_x_8) ;  /* 0x000000010c207547 */ /* 0x000fec000b800000 */
[----:B------:R-:W-:Y:S01]  /*04d0*/  UISETP.NE.U32.AND UP0, UPT, UR12, URZ, UPT ;  /* 0x000000ff0c00728c */ /* 0x000fe2000bf05070 */
[----:B-----5:R-:W-:Y:S01]  /*04e0*/  FSETP.NEU.AND P0, PT, R45, RZ, PT ;  /* 0x000000ff2d00720b */ /* 0x020fe20003f0d000 */
[----:B------:R-:W-:Y:S02]  /*04f0*/  USEL UR4, URZ, 0xffffffff, UP1 ;  /* 0xffffffffff047887 */ /* 0x000fe40008800000 */
[----:B------:R-:W-:-:S10]  /*0500*/  UISETP.NE.AND.EX UP2, UPT, UR13, URZ, UPT, UP0 ;  /* 0x000000ff0d00728c */ /* 0x000fd4000bf45300 */
[----:B------:R-:W-:Y:S01]  /*0510*/  VOTEU.ANY UP0, P0 ;  /* 0x0000000000ff7886 */ /* 0x000fe20000000100 */
[----:B------:R-:W-:-:S04]  /*0520*/  @!UP2 USEL UR4, URZ, 0xffffffff, UP0 ;  /* 0xffffffffff04a887 */ /* 0x000fc80008000000 */
[----:B------:R-:W-:-:S04]  /*0530*/  ULOP3.LUT UR4, UR4, 0x1, URZ, 0xc0, !UPT ;  /* 0x0000000104047892 */ /* 0x000fc8000f8ec0ff */
[----:B------:R-:W-:-:S11]  /*0540*/  UISETP.NE.U32.AND UP3, UPT, UR4, 0x1, UPT ;  /* 0x000000010400788c */ /* 0x000fd6000bf65070 */
.L_x_8:
[----:B-12---:R-:W1:Y:S02]  /*0550*/  SHFL.IDX PT, R2, R86, RZ, 0x1f ;  /* 0x00001fff56027589 */ /* 0x006e6400000e0000 */
[----:B-1----:R-:W-:-:S13]  /*0560*/  ISETP.NE.AND P0, PT, R2, RZ, PT ;  /* 0x000000ff0200720c */ /* 0x002fda0003f05270 */
[----:B------:R-:W-:Y:S05]  /*0570*/  @P0 BRA `(.L_x_9) ;  /* 0x0000000000bc0947 */ /* 0x000fea0003800000 */
[----:B------:R-:W-:Y:S01]  /*0580*/  ELECT P0, URZ, PT ;  /* 0x0000000000ff782f */ /* 0x000fe20003800000 */
[----:B------:R-:W-:-:S12]  /*0590*/  BSSY.RECONVERGENT B0, `(.L_x_9) ;  /* 0x000002d000007945 */ /* 0x000fd80003800200 */
[----:B------:R-:W-:Y:S05]  /*05a0*/  @!P0 BRA `(.L_x_10) ;  /* 0x0000000000ac8947 */ /* 0x000fea0003800000 */
[----:B------:R-:W1:Y:S01]  /*05b0*/  S2UR UR4, SR_CgaCtaId ;  /* 0x00000000000479c3 */ /* 0x000e620000008800 */
[----:B------:R-:W-:Y:S01]  /*05c0*/  UMOV UR5, 0x400 ;  /* 0x0000040000057882 */ /* 0x000fe20000000000 */
[----:B------:R-:W-:Y:S01]  /*05d0*/  UMOV UR8, 0x1 ;  /* 0x0000000100087882 */ /* 0x000fe20000000000 */
[----:B------:R-:W-:Y:S01]  /*05e0*/  UMOV UR6, 0x2 ;  /* 0x0000000200067882 */ /* 0x000fe20000000000 */
[----:B------:R-:W-:-:S04]  /*05f0*/  UIADD3 UR8, UPT, UPT, -UR8, 0x100000, URZ ;  /* 0x0010000008087890 */ /* 0x000fc8000fffe1ff */
[----:B------:R-:W-:Y:S02]  /*0600*/  USHF.L.U32 UR9, UR8, 0xb, URZ ;  /* 0x0000000b08097899 */ /* 0x000fe400080006ff */
[----:B------:R-:W-:Y:S02]  /*0610*/  USHF.L.U32 UR8, UR8, 0x1, URZ ;  /* 0x0000000108087899 */ /* 0x000fe400080006ff */
[----:B------:R-:W-:-:S04]  /*0620*/  UIADD3 UR6, UPT, UPT, -UR6, 0x100000, URZ ;  /* 0x0010000006067890 */ /* 0x000fc8000fffe1ff */
[----:B------:R-:W-:Y:S02]  /*0630*/  USHF.L.U32 UR7, UR6, 0xb, URZ ;  /* 0x0000000b06077899 */ /* 0x000fe400080006ff */
[----:B------:R-:W-:Y:S02]  /*0640*/  USHF.L.U32 UR6, UR6, 0x1, URZ ;  /* 0x0000000106067899 */ /* 0x000fe400080006ff */
[----:B-1----:R-:W-:Y:S01]  /*0650*/  ULEA UR4, UR4, UR5, 0x18 ;  /* 0x0000000504047291 */ /* 0x002fe2000f8ec0ff */
[----:B------:R-:W1:Y:S11]  /*0660*/  FENCE.VIEW.ASYNC.S ;  /* 0x00000000000073c6 */ /* 0x000e760000000000 */
[----:B-1----:R1:W2:Y:S01]  /*0670*/  SYNCS.EXCH.64 URZ, [UR4], UR8 ;  /* 0x0000000804ff75b2 */ /* 0x0022a20008000100 */
[----:B------:R1:W3:Y:S01]  /*0680*/  SYNCS.EXCH.64 URZ, [UR4+0x78], UR6 ;  /* 0x0000780604ff75b2 */ /* 0x0002e20008000100 */
[----:B------:R1:W4:Y:S01]  /*0690*/  SYNCS.EXCH.64 URZ, [UR4+0x8], UR8 ;  /* 0x0000080804ff75b2 */ /* 0x0003220008000100 */
[----:B------:R1:W1:Y:S01]  /*06a0*/  SYNCS.EXCH.64 URZ, [UR4+0x80], UR6 ;  /* 0x0000800604ff75b2 */ /* 0x0002620008000100 */
        /* <DEDUP_REMOVED lines=26> */
[----:B--234-:R-:W-:Y:S01]  /*0850*/  NOP ;  /* 0x0000000000007918 */ /* 0x01cfe20000000000 */
.L_x_10:
[----:B-1----:R-:W-:Y:S05]  /*0860*/  BSYNC.RECONVERGENT B0 ;  /* 0x0000000000007941 */ /* 0x002fea0003800200 */
.L_x_9:
[----:B------:R-:W1:Y:S01]  /*0870*/  SHFL.IDX PT, R2, R86, RZ, 0x1f ;  /* 0x00001fff56027589 */ /* 0x000e6200000e0000 */
[----:B------:R-:W-:Y:S01]  /*0880*/  NOP ;  /* 0x0000000000007918 */ /* 0x000fe20000000000 */
[----:B-1----:R-:W-:-:S13]  /*0890*/  ISETP.NE.AND P0, PT, R2, 0x1, PT ;  /* 0x000000010200780c */ /* 0x002fda0003f05270 */
[----:B------:R-:W-:Y:S05]  /*08a0*/  @P0 BRA `(.L_x_11) ;  /* 0x0000000000500947 */ /* 0x000fea0003800000 */
        /* <DEDUP_REMOVED lines=9> */
[----:B------:R-:W-:Y:S01]  /*0940*/  USHF.L.U32 UR6, UR6, 0x1, URZ ;  /* 0x0000000106067899 */ /* 0x000fe200080006ff */
[----:B------:R-:W-:Y:S01]  /*0950*/  ELECT P0, URZ, PT ;  /* 0x0000000000ff782f */ /* 0x000fe20003800000 */
[----:B-1----:R-:W-:Y:S01]  /*0960*/  ULEA UR4, UR4, UR5, 0x18 ;  /* 0x0000000504047291 */ /* 0x002fe2000f8ec0ff */
[----:B------:R-:W1:Y:S11]  /*0970*/  FENCE.VIEW.ASYNC.S ;  /* 0x00000000000073c6 */ /* 0x000e760000000000 */
[----:B-1----:R1:W2:Y:S01]  /*0980*/  SYNCS.EXCH.64 URZ, [UR4+0xf0], UR8 ;  /* 0x0000f00804ff75b2 */ /* 0x0022a20008000100 */
[----:B------:R1:W3:Y:S01]  /*0990*/  SYNCS.EXCH.64 URZ, [UR4+0x108], UR6 ;  /* 0x0001080604ff75b2 */ /* 0x0002e20008000100 */
[----:B------:R1:W4:Y:S01]  /*09a0*/  SYNCS.EXCH.64 URZ, [UR4+0xf8], UR8 ;  /* 0x0000f80804ff75b2 */ /* 0x0003220008000100 */
[----:B------:R1:W1:Y:S01]  /*09b0*/  SYNCS.EXCH.64 URZ, [UR4+0x110], UR6 ;  /* 0x0001100604ff75b2 */ /* 0x0002620008000100 */
[----:B------:R1:W1:Y:S01]  /*09c0*/  SYNCS.EXCH.64 URZ, [UR4+0x100], UR8 ;  /* 0x0001000804ff75b2 */ /* 0x0002620008000100 */
[----:B------:R1:W1:Y:S01]  /*09d0*/  SYNCS.EXCH.64 URZ, [UR4+0x118], UR6 ;  /* 0x0001180604ff75b2 */ /* 0x0002620008000100 */
[----:B------:R-:W-:Y:S01]  /*09e0*/  NOP ;  /* 0x0000000000007918 */ /* 0x000fe20000000000 */
.L_x_11:
[----:B------:R-:W2:Y:S01]  /*09f0*/  SHFL.IDX PT, R2, R86, RZ, 0x1f ;  /* 0x00001fff56027589 */ /* 0x000ea200000e0000 */
[----:B------:R-:W-:Y:S01]  /*0a00*/  NOP ;  /* 0x0000000000007918 */ /* 0x000fe20000000000 */
[----:B--2---:R-:W-:-:S13]  /*0a10*/  ISETP.NE.AND P0, PT, R2, 0x3, PT ;  /* 0x000000030200780c */ /* 0x004fda0003f05270 */
[----:B------:R-:W-:Y:S05]  /*0a20*/  @P0 BRA `(.L_x_12) ;  /* 0x0000000000300947 */ /* 0x000fea0003800000 */
[----:B-1----:R-:W1:Y:S01]  /*0a30*/  S2UR UR4, SR_CgaCtaId ;  /* 0x00000000000479c3 */ /* 0x002e620000008800 */
[----:B------:R-:W-:Y:S01]  /*0a40*/  UMOV UR6, 0x400 ;  /* 0x0000040000067882 */ /* 0x000fe20000000000 */
[----:B------:R-:W-:Y:S01]  /*0a50*/  UMOV UR5, 0x20 ;  /* 0x0000002000057882 */ /* 0x000fe20000000000 */
[----:B------:R-:W-:Y:S01]  /*0a60*/  ELECT P0, URZ, PT ;  /* 0x0000000000ff782f */ /* 0x000fe20003800000 */
[----:B-1----:R-:W-:Y:S02]  /*0a70*/  ULEA UR6, UR4, UR6, 0x18 ;  /* 0x0000000604067291 */ /* 0x002fe4000f8ec0ff */
[----:B------:R-:W-:-:S04]  /*0a80*/  UIADD3 UR4, UPT, UPT, -UR5, 0x100000, URZ ;  /* 0x0010000005047890 */ /* 0x000fc8000fffe1ff */
[----:B------:R-:W-:Y:S02]  /*0a90*/  USHF.L.U32 UR5, UR4, 0xb, URZ ;  /* 0x0000000b04057899 */ /* 0x000fe400080006ff */
[----:B------:R-:W-:Y:S01]  /*0aa0*/  USHF.L.U32 UR4, UR4, 0x1, URZ ;  /* 0x0000000104047899 */ /* 0x000fe200080006ff */
[----:B------:R-:W1:Y:S11]  /*0ab0*/  FENCE.VIEW.ASYNC.S ;  /* 0x00000000000073c6 */ /* 0x000e760000000000 */
[----:B-1----:R2:W1:Y:S01]  /*0ac0*/  SYNCS.EXCH.64 URZ, [UR6+0x120], UR4 ;  /* 0x0001200406ff75b2 */ /* 0x0024620008000100 */
[----:B------:R2:W1:Y:S02]  /*0ad0*/  SYNCS.EXCH.64 URZ, [UR6+0x128], UR4 ;  /* 0x0001280406ff75b2 */ /* 0x0004640008000100 */
[----:B--2---:R-:W-:Y:S01]  /*0ae0*/  NOP ;  /* 0x0000000000007918 */ /* 0x004fe20000000000 */
.L_x_12:
[----:B------:R-:W2:Y:S01]  /*0af0*/  SHFL.IDX PT, R2, R86, RZ, 0x1f ;  /* 0x00001fff56027589 */ /* 0x000ea200000e0000 */
[----:B------:R-:W-:Y:S01]  /*0b00*/  NOP ;  /* 0x0000000000007918 */ /* 0x000fe20000000000 */
[----:B--2---:R-:W-:-:S13]  /*0b10*/  ISETP.NE.AND P0, PT, R2, 0x4, PT ;  /* 0x000000040200780c */ /* 0x004fda0003f05270 */
[----:B------:R-:W-:Y:S05]  /*0b20*/  @P0 BRA `(.L_x_13) ;  /* 0x00000000004c0947 */ /* 0x000fea0003800000 */
[----:B-1----:R-:W1:Y:S01]  /*0b30*/  S2UR UR6, SR_CgaCtaId ;  /* 0x00000000000679c3 */ /* 0x002e620000008800 */
[----:B------:R-:W-:Y:S01]  /*0b40*/  UMOV UR4, 0x1e0 ;  /* 0x000001e000047882 */ /* 0x000fe20000000000 */
[----:B------:R-:W-:Y:S01]  /*0b50*/  UMOV UR5, 0x400 ;  /* 0x0000040000057882 */ /* 0x000fe20000000000 */
[----:B------:R-:W-:Y:S01]  /*0b60*/  USEL UR4, UR4, 0x1a0, UP3 ;  /* 0x000001a004047887 */ /* 0x000fe20009800000 */
[----:B------:R-:W-:Y:S01]  /*0b70*/  UMOV UR8, 0x1 ;  /* 0x0000000100087882 */ /* 0x000fe20000000000 */
[----:B------:R-:W-:Y:S01]  /*0b80*/  ELECT P0, URZ, PT ;  /* 0x0000000000ff782f */ /* 0x000fe20003800000 */
[----:B------:R-:W-:-:S04]  /*0b90*/  UIADD3 UR8, UPT, UPT, -UR8, 0x100000, URZ ;  /* 0x0010000008087890 */ /* 0x000fc8000fffe1ff */
[----:B------:R-:W-:Y:S02]  /*0ba0*/  USHF.L.U32 UR9, UR8, 0xb, URZ ;  /* 0x0000000b08097899 */ /* 0x000fe400080006ff */
[----:B------:R-:W-:Y:S02]  /*0bb0*/  USHF.L.U32 UR8, UR8, 0x1, URZ ;  /* 0x0000000108087899 */ /* 0x000fe400080006ff */
[----:B-1----:R-:W-:Y:S02]  /*0bc0*/  ULEA UR6, UR6, UR5, 0x18 ;  /* 0x0000000506067291 */ /* 0x002fe4000f8ec0ff */
[----:B------:R-:W-:-:S04]  /*0bd0*/  UIADD3 UR4, UPT, UPT, -UR4, 0x100000, URZ ;  /* 0x0010000004047890 */ /* 0x000fc8000fffe1ff */
[----:B------:R-:W-:Y:S02]  /*0be0*/  USHF.L.U32 UR5, UR4, 0xb, URZ ;  /* 0x0000000b04057899 */ /* 0x000fe400080006ff */
[----:B------:R-:W-:Y:S01]  /*0bf0*/  USHF.L.U32 UR4, UR4, 0x1, URZ ;  /* 0x0000000104047899 */ /* 0x000fe200080006ff */
[----:B------:R-:W1:Y:S03]  /*0c00*/  FENCE.VIEW.ASYNC.S ;  /* 0x00000000000073c6 */ /* 0x000e660000000000 */
[----:B-1----:R2:W1:Y:S08]  /*0c10*/  SYNCS.EXCH.64 URZ, [UR6+0x130], UR8 ;  /* 0x0001300806ff75b2 */ /* 0x0024700008000100 */
[----:B------:R2:W1:Y:S01]  /*0c20*/  SYNCS.EXCH.64 URZ, [UR6+0x140], UR4 ;  /* 0x0001400406ff75b2 */ /* 0x0004620008000100 */
[----:B------:R2:W1:Y:S01]  /*0c30*/  SYNCS.EXCH.64 URZ, [UR6+0x138], UR8 ;  /* 0x0001380806ff75b2 */ /* 0x0004620008000100 */
[----:B------:R2:W1:Y:S02]  /*0c40*/  SYNCS.EXCH.64 URZ, [UR6+0x148], UR4 ;  /* 0x0001480406ff75b2 */ /* 0x0004640008000100 */
[----:B--2---:R-:W-:Y:S01]  /*0c50*/  NOP ;  /* 0x0000000000007918 */ /* 0x004fe20000000000 */
.L_x_13:
[----:B------:R-:W2:Y:S01]  /*0c60*/  SHFL.IDX PT, R2, R86, RZ, 0x1f ;  /* 0x00001fff56027589 */ /* 0x000ea200000e0000 */
[----:B------:R-:W-:Y:S01]  /*0c70*/  NOP ;  /* 0x0000000000007918 */ /* 0x000fe20000000000 */
[----:B--2---:R-:W-:-:S13]  /*0c80*/  ISETP.NE.AND P0, PT, R2, 0x5, PT ;  /* 0x000000050200780c */ /* 0x004fda0003f05270 */
[----:B------:R-:W-:Y:S05]  /*0c90*/  @P0 BRA `(.L_x_14) ;  /* 0x0000000000480947 */ /* 0x000fea0003800000 */
[----:B-1----:R-:W1:Y:S01]  /*0ca0*/  S2UR UR4, SR_CgaCtaId ;  /* 0x00000000000479c3 */ /* 0x002e620000008800 */
        /* <DEDUP_REMOVED lines=12> */
[----:B-1----:R2:W1:Y:S01]  /*0d70*/  SYNCS.EXCH.64 URZ, [UR4+0x150], UR8 ;  /* 0x0001500804ff75b2 */ /* 0x0024620008000100 */
[----:B------:R2:W1:Y:S01]  /*0d80*/  SYNCS.EXCH.64 URZ, [UR4+0x160], UR6 ;  /* 0x0001600604ff75b2 */ /* 0x0004620008000100 */
[----:B------:R2:W1:Y:S01]  /*0d90*/  SYNCS.EXCH.64 URZ, [UR4+0x158], UR8 ;  /* 0x0001580804ff75b2 */ /* 0x0004620008000100 */
[----:B------:R2:W1:Y:S02]  /*0da0*/  SYNCS.EXCH.64 URZ, [UR4+0x168], UR6 ;  /* 0x0001680604ff75b2 */ /* 0x0004640008000100 */
[----:B--2---:R-:W-:Y:S01]  /*0db0*/  NOP ;  /* 0x0000000000007918 */ /* 0x004fe20000000000 */
.L_x_14:
[----:B------:R-:W2:Y:S01]  /*0dc0*/  SHFL.IDX PT, R2, R86, RZ, 0x1f ;  /* 0x00001fff56027589 */ /* 0x000ea200000e0000 */
[----:B------:R-:W1:Y:S01]  /*0dd0*/  S2UR UR52, SR_CgaCtaId ;  /* 0x00000000003479c3 */ /* 0x000e620000008800 */
[----:B------:R-:W-:Y:S01]  /*0de0*/  NOP ;  /* 0x0000000000007918 */ /* 0x000fe20000000000 */
[----:B--2---:R-:W-:-:S13]  /*0df0*/  ISETP.NE.AND P0, PT, R2, 0x3, PT ;  /* 0x000000030200780c */ /* 0x004fda0003f05270 */
[----:B-1----:R-:W-:Y:S05]  /*0e00*/  @P0 BRA `(.L_x_15) ;  /* 0x0000000000340947 */ /* 0x002fea0003800000 */
[----:B------:R-:W-:Y:S01]  /*0e10*/  UMOV UR4, 0x400 ;  /* 0x0000040000047882 */ /* 0x000fe20000000000 */
[----:B------:R-:W-:Y:S01]  /*0e20*/  UMOV UR6, 0x20 ;  /* 0x0000002000067882 */ /* 0x000fe20000000000 */
[----:B------:R-:W-:Y:S02]  /*0e30*/  ULEA UR4, UR52, UR4, 0x18 ;  /* 0x0000000434047291 */ /* 0x000fe4000f8ec0ff */
[----:B------:R-:W-:-:S04]  /*0e40*/  UIADD3 UR6, UPT, UPT, -UR6, 0x100000, URZ ;  /* 0x0010000006067890 */ /* 0x000fc8000fffe1ff */
[----:B------:R-:W-:Y:S02]  /*0e50*/  USHF.L.U32 UR7, UR6, 0xb, URZ ;  /* 0x0000000b06077899 */ /* 0x000fe400080006ff */
[----:B------:R-:W-:Y:S01]  /*0e60*/  USHF.L.U32 UR6, UR6, 0x1, URZ ;  /* 0x0000000106067899 */ /* 0x000fe200080006ff */
[----:B------:R-:W-:Y:S01]  /*0e70*/  ELECT P0, URZ, PT ;  /* 0x0000000000ff782f */ /* 0x000fe20003800000 */
[----:B------:R-:W1:Y:S10]  /*0e80*/  FENCE.VIEW.ASYNC.S ;  /* 0x00000000000073c6 */ /* 0x000e740000000000 */
[----:B-1----:R1:W2:Y:S01]  /*0e90*/  SYNCS.EXCH.64 URZ, [UR4+0x170], UR6 ;  /* 0x0001700604ff75b2 */ /* 0x0022a20008000100 */
[----:B------:R1:W1:Y:S01]  /*0ea0*/  SYNCS.EXCH.64 URZ, [UR4+0x180], UR6 ;  /* 0x0001800604ff75b2 */ /* 0x0002620008000100 */
[----:B------:R1:W1:Y:S01]  /*0eb0*/  SYNCS.EXCH.64 URZ, [UR4+0x178], UR6 ;  /* 0x0001780604ff75b2 */ /* 0x0002620008000100 */
[----:B------:R1:W1:Y:S01]  /*0ec0*/  SYNCS.EXCH.64 URZ, [UR4+0x188], UR6 ;  /* 0x0001880604ff75b2 */ /* 0x0002620008000100 */
[----:B------:R-:W-:Y:S01]  /*0ed0*/  NOP ;  /* 0x0000000000007918 */ /* 0x000fe20000000000 */
.L_x_15:
[----:B-1----:R-:W1:Y:S01]  /*0ee0*/  LDCU UR4, c[0x0][0x36c] ;  /* 0x00006d80ff0477ac */ /* 0x002e620008000800 */
[----:B------:R-:W-:Y:S01]  /*0ef0*/  ISETP.NE.OR P4, PT, R0, 0x2, !P4 ;  /* 0x000000020000780c */ /* 0x000fe20006785670 */
[----:B------:R-:W-:Y:S01]  /*0f00*/  NOP ;  /* 0x0000000000007918 */ /* 0x000fe20000000000 */
[----:B------:R-:W-:Y:S01]  /*0f10*/  LOP3.LUT R0, R81, 0x1f, RZ, 0xc0, !PT ;  /* 0x0000001f51007812 */ /* 0x000fe200078ec0ff */
[----:B------:R-:W-:Y:S02]  /*0f20*/  UISETP.NE.AND UP4, UPT, UR18, 0x2, UPT ;  /* 0x000000021200788c */ /* 0x000fe4000bf85270 */
[----:B------:R-:W-:Y:S02]  /*0f30*/  UISETP.NE.AND UP5, UPT, UR18, URZ, UPT ;  /* 0x000000ff1200728c */ /* 0x000fe4000bfa5270 */
[----:B-1----:R-:W-:-:S09]  /*0f40*/  UISETP.EQ.U32.AND UP6, UPT, UR4, 0x1, UPT ;  /* 0x000000010400788c */ /* 0x002fd2000bfc2070 */
[----:B------:R-:W-:Y:S05]  /*0f50*/  BRA.U !UP6, `(.L_x_16) ;  /* 0x000000010e087547 */ /* 0x000fea000b800000 */
[----:B--234-:R-:W-:Y:S01]  /*0f60*/  UCGABAR_ARV ;  /* 0x00000000000079c7 */ /* 0x01cfe20008000000 */
[----:B------:R-:W-:Y:S05]  /*0f70*/  BRA `(.L_x_17) ;  /* 0x0000000000047947 */ /* 0x000fea0003800000 */
.L_x_16:
[----:B--234-:R-:W-:Y:S01]  /*0f80*/  NOP ;  /* 0x0000000000007918 */ /* 0x01cfe20000000000 */
.L_x_17:
[----:B------:R-:W1:Y:S01]  /*0f90*/  S2UR UR20, SR_CTAID.X ;  /* 0x00000000001479c3 */ /* 0x000e620000002500 */
[----:B------:R-:W-:-:S05]  /*0fa0*/  CS2R.32 R92, SR_CgaSize ;  /* 0x00000000005c7805 */ /* 0x000fca0000008a00 */
[----:B------:R-:W-:-:S05]  /*0fb0*/  IMAD R92, R92, -0xa0, RZ ;  /* 0xffffff605c5c7824 */ /* 0x000fca00078e02ff */
[----:B------:R-:W-:-:S14]  /*0fc0*/  R2UR UR5, R92 ;  /* 0x000000005c0572ca */ /* 0x000fdc00000e0000 */
[----:B------:R-:W2:Y:S01]  /*0fd0*/  LDCU UR5, c[0x0][UR5+0x2b0] ;  /* 0x00005600050577ac */ /* 0x000ea20008000800 */
[----:B------:R-:W-:-:S05]  /*0fe0*/  CS2R.32 R92, SR_CgaSize ;  /* 0x00000000005c7805 */ /* 0x000fca0000008a00 */
[----:B------:R-:W-:-:S05]  /*0ff0*/  IMAD R92, R92, -0xa0, RZ ;  /* 0xffffff605c5c7824 */ /* 0x000fca00078e02ff */
[----:B------:R-:W-:-:S14]  /*1000*/  R2UR UR4, R92 ;  /* 0x000000005c0472ca */ /* 0x000fdc00000e0000 */
[----:B------:R-:W3:Y:S01]  /*1010*/  LDCU UR4, c[0x0][UR4+0x2b4] ;  /* 0x00005680040477ac */ /* 0x000ee20008000800 */
[----:B------:R-:W4:Y:S01]  /*1020*/  S2UR UR26, SR_CTAID.Y ;  /* 0x00000000001a79c3 */ /* 0x000f220000002600 */
[----:B------:R-:W-:-:S05]  /*1030*/  CS2R.32 R92, SR_CgaSize ;  /* 0x00000000005c7805 */ /* 0x000fca0000008a00 */
[----:B------:R-:W-:-:S05]  /*1040*/  IMAD R92, R92, -0xa0, RZ ;  /* 0xffffff605c5c7824 */ /* 0x000fca00078e02ff */
[----:B------:R-:W-:-:S14]  /*1050*/  R2UR UR6, R92 ;  /* 0x000000005c0672ca */ /* 0x000fdc00000e0000 */
[----:B------:R-:W3:Y:S01]  /*1060*/  LDCU UR6, c[0x0][UR6+0x2a0] ;  /* 0x00005400060677ac */ /* 0x000ee20008000800 */
[----:B------:R-:W-:-:S05]  /*1070*/  CS2R.32 R92, SR_CgaSize ;  /* 0x00000000005c7805 */ /* 0x000fca0000008a00 */
[----:B------:R-:W-:-:S05]  /*1080*/  IMAD R92, R92, -0xa0, RZ ;  /* 0xffffff605c5c7824 */ /* 0x000fca00078e02ff */
[----:B------:R-:W-:-:S14]  /*1090*/  R2UR UR7, R92 ;  /* 0x000000005c0772ca */ /* 0x000fdc00000e0000 */
[----:B------:R-:W3:Y:S01]  /*10a0*/  LDCU UR7, c[0x0][UR7+0x2a4] ;  /* 0x00005480070777ac */ /* 0x000ee20008000800 */
[----:B------:R-:W-:Y:S02]  /*10b0*/  USHF.L.U32 UR37, UR52, 0xb, URZ ;  /* 0x0000000b34257899 */ /* 0x000fe400080006ff */
[----:B------:R-:W-:Y:S01]  /*10c0*/  USHF.L.U32 UR29, UR52, 0x9, URZ ;  /* 0x00000009341d7899 */ /* 0x000fe200080006ff */
[----:B------:R-:W3:Y:S01]  /*10d0*/  LDCU UR19, c[0x0][0xf24] ;  /* 0x0001e480ff1377ac */ /* 0x000ee20008000800 */
[----:B-1----:R-:W-:Y:S01]  /*10e0*/  I2FP.F32.U32 R3, UR20 ;  /* 0x0000001400037c45 */ /* 0x002fe20008201000 */
[----:B------:R-:W1:Y:S04]  /*10f0*/  LDCU UR42, c[0x0][0xf24] ;  /* 0x0001e480ff2a77ac */ /* 0x000e680008000800 */
[----:B--2---:R-:W-:Y:S01]  /*1100*/  FMUL R3, R3, UR5 ;  /* 0x0000000503037c20 */ /* 0x004fe20008400000 */
[----:B------:R-:W2:Y:S01]  /*1110*/  LDCU UR23, c[0x0][0xf30] ;  /* 0x0001e600ff1777ac */ /* 0x000ea20008000800 */
[----:B----4-:R-:W-:Y:S01]  /*1120*/  I2FP.F32.U32 R2, UR26 ;  /* 0x0000001a00027c45 */ /* 0x010fe20008201000 */
[----:B------:R-:W-:-:S03]  /*1130*/  ULOP3.LUT UR37, UR37, 0x800, URZ, 0xc0, !UPT ;  /* 0x0000080025257892 */ /* 0x000fc6000f8ec0ff */
[----:B------:R-:W4:Y:S01]  /*1140*/  F2I.U32.TRUNC.NTZ R3, R3 ;  /* 0x0000000300037305 */ /* 0x000f22000020f000 */
[----:B------:R-:W-:Y:S01]  /*1150*/  ULOP3.LUT UR29, UR29, 0x200, URZ, 0xc0, !UPT ;  /* 0x000002001d1d7892 */ /* 0x000fe2000f8ec0ff */
[----:B---3--:R-:W-:-:S06]  /*1160*/  FMUL R2, R2, UR4 ;  /* 0x0000000402027c20 */ /* 0x008fcc0008400000 */
[----:B------:R-:W3:Y:S01]  /*1170*/  F2I.U32.TRUNC.NTZ R2, R2 ;  /* 0x0000000200027305 */ /* 0x000ee2000020f000 */
[----:B----4-:R-:W-:Y:S02]  /*1180*/  R2UR UR5, R3 ;  /* 0x00000000030572ca */ /* 0x010fe400000e0000 */
[----:B---3--:R-:W-:Y:S02]  /*1190*/  R2UR UR4, R2 ;  /* 0x00000000020472ca */ /* 0x008fe400000e0000 */
[----:B------:R-:W-:-:S09]  /*11a0*/  PRMT R2, RZ, 0x7610, R2 ;  /* 0x00007610ff027816 */ /* 0x000fd20000000002 */
[----:B------:R-:W-:-:S04]  /*11b0*/  UIADD3 UR5, UPT, UPT, -UR5, URZ, URZ ;  /* 0x000000ff05057290 */ /* 0x000fc8000fffe1ff */
[----:B------:R-:W-:Y:S02]  /*11c0*/  UIMAD UR5, UR6, UR5, UR20 ;  /* 0x00000005060572a4 */ /* 0x000fe4000f8e0214 */
[----:B------:R-:W-:-:S04]  /*11d0*/  UIADD3 UR4, UPT, UPT, -UR4, URZ, URZ ;  /* 0x000000ff04047290 */ /* 0x000fc8000fffe1ff */
[----:B------:R-:W-:Y:S01]  /*11e0*/  IMAD.U32 R92, RZ, RZ, UR5 ;  /* 0x00000005ff5c7e24 */ /* 0x000fe2000f8e00ff */
[----:B------:R-:W-:-:S06]  /*11f0*/  UIMAD UR4, UR7, UR4, UR26 ;  /* 0x00000004070472a4 */ /* 0x000fcc000f8e021a */
[----:B------:R-:W-:Y:S01]  /*1200*/  IMAD.U32 R91, RZ, RZ, UR4 ;  /* 0x00000004ff5b7e24 */ /* 0x000fe2000f8e00ff */
[----:B-12---:R-:W-:Y:S06]  /*1210*/  BRA.U UP5, `(.L_x_18) ;  /* 0x00000001052c7547 */ /* 0x006fec000b800000 */
[----:B------:R-:W-:Y:S02]  /*1220*/  R2UR UR4, R91 ;  /* 0x000000005b0472ca */ /* 0x000fe400000e0000 */
[----:B------:R-:W-:-:S11]  /*1230*/  R2UR UR6, R92 ;  /* 0x000000005c0672ca */ /* 0x000fd600000e0000 */
[----:B------:R-:W-:-:S04]  /*1240*/  UISETP.NE.AND UP0, UPT, UR4, URZ, UPT ;  /* 0x000000ff0400728c */ /* 0x000fc8000bf05270 */
[----:B------:R-:W-:-:S04]  /*1250*/  UISETP.EQ.OR UP0, UPT, UR6, URZ, !UP0 ;  /* 0x000000ff0600728c */ /* 0x000fc8000c702670 */
[----:B------:R-:W-:Y:S02]  /*1260*/  USEL UR5, URZ, 0x1, !UP0 ;  /* 0x00000001ff057887 */ /* 0x000fe4000c000000 */
[----:B------:R-:W-:-:S04]  /*1270*/  UISETP.NE.AND UP0, UPT, UR4, URZ, UPT ;  /* 0x000000ff0400728c */ /* 0x000fc8000bf05270 */
[----:B------:R-:W-:Y:S02]  /*1280*/  USEL UR4, URZ, 0x2, UP0 ;  /* 0x00000002ff047887 */ /* 0x000fe40008000000 */
[----:B------:R-:W-:-:S04]  /*1290*/  UISETP.NE.AND UP0, UPT, UR6, 0x1, UPT ;  /* 0x000000010600788c */ /* 0x000fc8000bf05270 */
[----:B------:R-:W-:-:S04]  /*12a0*/  USEL UR4, UR4, 0x2, UP0 ;  /* 0x0000000204047887 */ /* 0x000fc80008000000 */
[----:B------:R-:W-:-:S06]  /*12b0*/  UIADD3 UR4, UPT, UPT, UR5, UR4, URZ ;  /* 0x0000000405047290 */ /* 0x000fcc000fffe0ff */
[----:B------:R-:W-:-:S07]  /*12c0*/  IMAD.U32 R2, RZ, RZ, UR4 ;  /* 0x00000004ff027e24 */ /* 0x000fce000f8e00ff */
.L_x_18:
[----:B------:R-:W1:Y:S01]  /*12d0*/  S2UR UR36, SR_CTAID.Z ;  /* 0x00000000002479c3 */ /* 0x000e620000002700 */
[----:B------:R-:W-:-:S09]  /*12e0*/  UISETP.GE.AND UP0, UPT, UR19, 0x1, UPT ;  /* 0x000000011300788c */ /* 0x000fd2000bf06270 */
[----:B------:R-:W-:Y:S05]  /*12f0*/  BRA.U !UP0, `(.L_x_19) ;  /* 0x0000000108d07547 */ /* 0x000fea000b800000 */
[----:B------:R-:W2:Y:S01]  /*1300*/  LDCU UR21, c[0x0][0xf0c] ;  /* 0x0001e180ff1577ac */ /* 0x000ea20008000800 */
[----:B------:R-:W3:Y:S01]  /*1310*/  LDCU.128 UR12, c[0x0][0xf10] ;  /* 0x0001e200ff0c77ac */ /* 0x000ee20008000c00 */
[----:B------:R-:W4:Y:S01]  /*1320*/  LDCU UR6, c[0x0][0x370] ;  /* 0x00006e00ff0677ac */ /* 0x000f220008000800 */
[----:B------:R-:W1:Y:S01]  /*1330*/  LDCU UR7, c[0x0][0x374] ;  /* 0x00006e80ff0777ac */ /* 0x000e620008000800 */
[----:B------:R-:W1:Y:S01]  /*1340*/  LDCU UR22, c[0x0][0xf20] ;  /* 0x0001e400ff1677ac */ /* 0x000e620008000800 */
[----:B--2---:R-:W-:Y:S02]  /*1350*/  UISETP.NE.AND UP0, UPT, UR21, 0x1, UPT ;  /* 0x000000011500788c */ /* 0x004fe4000bf05270 */
[----:B---3--:R-:W-:Y:S01]  /*1360*/  UIMAD.WIDE.U32 UR4, UR20, UR12, URZ ;  /* 0x0000000c140472a5 */ /* 0x008fe2000f8e00ff */
[----:B------:R-:W2:Y:S01]  /*1370*/  LDCU.64 UR8, c[0x0][0xf28] ;  /* 0x0001e500ff0877ac */ /* 0x000ea20008000a00 */
[----:B----4-:R-:W-:Y:S02]  /*1380*/  UIMAD.WIDE.U32 UR10, UR6, UR12, URZ ;  /* 0x0000000c060a72a5 */ /* 0x010fe4000f8e00ff */
[----:B------:R-:W-:-:S02]  /*1390*/  USHF.R.U32.HI UR5, URZ, UR13, UR5 ;  /* 0x0000000dff057299 */ /* 0x000fc40008011605 */
[----:B------:R-:W-:Y:S02]  /*13a0*/  UISETP.NE.AND UP2, UPT, UR19, 0x1, UPT ;  /* 0x000000011300788c */ /* 0x000fe4000bf45270 */
[----:B------:R-:W-:Y:S01]  /*13b0*/  USEL UR5, UR20, UR5, !UP0 ;  /* 0x0000000514057287 */ /* 0x000fe2000c000000 */
[----:B------:R-:W-:Y:S01]  /*13c0*/  UMOV UR10, UR11 ;  /* 0x0000000b000a7c82 */ /* 0x000fe20008000000 */
[----:B------:R-:W-:Y:S02]  /*13d0*/  UIMAD.WIDE.U32 UR16, UR26, UR15, URZ ;  /* 0x0000000f1a1072a5 */ /* 0x000fe4000f8e00ff */
[----:B------:R-:W-:Y:S02]  /*13e0*/  @UP0 USHF.R.U32.HI UR6, URZ, UR13, UR10 ;  /* 0x0000000dff060299 */ /* 0x000fe4000801160a */
[----:B------:R-:W-:Y:S02]  /*13f0*/  UISETP.NE.AND UP0, UPT, UR14, 0x1, UPT ;  /* 0x000000010e00788c */ /* 0x000fe4000bf05270 */
[----:B-1----:R-:W-:-:S02]  /*1400*/  UIMAD.WIDE.U32 UR10, UR7, UR15, URZ ;  /* 0x0000000f070a72a5 */ /* 0x002fc4000f8e00ff */
[----:B--2---:R-:W-:Y:S01]  /*1410*/  UIMAD.WIDE.U32 UR12, UR6, UR8, URZ ;  /* 0x00000008060c72a5 */ /* 0x004fe2000f8e00ff */
[----:B------:R-:W-:Y:S02]  /*1420*/  UMOV UR4, UR17 ;  /* 0x0000001100047c82 */ /* 0x000fe40008000000 */
[----:B------:R-:W-:Y:S02]  /*1430*/  USHF.R.U32.HI UR4, URZ, UR22, UR4 ;  /* 0x00000016ff047299 */ /* 0x000fe40008011604 */
[----:B------:R-:W-:Y:S02]  /*1440*/  UMOV UR10, UR11 ;  /* 0x0000000b000a7c82 */ /* 0x000fe40008000000 */
[----:B------:R-:W-:Y:S01]  /*1450*/  UMOV UR12, UR13 ;  /* 0x0000000d000c7c82 */ /* 0x000fe20008000000 */
[----:B------:R-:W-:Y:S02]  /*1460*/  @UP0 USHF.R.U32.HI UR7, URZ, UR22, UR10 ;  /* 0x00000016ff070299 */ /* 0x000fe4000801160a */
[----:B------:R-:W-:-:S02]  /*1470*/  USEL UR4, UR26, UR4, !UP0 ;  /* 0x000000041a047287 */ /* 0x000fc4000c000000 */
[----:B------:R-:W-:Y:S02]  /*1480*/  UIMAD.WIDE.U32 UR10, UR7, UR8, URZ ;  /* 0x00000008070a72a5 */ /* 0x000fe4000f8e00ff */
[----:B------:R-:W-:Y:S02]  /*1490*/  @UP2 USHF.R.U32.HI UR6, URZ, UR9, UR12 ;  /* 0x00000009ff062299 */ /* 0x000fe4000801160c */
[----:B------:R-:W-:-:S03]  /*14a0*/  UIMAD.WIDE.U32 UR12, UR4, UR8, URZ ;  /* 0x00000008040c72a5 */ /* 0x000fc6000f8e00ff */
[----:B------:R-:W-:Y:S02]  /*14b0*/  UMOV UR10, UR11 ;  /* 0x0000000b000a7c82 */ /* 0x000fe40008000000 */
[----:B------:R-:W-:Y:S02]  /*14c0*/  @UP2 USHF.R.U32.HI UR7, URZ, UR9, UR10 ;  /* 0x00000009ff072299 */ /* 0x000fe4000801160a */
[----:B------:R-:W-:Y:S02]  /*14d0*/  UIMAD UR10, UR6, UR19, URZ ;  /* 0x00000013060a72a4 */ /* 0x000fe4000f8e02ff */
[----:B------:R-:W-:-:S04]  /*14e0*/  UIMAD UR7, UR7, UR19, URZ ;  /* 0x00000013070772a4 */ /* 0x000fc8000f8e02ff */
[----:B------:R-:W-:-:S03]  /*14f0*/  UISETP.GE.AND UP0, UPT, UR4, UR7, UPT ;  /* 0x000000070400728c */ /* 0x000fc6000bf06270 */
[----:B------:R-:W-:Y:S01]  /*1500*/  UMOV UR7, UR13 ;  /* 0x0000000d00077c82 */ /* 0x000fe20008000000 */
[----:B------:R-:W-:Y:S02]  /*1510*/  UISETP.GE.OR UP0, UPT, UR5, UR10, UP0 ;  /* 0x0000000a0500728c */ /* 0x000fe40008706670 */
[----:B------:R-:W-:Y:S02]  /*1520*/  UIMAD.WIDE.U32 UR10, UR5, UR8, URZ ;  /* 0x00000008050a72a5 */ /* 0x000fe4000f8e00ff */
[----:B------:R-:W-:Y:S02]  /*1530*/  USHF.R.U32.HI UR7, URZ, UR9, UR7 ;  /* 0x00000009ff077299 */ /* 0x000fe40008011607 */
[----:B------:R-:W-:Y:S02]  /*1540*/  UIADD3 UR10, UPT, UPT, -UR4, URZ, URZ ;  /* 0x000000ff040a7290 */ /* 0x000fe4000fffe1ff */
[----:B------:R-:W-:Y:S02]  /*1550*/  USEL UR7, UR4, UR7, !UP2 ;  /* 0x0000000704077287 */ /* 0x000fe4000d000000 */
[----:B------:R-:W-:Y:S01]  /*1560*/  UIMAD UR10, UR14, UR10, UR26 ;  /* 0x0000000a0e0a72a4 */ /* 0x000fe2000f8e021a */
[----:B------:R-:W-:Y:S01]  /*1570*/  @!UP0 UMOV UR8, UR11 ;  /* 0x0000000b00088c82 */ /* 0x000fe20008000000 */
[----:B------:R-:W-:-:S02]  /*1580*/  UIADD3 UR11, UPT, UPT, -UR5, URZ, URZ ;  /* 0x000000ff050b7290 */ /* 0x000fc4000fffe1ff */
[----:B------:R-:W-:Y:S02]  /*1590*/  @!UP0 USHF.R.U32.HI UR8, URZ, UR9, UR8 ;  /* 0x00000009ff088299 */ /* 0x000fe40008011608 */
[----:B------:R-:W-:Y:S02]  /*15a0*/  UIADD3 UR9, UPT, UPT, -UR7, URZ, URZ ;  /* 0x000000ff07097290 */ /* 0x000fe4000fffe1ff */
[----:B------:R-:W-:Y:S02]  /*15b0*/  @!UP0 USEL UR8, UR5, UR8, !UP2 ;  /* 0x0000000805088287 */ /* 0x000fe4000d000000 */
[----:B------:R-:W-:Y:S02]  /*15c0*/  UIMAD UR9, UR19, UR9, UR4 ;  /* 0x00000009130972a4 */ /* 0x000fe4000f8e0204 */
[----:B------:R-:W-:Y:S02]  /*15d0*/  @!UP0 UIADD3 UR7, UPT, UPT, UR7, -UR8, URZ ;  /* 0x8000000807078290 */ /* 0x000fe4000fffe0ff */
[----:B------:R-:W-:-:S02]  /*15e0*/  @!UP0 UIMAD UR6, UR9, UR6, UR8 ;  /* 0x00000006090682a4 */ /* 0x000fc4000f8e0208 */
[----:B------:R-:W-:Y:S02]  /*15f0*/  @!UP0 UIMAD UR4, UR7, UR19, UR5 ;  /* 0x00000013070482a4 */ /* 0x000fe4000f8e0205 */
[----:B------:R-:W-:Y:S02]  /*1600*/  UIMAD UR20, UR21, UR11, UR20 ;  /* 0x0000000b151472a4 */ /* 0x000fe4000f8e0214 */
[----:B------:R-:W-:Y:S01]  /*1610*/  UIMAD UR26, UR4, UR14, UR10 ;  /* 0x0000000e041a72a4 */ /* 0x000fe2000f8e020a */
[----:B------:R-:W-:Y:S02]  /*1620*/  @!UP0 UMOV UR5, UR6 ;  /* 0x0000000600058c82 */ /* 0x000fe40008000000 */
[----:B------:R-:W-:-:S12]  /*1630*/  UIMAD UR20, UR5, UR21, UR20 ;  /* 0x00000015051472a4 */ /* 0x000fd8000f8e0214 */
.L_x_19:
[----:B------:R-:W-:-:S09]  /*1640*/  UISETP.NE.AND UP0, UPT, UR23, 0x1, UPT ;  /* 0x000000011700788c */ /* 0x000fd2000bf05270 */
[----:B------:R-:W-:Y:S05]  /*1650*/  BRA.U UP0, `(.L_x_20) ;  /* 0x0000000100407547 */ /* 0x000fea000b800000 */
[----:B------:R-:W2:Y:S01]  /*1660*/  LDCU.128 UR8, c[0x0][0xf10] ;  /* 0x0001e200ff0877ac */ /* 0x000ea20008000c00 */
[----:B------:R-:W3:Y:S01]  /*1670*/  LDCU UR12, c[0x0][0xf0c] ;  /* 0x0001e180ff0c77ac */ /* 0x000ee20008000800 */
[----:B------:R-:W4:Y:S01]  /*1680*/  LDCU UR13, c[0x0][0xf20] ;  /* 0x0001e400ff0d77ac */ /* 0x000f220008000800 */
[----:B--2---:R-:W-:Y:S02]  /*1690*/  UIMAD.WIDE.U32 UR4, UR20, UR8, URZ ;  /* 0x00000008140472a5 */ /* 0x004fe4000f8e00ff */
[----:B------:R-:W-:Y:S02]  /*16a0*/  UIMAD.WIDE.U32 UR6, UR26, UR11, URZ ;  /* 0x0000000b1a0672a5 */ /* 0x000fe4000f8e00ff */
[----:B---3--:R-:W-:Y:S02]  /*16b0*/  UISETP.NE.AND UP0, UPT, UR12, 0x1, UPT ;  /* 0x000000010c00788c */ /* 0x008fe4000bf05270 */
[----:B------:R-:W-:-:S03]  /*16c0*/  USHF.R.U32.HI UR5, URZ, UR9, UR5 ;  /* 0x00000009ff057299 */ /* 0x000fc60008011605 */
[----:B------:R-:W-:Y:S01]  /*16d0*/  UMOV UR4, UR7 ;  /* 0x0000000700047c82 */ /* 0x000fe20008000000 */
[----:B------:R-:W-:Y:S02]  /*16e0*/  USEL UR5, UR20, UR5, !UP0 ;  /* 0x0000000514057287 */ /* 0x000fe4000c000000 */
[----:B------:R-:W-:Y:S02]  /*16f0*/  UISETP.NE.AND UP0, UPT, UR10, 0x1, UPT ;  /* 0x000000010a00788c */ /* 0x000fe4000bf05270 */
[----:B----4-:R-:W-:-:S04]  /*1700*/  USHF.R.U32.HI UR4, URZ, UR13, UR4 ;  /* 0x0000000dff047299 */ /* 0x010fc80008011604 */
[----:B------:R-:W-:-:S04]  /*1710*/  USEL UR4, UR26, UR4, !UP0 ;  /* 0x000000041a047287 */ /* 0x000fc8000c000000 */
[----:B------:R-:W-:Y:S02]  /*1720*/  UIADD3 UR6, UPT, UPT, UR5, -UR4, URZ ;  /* 0x8000000405067290 */ /* 0x000fe4000fffe0ff */
[----:B------:R-:W-:Y:S02]  /*1730*/  UIADD3 UR4, UPT, UPT, -UR5, UR4, URZ ;  /* 0x0000000405047290 */ /* 0x000fe4000fffe1ff */
[----:B------:R-:W-:Y:S02]  /*1740*/  UIMAD UR26, UR6, UR10, UR26 ;  /* 0x0000000a061a72a4 */ /* 0x000fe4000f8e021a */
[----:B------:R-:W-:-:S12]  /*1750*/  UIMAD UR20, UR4, UR12, UR20 ;  /* 0x0000000c041472a4 */ /* 0x000fd8000f8e0214 */
.L_x_20:
[----:B------:R-:W-:Y:S01]  /*1760*/  UISETP.NE.AND UP0, UPT, UR18, 0x2, UPT ;  /* 0x000000021200788c */ /* 0x000fe2000bf05270 */
[----:B------:R-:W-:Y:S09]  /*1770*/  BRA.U !UP6, `(.L_x_21) ;  /* 0x000000010e0c7547 */ /* 0x000ff2000b800000 */
[----:B------:R-:W-:Y:S01]  /*1780*/  UCGABAR_WAIT ;  /* 0x0000000000007dc7 */ /* 0x000fe20008000000 */
[----:B------:R-:W-:Y:S01]  /*1790*/  CCTL.IVALL ;  /* 0x00000000ff00798f */ /* 0x000fe20002000000 */
[----:B------:R-:W-:Y:S05]  /*17a0*/  BRA `(.L_x_22) ;  /* 0x0000000000047947 */ /* 0x000fea0003800000 */
.L_x_21:
[----:B------:R-:W-:Y:S06]  /*17b0*/  BAR.SYNC.DEFER_BLOCKING 0x0 ;  /* 0x0000000000007b1d */ /* 0x000fec0000010000 */
.L_x_22:
[----:B------:R-:W-:Y:S05]  /*17c0*/  BRA.U UP0, `(.L_x_23) ;  /* 0x0000001d00107547 */ /* 0x000fea000b800000 */
[----:B------:R-:W2:Y:S01]  /*17d0*/  LDCU UR6, c[0x0][0x38c] ;  /* 0x00007180ff0677ac */ /* 0x000ea20008000800 */
[----:B------:R-:W-:Y:S01]  /*17e0*/  PLOP3.LUT P2, PT, PT, PT, UP3, 0x80, 0x8 ;  /* 0x000000000008781c */ /* 0x000fe20003f4f038 */
[----:B------:R-:W-:Y:S01]  /*17f0*/  IMAD.MOV.U32 R12, RZ, RZ, 0x1 ;  /* 0x00000001ff0c7424 */ /* 0x000fe200078e00ff */
[----:B------:R-:W-:Y:S01]  /*1800*/  ISETP.EQ.OR P3, PT, R0, RZ, P4 ;  /* 0x000000ff0000720c */ /* 0x000fe20002762670 */
[----:B------:R-:W-:Y:S01]  /*1810*/  UISETP.NE.AND UP1, UPT, UR18, URZ, UPT ;  /* 0x000000ff1200728c */ /* 0x000fe2000bf25270 */
[----:B------:R-:W-:Y:S01]  /*1820*/  PLOP3.LUT P2, PT, P2, PT, PT, 0x8, 0x80 ;  /* 0x000000000080781c */ /* 0x000fe2000174e170 */
[----:B------:R-:W-:Y:S01]  /*1830*/  USEL UR46, URZ, 0x1, UP4 ;  /* 0x00000001ff2e7887 */ /* 0x000fe2000a000000 */
[----:B------:R-:W-:Y:S01]  /*1840*/  CS2R R10, SRZ ;  /* 0x00000000000a7805 */ /* 0x000fe2000001ff00 */
[----:B------:R-:W-:Y:S01]  /*1850*/  IMAD.MOV.U32 R9, RZ, RZ, RZ ;  /* 0x000000ffff097224 */ /* 0x000fe200078e00ff */
[----:B------:R-:W3:Y:S01]  /*1860*/  LDCU UR54, c[0x0][0x370] ;  /* 0x00006e00ff3677ac */ /* 0x000ee20008000800 */
[----:B------:R-:W-:Y:S01]  /*1870*/  IMAD.MOV.U32 R8, RZ, RZ, 0x1 ;  /* 0x00000001ff087424 */ /* 0x000fe200078e00ff */
[----:B------:R-:W4:Y:S01]  /*1880*/  LDCU.64 UR44, c[0x0][0x348] ;  /* 0x00006900ff2c77ac */ /* 0x000f220008000a00 */
[----:B------:R-:W1:Y:S01]  /*1890*/  LDCU UR53, c[0x0][0x374] ;  /* 0x00006e80ff3577ac */ /* 0x000e620008000800 */
[----:B--2---:R-:W-:-:S02]  /*18a0*/  UIADD3 UR5, UPT, UPT, UR6, 0x7f, URZ ;  /* 0x0000007f06057890 */ /* 0x004fc4000fffe0ff */
[----:B------:R-:W-:Y:S02]  /*18b0*/  UIADD3 UR59, UPT, UPT, UR6, 0xfe, URZ ;  /* 0x000000fe063b7890 */ /* 0x000fe4000fffe0ff */
[----:B------:R-:W-:Y:S02]  /*18c0*/  USHF.R.S32.HI UR4, URZ, 0x1f, UR5 ;  /* 0x0000001fff047899 */ /* 0x000fe40008011405 */
[----:B------:R-:W-:Y:S02]  /*18d0*/  USEL UR46, UR46, 0x2, UP1 ;  /* 0x000000022e2e7887 */ /* 0x000fe40008800000 */
[----:B------:R-:W-:Y:S02]  /*18e0*/  ULEA.HI UR4, UR4, UR5, URZ, 0x7 ;  /* 0x0000000504047291 */ /* 0x000fe4000f8f38ff */
[----:B------:R-:W-:Y:S02]  /*18f0*/  USHF.L.U32 UR5, UR52, 0x5, URZ ;  /* 0x0000000534057899 */ /* 0x000fe400080006ff */
[----:B------:R-:W-:-:S02]  /*1900*/  USHF.R.S32.HI UR56, URZ, 0x7, UR4 ;  /* 0x00000007ff387899 */ /* 0x000fc40008011404 */
[----:B------:R-:W-:Y:S02]  /*1910*/  UIADD3 UR4, UPT, UPT, UR6, -0x1, URZ ;  /* 0xffffffff06047890 */ /* 0x000fe4000fffe0ff */
[----:B------:R-:W-:Y:S02]  /*1920*/  UISETP.LT.U32.AND UP0, UPT, UR56, 0xf, UPT ;  /* 0x0000000f3800788c */ /* 0x000fe4000bf01070 */
[----:B------:R-:W-:Y:S02]  /*1930*/  UISETP.GE.U32.AND UP2, UPT, UR4, -0xff, UPT ;  /* 0xffffff010400788c */ /* 0x000fe4000bf46070 */
[----:B------:R-:W-:Y:S02]  /*1940*/  USEL UR55, UR56, 0xf, UP0 ;  /* 0x0000000f38377887 */ /* 0x000fe40008000000 */
[----:B------:R-:W-:Y:S02]  /*1950*/  ULOP3.LUT UR58, UR5, 0x20, URZ, 0xe2, !UPT ;  /* 0x00000020053a7892 */ /* 0x000fe4000f8ee2ff */
[----:B------:R-:W-:-:S02]  /*1960*/  UIADD3 UR43, UPT, UPT, UR55, -0x1, URZ ;  /* 0xffffffff372b7890 */ /* 0x000fc4000fffe0ff */
[----:B------:R-:W-:Y:S01]  /*1970*/  UIADD3 UR57, UPT, UPT, UR56, -UR55, URZ ;  /* 0x8000003738397290 */ /* 0x000fe2000fffe0ff */
[----:B------:R-:W-:Y:S02]  /*1980*/  UMOV UR15, URZ ;  /* 0x000000ff000f7c82 */ /* 0x000fe40008000000 */
[----:B------:R-:W-:-:S04]  /*1990*/  @UP2 UIADD3 UR43, UPT, UPT, UR55, URZ, URZ ;  /* 0x000000ff372b2290 */ /* 0x000fc8000fffe0ff */
[----:B-1-34-:R-:W-:-:S12]  /*19a0*/  UIADD3 UR43, UPT, UPT, UR43, 0x1, URZ ;  /* 0x000000012b2b7890 */ /* 0x01afd8000fffe0ff */
.L_x_47:
[----:B------:R-:W-:Y:S01]  /*19b0*/  UISETP.NE.AND UP0, UPT, UR52, URZ, UPT ;  /* 0x000000ff3400728c */ /* 0x000fe2000bf05270 */
[----:B------:R-:W1:Y:S08]  /*19c0*/  S2UR UR52, SR_CgaCtaId ;  /* 0x00000000003479c3 */ /* 0x000e700000008800 */
[----:B---3--:R-:W-:Y:S05]  /*19d0*/  BRA.U UP0, `(.L_x_24) ;  /* 0x0000000100347547 */ /* 0x008fea000b800000 */
[----:B------:R-:W2:Y:S01]  /*19e0*/  S2R R0, SR_CgaCtaId ;  /* 0x0000000000007919 */ /* 0x000ea20000008800 */
[----:B------:R-:W-:-:S04]  /*19f0*/  MOV R2, 0x400 ;  /* 0x0000040000027802 */ /* 0x000fc80000000f00 */
[----:B--2---:R-:W-:Y:S02]  /*1a00*/  LEA R0, R0, R2, 0x18 ;  /* 0x0000000200007211 */ /* 0x004fe400078ec0ff */
[----:B------:R-:W-:-:S03]  /*1a10*/  SHF.L.U32 R2, R8, 0x1f, RZ ;  /* 0x0000001f08027819 */ /* 0x000fc600000006ff */
[----:B------:R-:W-:-:S04]  /*1a20*/  IMAD R0, R9, 0x8, R0 ;  /* 0x0000000809007824 */ /* 0x000fc800078e0200 */
[----:B------:R-:W2:Y:S02]  /*1a30*/  SYNCS.PHASECHK.TRANS64.TRYWAIT P0, [R0+URZ+0x180], R2 ;  /* 0x00018002000075a7 */ /* 0x000ea400080011ff */
[----:B--2---:R-:W-:Y:S05]  /*1a40*/  @!P0 BRA `(.L_x_25) ;  /* 0x0000009c00a08947 */ /* 0x004fea0003800000 */
.L_x_168:
[----:B------:R-:W-:Y:S01]  /*1a50*/  VIADD R9, R9, 0x1 ;  /* 0x0000000109097836 */ /* 0x000fe20000000000 */
[----:B------:R2:W-:Y:S04]  /*1a60*/  SYNCS.ARRIVE.TRANS64.A1T0 RZ, [R0+URZ+0x170], RZ ;  /* 0x000170ff00ff79a7 */ /* 0x0005e800081000ff */
[----:B------:R-:W-:-:S04]  /*1a70*/  ISETP.NE.AND P0, PT, R9, 0x2, PT ;  /* 0x000000020900780c */ /* 0x000fc80003f05270 */
[----:B------:R-:W-:Y:S02]  /*1a80*/  SEL R9, R9, RZ, P0 ;  /* 0x000000ff09097207 */ /* 0x000fe40000000000 */
[----:B--2---:R-:W-:-:S04]  /*1a90*/  SEL R0, RZ, 0x1, P0 ;  /* 0x00000001ff007807 */ /* 0x004fc80000000000 */
[----:B------:R-:W-:-:S07]  /*1aa0*/  LOP3.LUT R8, R8, R0, RZ, 0x3c, !PT ;  /* 0x0000000008087212 */ /* 0x000fce00078e3cff */
.L_x_24:
[----:B------:R-:W-:Y:S01]  /*1ab0*/  UMOV UR6, 0x400 ;  /* 0x0000040000067882 */ /* 0x000fe20000000000 */
[----:B------:R-:W-:Y:S01]  /*1ac0*/  SHF.L.U32 R0, R12, 0x1f, RZ ;  /* 0x0000001f0c007819 */ /* 0x000fe200000006ff */
[----:B-1----:R-:W-:Y:S02]  /*1ad0*/  ULEA UR6, UR52, UR6, 0x18 ;  /* 0x0000000634067291 */ /* 0x002fe4000f8ec0ff */
[----:B------:R-:W-:Y:S02]  /*1ae0*/  UISETP.GE.U32.AND UP0, UPT, UR59, 0xff, UPT ;  /* 0x000000ff3b00788c */ /* 0x000fe4000bf06070 */
[----:B------:R-:W-:Y:S02]  /*1af0*/  ULEA UR4, UR15, UR6, 0x3 ;  /* 0x000000060f047291 */ /* 0x000fe4000f8e18ff */
[----:B------:R-:W-:Y:S02]  /*1b00*/  ULEA.HI UR12, UR26, UR26, URZ, 0x1 ;  /* 0x0000001a1a0c7291 */ /* 0x000fe4000f8f08ff */
[----:B------:R-:W-:-:S02]  /*1b10*/  USHF.L.U32 UR35, UR20, 0x7, URZ ;  /* 0x0000000714237899 */ /* 0x000fc400080006ff */
[----:B------:R-:W-:Y:S02]  /*1b20*/  ULEA UR27, UR26, UR58, 0x6 ;  /* 0x0000003a1a1b7291 */ /* 0x000fe4000f8e30ff */
[----:B------:R-:W-:Y:S01]  /*1b30*/  USHF.R.S32.HI UR12, URZ, 0x1, UR12 ;  /* 0x00000001ff0c7899 */ /* 0x000fe2000801140c */
[----:B------:R1:W2:Y:S01]  /*1b40*/  SYNCS.PHASECHK.TRANS64.TRYWAIT P1, [UR4+0x78], R0 ;  /* 0x00007800ff0075a7 */ /* 0x0002a20008021104 */
[----:B------:R-:W-:Y:S01]  /*1b50*/  UMOV UR14, URZ ;  /* 0x000000ff000e7c82 */ /* 0x000fe20008000000 */
[----:B------:R-:W-:Y:S09]  /*1b60*/  BRA.U !UP0, `(.L_x_26) ;  /* 0x0000000508187547 */ /* 0x000ff2000b800000 */
[----:B------:R-:W-:Y:S01]  /*1b70*/  UMOV UR7, URZ ;  /* 0x000000ff00077c82 */ /* 0x000fe20008000000 */
[----:B------:R-:W-:-:S05]  /*1b80*/  UMOV UR5, UR15 ;  /* 0x0000000f00057c82 */ /* 0x000fca0008000000 */
.L_x_34:
[----:B------:R-:W-:Y:S01]  /*1b90*/  ULEA UR33, UR5, UR6, 0x3 ;  /* 0x0000000605217291 */ /* 0x000fe2000f8e18ff */
[----:B--2---:R-:W-:Y:S01]  /*1ba0*/  @!P4 MOV R2, 0x3800 ;  /* 0x000038000002c802 */ /* 0x004fe20000000f00 */
[----:B--23--:R-:W-:Y:S10]  /*1bb0*/  @P1 BRA `(.L_x_27) ;  /* 0x00000000000c1947 */ /* 0x00cff40003800000 */
[----:B------:R-:W-:-:S04]  /*1bc0*/  SHF.L.U32 R3, R12, 0x1f, RZ ;  /* 0x0000001f0c037819 */ /* 0x000fc800000006ff */
[----:B------:R-:W2:Y:S02]  /*1bd0*/  SYNCS.PHASECHK.TRANS64.TRYWAIT P0, [UR33+0x78], R3 ;  /* 0x00007803ff0075a7 */ /* 0x000ea40008001121 */
[----:B--2---:R-:W-:Y:S05]  /*1be0*/  @!P0 BRA `(.L_x_28) ;  /* 0x0000009c004c8947 */ /* 0x004fea0003800000 */
.L_x_27:
[----:B------:R2:W-:Y:S01]  /*1bf0*/  @!P4 SYNCS.ARRIVE.TRANS64 RZ, [UR33], R2 ;  /* 0x00000002ffffc9a7 */ /* 0x0005e20008000021 */
[----:B------:R-:W-:-:S04]  /*1c00*/  ULOP3.LUT UR4, UR46, 0x2, URZ, 0xfc, !UPT ;  /* 0x000000022e047892 */ /* 0x000fc8000f8efcff */
[----:B------:R-:W-:-:S09]  /*1c10*/  UISETP.NE.AND UP0, UPT, UR4, 0x2, UPT ;  /* 0x000000020400788c */ /* 0x000fd2000bf05270 */
[----:B------:R-:W-:Y:S05]  /*1c20*/  BRA.U UP0, `(.L_x_29) ;  /* 0x0000000100047547 */ /* 0x000fea000b800000 */
[----:B------:R-:W-:Y:S05]  /*1c30*/  BPT.TRAP 0x1 ;  /* 0x000000040000795c */ /* 0x000fea0000300000 */
.L_x_29:
[----:B------:R-:W-:Y:S04]  /*1c40*/  BSSY.RECONVERGENT B0, `(.L_x_30) ;  /* 0x0000003000007945 */ /* 0x000fe80003800200 */
[----:B------:R-:W-:Y:S05]  /*1c50*/  @P3 BRA `(.L_x_31) ;  /* 0x0000000000043947 */ /* 0x000fea0003800000 */
[----:B------:R-:W-:Y:S05]  /*1c60*/  BPT.TRAP 0x1 ;  /* 0x000000040000795c */ /* 0x000fea0000300000 */
.L_x_31:
[----:B------:R-:W-:Y:S05]  /*1c70*/  BSYNC.RECONVERGENT B0 ;  /* 0x0000000000007941 */ /* 0x000fea0003800200 */
.L_x_30:
[----:B------:R-:W-:Y:S01]  /*1c80*/  UIADD3 UR4, UPT, UPT, UR5, 0x1, URZ ;  /* 0x0000000105047890 */ /* 0x000fe2000fffe0ff */
[----:B------:R-:W-:Y:S01]  /*1c90*/  BSSY.RECONVERGENT B0, `(.L_x_32) ;  /* 0x000002e000007945 */ /* 0x000fe20003800200 */
[----:B------:R-:W-:Y:S02]  /*1ca0*/  ELECT P0, URZ, PT ;  /* 0x0000000000ff782f */ /* 0x000fe40003800000 */
[----:B------:R-:W-:-:S04]  /*1cb0*/  UISETP.NE.AND UP0, UPT, UR4, 0xf, UPT ;  /* 0x0000000f0400788c */ /* 0x000fc8000bf05270 */
[----:B------:R-:W-:Y:S02]  /*1cc0*/  USEL UR8, URZ, 0x1, UP0 ;  /* 0x00000001ff087887 */ /* 0x000fe40008000000 */
[----:B------:R-:W-:-:S04]  /*1cd0*/  USEL UR15, UR4, URZ, UP0 ;  /* 0x000000ff040f7287 */ /* 0x000fc80008000000 */
[----:B------:R-:W-:Y:S01]  /*1ce0*/  ULEA UR4, UR15, UR6, 0x3 ;  /* 0x000000060f047291 */ /* 0x000fe2000f8e18ff */
[----:B------:R-:W-:-:S04]  /*1cf0*/  LOP3.LUT R12, R12, UR8, RZ, 0x3c, !PT ;  /* 0x000000080c0c7c12 */ /* 0x000fc8000f8e3cff */
[----:B-1----:R-:W-:-:S04]  /*1d00*/  SHF.L.U32 R0, R12, 0x1f, RZ ;  /* 0x0000001f0c007819 */ /* 0x002fc800000006ff */
[----:B------:R1:W3:Y:S01]  /*1d10*/  SYNCS.PHASECHK.TRANS64.TRYWAIT P1, [UR4+0x78], R0 ;  /* 0x00007800ff0075a7 */ /* 0x0002e20008021104 */
[----:B------:R-:W-:Y:S05]  /*1d20*/  @!P0 BRA `(.L_x_33) ;  /* 0x0000000000908947 */ /* 0x000fea0003800000 */
[----:B------:R-:W-:Y:S02]  /*1d30*/  USHF.L.U32 UR16, UR5, 0xa, URZ ;  /* 0x0000000a05107899 */ /* 0x000fe400080006ff */
[----:B------:R-:W-:Y:S02]  /*1d40*/  ULEA UR32, UR5, UR6, 0xd ;  /* 0x0000000605207291 */ /* 0x000fe4000f8e68ff */
[----:B------:R-:W-:Y:S02]  /*1d50*/  UIADD3 UR40, UP3, UPT, UR44, 0x80, URZ ;  /* 0x000000802c287890 */ /* 0x000fe4000ff7e0ff */
[----:B------:R-:W-:Y:S02]  /*1d60*/  ULEA UR24, UR5, UR37, 0xc ;  /* 0x0000002505187291 */ /* 0x000fe4000f8e60ff */
[----:B------:R-:W-:Y:S02]  /*1d70*/  UIADD3 UR38, UP2, UPT, UR44, 0x180, URZ ;  /* 0x000001802c267890 */ /* 0x000fe4000ff5e0ff */
[----:B------:R-:W-:-:S02]  /*1d80*/  UIADD3 UR30, UP1, UPT, UR44, 0x280, URZ ;  /* 0x000002802c1e7890 */ /* 0x000fc4000ff3e0ff */
[----:B------:R-:W-:Y:S02]  /*1d90*/  UIADD3 UR22, UP0, UPT, UR44, 0x380, URZ ;  /* 0x000003802c167890 */ /* 0x000fe4000ff1e0ff */
[----:B------:R-:W-:Y:S02]  /*1da0*/  USHF.L.U32 UR19, UR7, 0x1, URZ ;  /* 0x0000000107137899 */ /* 0x000fe400080006ff */
[----:B------:R-:W-:Y:S02]  /*1db0*/  ULOP3.LUT UR8, UR16, UR29, URZ, 0xfc, !UPT ;  /* 0x0000001d10087292 */ /* 0x000fe4000f8efcff */
[----:B------:R-:W-:Y:S02]  /*1dc0*/  USHF.L.U32 UR34, UR7, 0x7, URZ ;  /* 0x0000000707227899 */ /* 0x000fe400080006ff */
[----:B------:R-:W-:Y:S02]  /*1dd0*/  UIADD3.X UR41, UPT, UPT, URZ, UR45, URZ, UP3, !UPT ;  /* 0x0000002dff297290 */ /* 0x000fe40009ffe4ff */
[----:B------:R-:W-:-:S02]  /*1de0*/  UIADD3 UR32, UPT, UPT, UR32, 0x3300, URZ ;  /* 0x0000330020207890 */ /* 0x000fc4000fffe0ff */
[----:B------:R-:W-:Y:S02]  /*1df0*/  UIADD3.X UR39, UPT, UPT, URZ, UR45, URZ, UP2, !UPT ;  /* 0x0000002dff277290 */ /* 0x000fe400097fe4ff */
[----:B------:R-:W-:Y:S02]  /*1e00*/  UIADD3 UR24, UPT, UPT, UR6, 0x21300, UR24 ;  /* 0x0002130006187890 */ /* 0x000fe4000fffe018 */
[----:B------:R-:W-:Y:S02]  /*1e10*/  UIADD3.X UR31, UPT, UPT, URZ, UR45, URZ, UP1, !UPT ;  /* 0x0000002dff1f7290 */ /* 0x000fe40008ffe4ff */
[----:B------:R-:W-:Y:S02]  /*1e20*/  UIADD3 UR16, UPT, UPT, UR6, 0x30300, UR16 ;  /* 0x0003030006107890 */ /* 0x000fe4000fffe010 */
[----:B------:R-:W-:Y:S02]  /*1e30*/  UIADD3.X UR23, UPT, UPT, URZ, UR45, URZ, UP0, !UPT ;  /* 0x0000002dff177290 */ /* 0x000fe400087fe4ff */
[----:B------:R-:W-:-:S02]  /*1e40*/  ULEA.HI UR11, UR29, UR19, URZ, 0x17 ;  /* 0x000000131d0b7291 */ /* 0x000fc4000f8fb8ff */
[----:B------:R-:W-:Y:S01]  /*1e50*/  UIADD3 UR8, UPT, UPT, UR6, 0x33f00, UR8 ;  /* 0x00033f0006087890 */ /* 0x000fe2000fffe008 */
[----:B------:R-:W-:Y:S01]  /*1e60*/  UMOV UR48, 0x0 ;  /* 0x0000000000307882 */ /* 0x000fe20000000000 */
[----:B------:R-:W-:Y:S01]  /*1e70*/  UMOV UR49, 0x10000000 ;  /* 0x1000000000317882 */ /* 0x000fe20000000000 */
[----:B------:R-:W-:Y:S01]  /*1e80*/  UMOV UR4, 0x30000 ;  /* 0x0003000000047882 */ /* 0x000fe20000000000 */
[----:B------:R-:W-:Y:S01]  /*1e90*/  UMOV UR25, UR33 ;  /* 0x0000002100197c82 */ /* 0x000fe20008000000 */
[----:B------:R-:W-:Y:S01]  /*1ea0*/  UMOV UR28, UR36 ;  /* 0x00000024001c7c82 */ /* 0x000fe20008000000 */
[----:B------:R-:W-:Y:S01]  /*1eb0*/  UMOV UR18, URZ ;  /* 0x000000ff00127c82 */ /* 0x000fe20008000000 */
[----:B------:R-:W-:Y:S01]  /*1ec0*/  UMOV UR26, UR34 ;  /* 0x00000022001a7c82 */ /* 0x000fe20008000000 */
[----:B------:R-:W-:Y:S01]  /*1ed0*/  UMOV UR17, UR33 ;  /* 0x0000002100117c82 */ /* 0x000fe20008000000 */
[----:B------:R-:W-:Y:S01]  /*1ee0*/  UMOV UR21, UR36 ;  /* 0x0000002400157c82 */ /* 0x000fe20008000000 */
[----:B------:R4:W-:Y:S01]  /*1ef0*/  UTMALDG.3D [UR32], [UR40], desc[UR48] ;  /* 0x00003020280075b4 */ /* 0x0009e20008011000 */
[----:B------:R-:W-:Y:S01]  /*1f00*/  UMOV UR9, UR33 ;  /* 0x0000002100097c82 */ /* 0x000fe20008000000 */
[----:B------:R-:W-:Y:S01]  /*1f10*/  UMOV UR13, UR36 ;  /* 0x00000024000d7c82 */ /* 0x000fe20008000000 */
[----:B------:R-:W-:Y:S01]  /*1f20*/  UMOV UR10, UR18 ;  /* 0x00000012000a7c82 */ /* 0x000fe20008000000 */
[----:B------:R4:W-:Y:S01]  /*1f30*/  UTMALDG.3D.MULTICAST [UR24], [UR38], UR4, desc[UR48] ;  /* 0x00003018260073b4 */ /* 0x0009e20008011804 */
[----:B------:R4:W-:Y:S01]  /*1f40*/  UTMALDG.4D [UR16], [UR30], desc[UR48] ;  /* 0x000030101e0075b4 */ /* 0x0009e20008019000 */
[----:B------:R4:W-:Y:S02]  /*1f50*/  UTMALDG.4D.MULTICAST [UR8], [UR22], UR4, desc[UR48] ;  /* 0x00003008160073b4 */ /* 0x0009e40008019804 */
[----:B----4-:R-:W-:Y:S01]  /*1f60*/  NOP ;  /* 0x0000000000007918 */ /* 0x010fe20000000000 */
.L_x_33:
[----:B------:R-:W-:Y:S05]  /*1f70*/  BSYNC.RECONVERGENT B0 ;  /* 0x0000000000007941 */ /* 0x000fea0003800200 */
.L_x_32:
[----:B------:R-:W-:Y:S01]  /*1f80*/  UIADD3 UR7, UPT, UPT, UR7, 0x1, URZ ;  /* 0x0000000107077890 */ /* 0x000fe2000fffe0ff */
[----:B------:R-:W-:Y:S01]  /*1f90*/  UMOV UR5, UR15 ;  /* 0x0000000f00057c82 */ /* 0x000fe20008000000 */
[----:B------:R-:W-:Y:S02]  /*1fa0*/  UMOV UR14, UR43 ;  /* 0x0000002b000e7c82 */ /* 0x000fe40008000000 */
[----:B------:R-:W-:-:S09]  /*1fb0*/  UISETP.NE.AND UP0, UPT, UR7, UR43, UPT ;  /* 0x0000002b0700728c */ /* 0x000fd2000bf05270 */
[----:B------:R-:W-:Y:S05]  /*1fc0*/  BRA.U UP0, `(.L_x_34) ;  /* 0xfffffff900f07547 */ /* 0x000fea000b83ffff */
.L_x_26:
[----:B------:R-:W-:Y:S01]  /*1fd0*/  ULEA UR4, UR15, UR6, 0x3 ;  /* 0x000000060f047291 */ /* 0x000fe2000f8e18ff */
[----:B-1----:R-:W-:Y:S01]  /*1fe0*/  SHF.L.U32 R0, R12, 0x1f, RZ ;  /* 0x0000001f0c007819 */ /* 0x002fe200000006ff */
[----:B------:R-:W-:Y:S01]  /*1ff0*/  @!P2 SYNCS.ARRIVE.TRANS64.A1T0 RZ, [UR6+0x128], RZ ;  /* 0x000128ffffffa9a7 */ /* 0x000fe20008100006 */
[----:B------:R-:W-:-:S06]  /*2000*/  UISETP.GT.AND UP0, UPT, UR56, UR55, UPT ;  /* 0x000000373800728c */ /* 0x000fcc000bf04270 */
[----:B--23--:R1:W2:Y:S03]  /*2010*/  SYNCS.PHASECHK.TRANS64.TRYWAIT P1, [UR4+0x78], R0 ;  /* 0x00007800ff0075a7 */ /* 0x00c2a60008021104 */
[----:B------:R-:W-:Y:S05]  /*2020*/  BRA.U !UP0, `(.L_x_35) ;  /* 0x0000000508147547 */ /* 0x000fea000b800000 */
[----:B------:R-:W-:Y:S01]  /*2030*/  UIADD3 UR47, UPT, UPT, UR57, UR14, URZ ;  /* 0x0000000e392f7290 */ /* 0x000fe2000fffe0ff */
[----:B------:R-:W-:-:S11]  /*2040*/  UMOV UR5, UR15 ;  /* 0x0000000f00057c82 */ /* 0x000fd60008000000 */
.L_x_43:
[----:B------:R-:W-:Y:S01]  /*2050*/  ULEA UR33, UR5, UR6, 0x3 ;  /* 0x0000000605217291 */ /* 0x000fe2000f8e18ff */
[----:B--2---:R-:W-:Y:S01]  /*2060*/  @!P4 MOV R2, 0x3800 ;  /* 0x000038000002c802 */ /* 0x004fe20000000f00 */
[----:B--23--:R-:W-:Y:S10]  /*2070*/  @P1 BRA `(.L_x_36) ;  /* 0x00000000000c1947 */ /* 0x00cff40003800000 */
[----:B------:R-:W-:-:S04]  /*2080*/  SHF.L.U32 R3, R12, 0x1f, RZ ;  /* 0x0000001f0c037819 */ /* 0x000fc800000006ff */
[----:B------:R-:W2:Y:S02]  /*2090*/  SYNCS.PHASECHK.TRANS64.TRYWAIT P0, [UR33+0x78], R3 ;  /* 0x00007803ff0075a7 */ /* 0x000ea40008001121 */
[----:B--2---:R-:W-:Y:S05]  /*20a0*/  @!P0 BRA `(.L_x_37) ;  /* 0x0000009800348947 */ /* 0x004fea0003800000 */
.L_x_36:
[----:B------:R2:W-:Y:S01]  /*20b0*/  @!P4 SYNCS.ARRIVE.TRANS64 RZ, [UR33], R2 ;  /* 0x00000002ffffc9a7 */ /* 0x0005e20008000021 */
[----:B------:R-:W-:-:S04]  /*20c0*/  ULOP3.LUT UR4, UR46, 0x2, URZ, 0xfc, !UPT ;  /* 0x000000022e047892 */ /* 0x000fc8000f8efcff */
[----:B------:R-:W-:-:S09]  /*20d0*/  UISETP.NE.AND UP0, UPT, UR4, 0x2, UPT ;  /* 0x000000020400788c */ /* 0x000fd2000bf05270 */
[----:B------:R-:W-:Y:S05]  /*20e0*/  BRA.U UP0, `(.L_x_38) ;  /* 0x0000000100047547 */ /* 0x000fea000b800000 */
[----:B------:R-:W-:Y:S05]  /*20f0*/  BPT.TRAP 0x1 ;  /* 0x000000040000795c */ /* 0x000fea0000300000 */
.L_x_38:
[----:B------:R-:W-:Y:S04]  /*2100*/  BSSY.RECONVERGENT B0, `(.L_x_39) ;  /* 0x0000003000007945 */ /* 0x000fe80003800200 */
[----:B------:R-:W-:Y:S05]  /*2110*/  @P3 BRA `(.L_x_40) ;  /* 0x0000000000043947 */ /* 0x000fea0003800000 */
[----:B------:R-:W-:Y:S05]  /*2120*/  BPT.TRAP 0x1 ;  /* 0x000000040000795c */ /* 0x000fea0000300000 */
.L_x_40:
[----:B------:R-:W-:Y:S05]  /*2130*/  BSYNC.RECONVERGENT B0 ;  /* 0x0000000000007941 */ /* 0x000fea0003800200 */
.L_x_39:
        /* <DEDUP_REMOVED lines=27> */
[----:B------:R-:W-:Y:S02]  /*22f0*/  ULEA.HI UR11, UR29, UR19, URZ, 0x17 ;  /* 0x000000131d0b7291 */ /* 0x000fe4000f8fb8ff */
[----:B------:R-:W-:-:S02]  /*2300*/  UIADD3 UR8, UPT, UPT, UR6, 0x33f00, UR8 ;  /* 0x00033f0006087890 */ /* 0x000fc4000fffe008 */
[----:B------:R-:W-:Y:S01]  /*2310*/  UIADD3.X UR41, UPT, UPT, URZ, UR45, URZ, UP0, !UPT ;  /* 0x0000002dff297290 */ /* 0x000fe200087fe4ff */
        /* <DEDUP_REMOVED lines=17> */
.L_x_42:
[----:B------:R-:W-:Y:S05]  /*2430*/  BSYNC.RECONVERGENT B0 ;  /* 0x0000000000007941 */ /* 0x000fea0003800200 */
.L_x_41:
[----:B------:R-:W-:Y:S01]  /*2440*/  UIADD3 UR14, UPT, UPT, UR14, 0x1, URZ ;  /* 0x000000010e0e7890 */ /* 0x000fe2000fffe0ff */
[----:B------:R-:W-:-:S03]  /*2450*/  UMOV UR5, UR15 ;  /* 0x0000000f00057c82 */ /* 0x000fc60008000000 */
[----:B------:R-:W-:-:S09]  /*2460*/  UISETP.NE.AND UP0, UPT, UR14, UR47, UPT ;  /* 0x0000002f0e00728c */ /* 0x000fd2000bf05270 */
[----:B------:R-:W-:Y:S05]  /*2470*/  BRA.U UP0, `(.L_x_43) ;  /* 0xfffffff900f47547 */ /* 0x000fea000b83ffff */
.L_x_35:
[C---:B------:R-:W-:Y:S01]  /*2480*/  LEA R3, R11.reuse, UR6, 0x3 ;  /* 0x000000060b037c11 */ /* 0x040fe2000f8e18ff */
[----:B------:R-:W-:Y:S01]  /*2490*/  NOP ;  /* 0x0000000000007918 */ /* 0x000fe20000000000 */
[----:B-1----:R-:W-:Y:S02]  /*24a0*/  SHF.L.U32 R0, R10, 0x1f, RZ ;  /* 0x0000001f0a007819 */ /* 0x002fe400000006ff */
[----:B------:R-:W-:Y:S02]  /*24b0*/  LEA R4, R11, UR6, 0x4 ;  /* 0x000000060b047c11 */ /* 0x000fe4000f8e20ff */
[----:B------:R-:W1:Y:S02]  /*24c0*/  SYNCS.PHASECHK.TRANS64.TRYWAIT P0, [R3+URZ+0x130], R0 ;  /* 0x00013000030075a7 */ /* 0x000e6400080011ff */
[----:B-1----:R-:W-:Y:S05]  /*24d0*/  @!P0 BRA `(.L_x_44) ;  /* 0x0000009400408947 */ /* 0x002fea0003800000 */
.L_x_171:
[----:B------:R-:W4:Y:S01]  /*24e0*/  LDS.128 R4, [R4+0x1a0] ;  /* 0x0001a00004047984 */ /* 0x000f220000000c00 */
[----:B------:R-:W-:Y:S01]  /*24f0*/  UISETP.GE.AND UP0, UPT, UR42, 0x1, UPT ;  /* 0x000000012a00788c */ /* 0x000fe2000bf06270 */
[----:B------:R-:W-:Y:S01]  /*2500*/  @!PT LDS RZ, [RZ] ;  /* 0x00000000fffff984 */ /* 0x000fe20000000800 */
[----:B------:R-:W-:Y:S01]  /*2510*/  @!PT LDS RZ, [RZ] ;  /* 0x00000000fffff984 */ /* 0x000fe20000000800 */
[----:B------:R-:W-:Y:S01]  /*2520*/  @!PT LDS RZ, [RZ] ;  /* 0x00000000fffff984 */ /* 0x000fe20000000800 */
[----:B------:R-:W-:Y:S01]  /*2530*/  @!PT LDS RZ, [RZ] ;  /* 0x00000000fffff984 */ /* 0x000fe20000000800 */
[----:B------:R1:W-:Y:S06]  /*2540*/  MEMBAR.ALL.CTA ;  /* 0x0000000000007992 */ /* 0x0003ec0000008000 */
[----:B-1----:R-:W1:Y:S01]  /*2550*/  FENCE.VIEW.ASYNC.S ;  /* 0x00000000000073c6 */ /* 0x002e620000000000 */
[----:B----4-:R-:W-:-:S13]  /*2560*/  LOP3.LUT P0, RZ, R6, 0x1, RZ, 0xc0, !PT ;  /* 0x0000000106ff7812 */ /* 0x010fda000780c0ff */
[----:B-1----:R-:W-:Y:S01]  /*2570*/  VOTEU.ANY UP1, P0 ;  /* 0x0000000000ff7886 */ /* 0x002fe20000020100 */
[----:B------:R-:W-:-:S13]  /*2580*/  PLOP3.LUT P0, PT, PT, PT, UP1, 0x80, 0x8 ;  /* 0x000000000008781c */ /* 0x000fda0003f0f018 */
[----:B------:R-:W-:Y:S02]  /*2590*/  @P0 LOP3.LUT R0, R5, 0xffff, RZ, 0xc0, !PT ;  /* 0x0000ffff05000812 */ /* 0x000fe400078ec0ff */
[----:B--2---:R-:W-:Y:S02]  /*25a0*/  @P0 MOV R2, R4 ;  /* 0x0000000400020202 */ /* 0x004fe40000000f00 */
[----:B------:R-:W-:Y:S01]  /*25b0*/  @P0 R2UR UR5, R0 ;  /* 0x00000000000502ca */ /* 0x000fe200000e0000 */
[----:B------:R-:W-:Y:S01]  /*25c0*/  VIADD R0, R3, 0x140 ;  /* 0x0000014003007836 */ /* 0x000fe20000000000 */
[----:B------:R-:W-:Y:S02]  /*25d0*/  @P0 SHF.R.U32.HI R4, RZ, 0x10, R5 ;  /* 0x00000010ff040819 */ /* 0x000fe40000011605 */
[----:B------:R-:W-:Y:S02]  /*25e0*/  @P0 R2UR UR7, R2 ;  /* 0x00000000020702ca */ /* 0x000fe400000e0000 */
[----:B------:R-:W-:-:S02]  /*25f0*/  PRMT R0, RZ, 0x654, R0 ;  /* 0x00000654ff007816 */ /* 0x000fc40000000000 */
[----:B------:R-:W-:Y:S02]  /*2600*/  @P0 R2UR UR4, R4 ;  /* 0x00000000040402ca */ /* 0x000fe400000e0000 */
[----:B------:R1:W-:Y:S03]  /*2610*/  SYNCS.ARRIVE.TRANS64.RED.A1T0 RZ, [R0+URZ], RZ ;  /* 0x000000ff00ff79a7 */ /* 0x0003e600081004ff */
[----:B------:R-:W-:-:S04]  /*2620*/  @UP1 UMOV UR50, UR5 ;  /* 0x0000000500321c82 */ /* 0x000fc80008000000 */
[----:B------:R-:W-:-:S04]  /*2630*/  @UP1 UMOV UR51, UR7 ;  /* 0x0000000700331c82 */ /* 0x000fc80008000000 */
[----:B------:R-:W-:Y:S01]  /*2640*/  @UP1 UMOV UR36, UR4 ;  /* 0x0000000400241c82 */ /* 0x000fe20008000000 */
[----:B------:R-:W-:Y:S05]  /*2650*/  BRA.U !UP0, `(.L_x_45) ;  /* 0x0000000108d47547 */ /* 0x000fea000b800000 */
[----:B------:R-:W2:Y:S01]  /*2660*/  LDCU.128 UR16, c[0x0][0xf10] ;  /* 0x0001e200ff1077ac */ /* 0x000ea20008000c00 */
[----:B------:R-:W4:Y:S01]  /*2670*/  LDCU UR22, c[0x0][0xf20] ;  /* 0x0001e400ff1677ac */ /* 0x000f220008000800 */
[----:B------:R-:W3:Y:S01]  /*2680*/  LDCU UR14, c[0x0][0xf0c] ;  /* 0x0001e180ff0e77ac */ /* 0x000ee20008000800 */
[----:B------:R-:W1:Y:S01]  /*2690*/  LDCU.64 UR8, c[0x0][0xf28] ;  /* 0x0001e500ff0877ac */ /* 0x000e620008000a00 */
[----:B------:R-:W-:Y:S02]  /*26a0*/  UISETP.NE.AND UP3, UPT, UR42, 0x1, UPT ;  /* 0x000000012a00788c */ /* 0x000fe4000bf65270 */
[----:B--2---:R-:W-:Y:S02]  /*26b0*/  UIMAD.WIDE.U32 UR10, UR53, UR19, URZ ;  /* 0x00000013350a72a5 */ /* 0x004fe4000f8e00ff */
[----:B------:R-:W-:Y:S02]  /*26c0*/  UIMAD.WIDE.U32 UR4, UR54, UR16, URZ ;  /* 0x00000010360472a5 */ /* 0x000fe4000f8e00ff */
[----:B------:R-:W-:-:S02]  /*26d0*/  UISETP.NE.AND UP0, UPT, UR18, 0x1, UPT ;  /* 0x000000011200788c */ /* 0x000fc4000bf05270 */
[----:B------:R-:W-:Y:S01]  /*26e0*/  UIMAD.WIDE.U32 UR20, UR50, UR19, URZ ;  /* 0x00000013321472a5 */ /* 0x000fe2000f8e00ff */
[----:B------:R-:W-:Y:S02]  /*26f0*/  UMOV UR10, UR11 ;  /* 0x0000000b000a7c82 */ /* 0x000fe40008000000 */
[----:B------:R-:W-:Y:S01]  /*2700*/  UMOV UR4, UR5 ;  /* 0x0000000500047c82 */ /* 0x000fe20008000000 */
[----:B----4-:R-:W-:Y:S02]  /*2710*/  USHF.R.U32.HI UR10, URZ, UR22, UR10 ;  /* 0x00000016ff0a7299 */ /* 0x010fe4000801160a */
[----:B---3--:R-:W-:Y:S02]  /*2720*/  UISETP.NE.AND UP2, UPT, UR14, 0x1, UPT ;  /* 0x000000010e00788c */ /* 0x008fe4000bf45270 */
[----:B------:R-:W-:Y:S02]  /*2730*/  USHF.R.U32.HI UR4, URZ, UR17, UR4 ;  /* 0x00000011ff047299 */ /* 0x000fe40008011604 */
[----:B------:R-:W-:-:S02]  /*2740*/  USEL UR5, UR53, UR10, !UP0 ;  /* 0x0000000a35057287 */ /* 0x000fc4000c000000 */
[----:B------:R-:W-:Y:S02]  /*2750*/  USEL UR7, UR54, UR4, !UP2 ;  /* 0x0000000436077287 */ /* 0x000fe4000d000000 */
[----:B-1----:R-:W-:Y:S01]  /*2760*/  UIMAD.WIDE.U32 UR10, UR5, UR8, URZ ;  /* 0x00000008050a72a5 */ /* 0x002fe2000f8e00ff */
[----:B------:R-:W-:Y:S01]  /*2770*/  UMOV UR4, UR21 ;  /* 0x0000001500047c82 */ /* 0x000fe20008000000 */
[----:B------:R-:W-:Y:S02]  /*2780*/  UIMAD.WIDE.U32 UR12, UR51, UR16, URZ ;  /* 0x00000010330c72a5 */ /* 0x000fe4000f8e00ff */
[----:B------:R-:W-:-:S03]  /*2790*/  UIMAD.WIDE.U32 UR20, UR7, UR8, URZ ;  /* 0x00000008071472a5 */ /* 0x000fc6000f8e00ff */
[----:B------:R-:W-:Y:S01]  /*27a0*/  UMOV UR10, UR11 ;  /* 0x0000000b000a7c82 */ /* 0x000fe20008000000 */
[----:B------:R-:W-:Y:S02]  /*27b0*/  USHF.R.U32.HI UR4, URZ, UR22, UR4 ;  /* 0x00000016ff047299 */ /* 0x000fe40008011604 */
[----:B------:R-:W-:Y:S01]  /*27c0*/  @UP3 USHF.R.U32.HI UR5, URZ, UR9, UR10 ;  /* 0x00000009ff053299 */ /* 0x000fe2000801160a */
[----:B------:R-:W-:Y:S01]  /*27d0*/  UMOV UR12, UR13 ;  /* 0x0000000d000c7c82 */ /* 0x000fe20008000000 */
[----:B------:R-:W-:Y:S01]  /*27e0*/  UMOV UR20, UR21 ;  /* 0x0000001500147c82 */ /* 0x000fe20008000000 */
[----:B------:R-:W-:Y:S02]  /*27f0*/  USHF.R.U32.HI UR17, URZ, UR17, UR12 ;  /* 0x00000011ff117299 */ /* 0x000fe4000801160c */
[----:B------:R-:W-:Y:S02]  /*2800*/  USEL UR4, UR50, UR4, !UP0 ;  /* 0x0000000432047287 */ /* 0x000fe4000c000000 */
[----:B------:R-:W-:-:S02]  /*2810*/  @UP3 USHF.R.U32.HI UR7, URZ, UR9, UR20 ;  /* 0x00000009ff073299 */ /* 0x000fc40008011614 */
[----:B------:R-:W-:Y:S02]  /*2820*/  UIMAD UR10, UR42, UR5, URZ ;  /* 0x000000052a0a72a4 */ /* 0x000fe4000f8e02ff */
[----:B------:R-:W-:Y:S02]  /*2830*/  USEL UR5, UR51, UR17, !UP2 ;  /* 0x0000001133057287 */ /* 0x000fe4000d000000 */
[----:B------:R-:W-:Y:S02]  /*2840*/  UIMAD UR12, UR42, UR7, URZ ;  /* 0x000000072a0c72a4 */ /* 0x000fe4000f8e02ff */
[----:B------:R-:W-:Y:S02]  /*2850*/  UISETP.GE.AND UP0, UPT, UR4, UR10, UPT ;  /* 0x0000000a0400728c */ /* 0x000fe4000bf06270 */
[----:B------:R-:W-:Y:S02]  /*2860*/  UIMAD.WIDE.U32 UR10, UR4, UR8, URZ ;  /* 0x00000008040a72a5 */ /* 0x000fe4000f8e00ff */
[----:B------:R-:W-:-:S02]  /*2870*/  UISETP.GE.OR UP0, UPT, UR5, UR12, UP0 ;  /* 0x0000000c0500728c */ /* 0x000fc40008706670 */
[----:B------:R-:W-:Y:S02]  /*2880*/  UIMAD.WIDE.U32 UR12, UR5, UR8, URZ ;  /* 0x00000008050c72a5 */ /* 0x000fe4000f8e00ff */
[----:B------:R-:W-:Y:S01]  /*2890*/  UIADD3 UR12, UPT, UPT, -UR5, URZ, URZ ;  /* 0x000000ff050c7290 */ /* 0x000fe2000fffe1ff */
[----:B------:R-:W-:Y:S01]  /*28a0*/  UMOV UR10, UR11 ;  /* 0x0000000b000a7c82 */ /* 0x000fe20008000000 */
[----:B------:R-:W-:Y:S02]  /*28b0*/  UIADD3 UR11, UPT, UPT, -UR4, URZ, URZ ;  /* 0x000000ff040b7290 */ /* 0x000fe4000fffe1ff */
[----:B------:R-:W-:-:S03]  /*28c0*/  USHF.R.U32.HI UR10, URZ, UR9, UR10 ;  /* 0x00000009ff0a7299 */ /* 0x000fc6000801160a */
[----:B------:R-:W-:Y:S01]  /*28d0*/  @!UP0 UMOV UR8, UR13 ;  /* 0x0000000d00088c82 */ /* 0x000fe20008000000 */
[----:B------:R-:W-:Y:S02]  /*28e0*/  UIMAD UR11, UR18, UR11, UR50 ;  /* 0x0000000b120b72a4 */ /* 0x000fe4000f8e0232 */
[----:B------:R-:W-:Y:S02]  /*28f0*/  USEL UR10, UR4, UR10, !UP3 ;  /* 0x0000000a040a7287 */ /* 0x000fe4000d800000 */
[----:B------:R-:W-:Y:S02]  /*2900*/  @!UP0 USHF.R.U32.HI UR8, URZ, UR9, UR8 ;  /* 0x00000009ff088299 */ /* 0x000fe40008011608 */
[----:B------:R-:W-:Y:S02]  /*2910*/  UIADD3 UR9, UPT, UPT, -UR10, URZ, URZ ;  /* 0x000000ff0a097290 */ /* 0x000fe4000fffe1ff */
[----:B------:R-:W-:Y:S02]  /*2920*/  @!UP0 USEL UR8, UR5, UR8, !UP3 ;  /* 0x0000000805088287 */ /* 0x000fe4000d800000 */
[----:B------:R-:W-:-:S02]  /*2930*/  UIMAD UR9, UR42, UR9, UR4 ;  /* 0x000000092a0972a4 */ /* 0x000fc4000f8e0204 */
[----:B------:R-:W-:Y:S02]  /*2940*/  @!UP0 UIADD3 UR10, UPT, UPT, UR10, -UR8, URZ ;  /* 0x800000080a0a8290 */ /* 0x000fe4000fffe0ff */
[----:B------:R-:W-:Y:S02]  /*2950*/  @!UP0 UIMAD UR8, UR9, UR7, UR8 ;  /* 0x00000007090882a4 */ /* 0x000fe4000f8e0208 */
[----:B------:R-:W-:Y:S02]  /*2960*/  @!UP0 UIMAD UR4, UR42, UR10, UR5 ;  /* 0x0000000a2a0482a4 */ /* 0x000fe4000f8e0205 */
[----:B------:R-:W-:Y:S02]  /*2970*/  UIMAD UR7, UR14, UR12, UR51 ;  /* 0x0000000c0e0772a4 */ /* 0x000fe4000f8e0233 */
[----:B------:R-:W-:Y:S01]  /*2980*/  UIMAD UR50, UR4, UR18, UR11 ;  /* 0x00000012043272a4 */ /* 0x000fe2000f8e020b */
[----:B------:R-:W-:Y:S02]  /*2990*/  @!UP0 UMOV UR5, UR8 ;  /* 0x0000000800058c82 */ /* 0x000fe40008000000 */
[----:B------:R-:W-:-:S12]  /*29a0*/  UIMAD UR51, UR5, UR14, UR7 ;  /* 0x0000000e053372a4 */ /* 0x000fd8000f8e0207 */
.L_x_45:
[----:B------:R-:W2:Y:S02]  /*29b0*/  LDCU UR4, c[0x0][0xf30] ;  /* 0x0001e600ff0477ac */ /* 0x000ea40008000800 */
[----:B--2---:R-:W-:-:S09]  /*29c0*/  UISETP.NE.AND UP0, UPT, UR4, 0x1, UPT ;  /* 0x000000010400788c */ /* 0x004fd2000bf05270 */
[----:B------:R-:W-:Y:S05]  /*29d0*/  BRA.U UP0, `(.L_x_46) ;  /* 0x0000000100447547 */ /* 0x000fea000b800000 */
[----:B------:R-:W2:Y:S01]  /*29e0*/  LDCU.128 UR16, c[0x0][0xf10] ;  /* 0x0001e200ff1077ac */ /* 0x000ea20008000c00 */
[----:B------:R-:W4:Y:S01]  /*29f0*/  LDCU UR10, c[0x0][0xf0c] ;  /* 0x0001e180ff0a77ac */ /* 0x000f220008000800 */
[----:B------:R-:W1:Y:S01]  /*2a00*/  LDCU UR7, c[0x0][0xf20] ;  /* 0x0001e400ff0777ac */ /* 0x000e620008000800 */
[----:B--2---:R-:W-:Y:S02]  /*2a10*/  UIMAD.WIDE.U32 UR8, UR51, UR16, URZ ;  /* 0x00000010330872a5 */ /* 0x004fe4000f8e00ff */
[----:B------:R-:W-:Y:S02]  /*2a20*/  UIMAD.WIDE.U32 UR4, UR50, UR19, URZ ;  /* 0x00000013320472a5 */ /* 0x000fe4000f8e00ff */
[----:B----4-:R-:W-:Y:S02]  /*2a30*/  UISETP.NE.AND UP2, UPT, UR10, 0x1, UPT ;  /* 0x000000010a00788c */ /* 0x010fe4000bf45270 */
[----:B------:R-:W-:Y:S01]  /*2a40*/  UISETP.NE.AND UP0, UPT, UR18, 0x1, UPT ;  /* 0x000000011200788c */ /* 0x000fe2000bf05270 */
[----:B------:R-:W-:-:S02]  /*2a50*/  UMOV UR8, UR9 ;  /* 0x0000000900087c82 */ /* 0x000fc40008000000 */
[----:B------:R-:W-:Y:S01]  /*2a60*/  UMOV UR4, UR5 ;  /* 0x0000000500047c82 */ /* 0x000fe20008000000 */
[----:B------:R-:W-:Y:S02]  /*2a70*/  USHF.R.U32.HI UR17, URZ, UR17, UR8 ;  /* 0x00000011ff117299 */ /* 0x000fe40008011608 */
[----:B-1----:R-:W-:Y:S02]  /*2a80*/  USHF.R.U32.HI UR4, URZ, UR7, UR4 ;  /* 0x00000007ff047299 */ /* 0x002fe40008011604 */
[----:B------:R-:W-:Y:S02]  /*2a90*/  USEL UR5, UR51, UR17, !UP2 ;  /* 0x0000001133057287 */ /* 0x000fe4000d000000 */
[----:B------:R-:W-:-:S04]  /*2aa0*/  USEL UR4, UR50, UR4, !UP0 ;  /* 0x0000000432047287 */ /* 0x000fc8000c000000 */
[----:B------:R-:W-:Y:S02]  /*2ab0*/  UIADD3 UR7, UPT, UPT, UR5, -UR4, URZ ;  /* 0x8000000405077290 */ /* 0x000fe4000fffe0ff */
[----:B------:R-:W-:Y:S02]  /*2ac0*/  UIADD3 UR4, UPT, UPT, -UR5, UR4, URZ ;  /* 0x0000000405047290 */ /* 0x000fe4000fffe1ff */
[----:B------:R-:W-:Y:S02]  /*2ad0*/  UIMAD UR50, UR7, UR18, UR50 ;  /* 0x00000012073272a4 */ /* 0x000fe4000f8e0232 */
[----:B------:R-:W-:-:S12]  /*2ae0*/  UIMAD UR51, UR4, UR10, UR51 ;  /* 0x0000000a043372a4 */ /* 0x000fd8000f8e0233 */
.L_x_46:
[----:B------:R-:W-:Y:S01]  /*2af0*/  VIADD R11, R11, 0x1 ;  /* 0x000000010b0b7836 */ /* 0x000fe20000000000 */
[----:B------:R-:W-:Y:S02]  /*2b00*/  R2UR UR5, R91 ;  /* 0x000000005b0572ca */ /* 0x000fe400000e0000 */
[----:B------:R-:W-:Y:S02]  /*2b10*/  R2UR UR4, R92 ;  /* 0x000000005c0472ca */ /* 0x000fe400000e0000 */
[C---:B------:R-:W-:Y:S02]  /*2b20*/  ISETP.NE.AND P0, PT, R11.reuse, 0x2, PT ;  /* 0x000000020b00780c */ /* 0x040fe40003f05270 */
[----:B------:R-:W-:Y:S02]  /*2b30*/  PLOP3.LUT P2, PT, PT, PT, PT, 0x80, 0x8 ;  /* 0x000000000008781c */ /* 0x000fe40003f4f070 */
[----:B-1----:R-:W-:Y:S02]  /*2b40*/  SEL R0, RZ, 0x1, P0 ;  /* 0x00000001ff007807 */ /* 0x002fe40000000000 */
[----:B------:R-:W-:-:S02]  /*2b50*/  SEL R11, R11, RZ, P0 ;  /* 0x000000ff0b0b7207 */ /* 0x000fc40000000000 */
[----:B------:R-:W-:Y:S01]  /*2b60*/  LOP3.LUT R10, R10, R0, RZ, 0x3c, !PT ;  /* 0x000000000a0a7212 */ /* 0x000fe200078e3cff */
[----:B------:R-:W-:Y:S02]  /*2b70*/  UIADD3 UR26, UPT, UPT, UR50, UR5, URZ ;  /* 0x00000005321a7290 */ /* 0x000fe4000fffe0ff */
[----:B------:R-:W-:Y:S01]  /*2b80*/  UIADD3 UR20, UPT, UPT, UR51, UR4, URZ ;  /* 0x0000000433147290 */ /* 0x000fe2000fffe0ff */
[----:B------:R-:W-:Y:S11]  /*2b90*/  BRA.U UP1, `(.L_x_47) ;  /* 0xffffffed01847547 */ /* 0x000ff6000b83ffff */
[----:B------:R-:W-:Y:S01]  /*2ba0*/  UIADD3 UR7, UPT, UPT, UR6, 0x78, URZ ;  /* 0x0000007806077890 */ /* 0x000fe2000fffe0ff */
[----:B------:R-:W-:-:S03]  /*2bb0*/  SHF.L.U32 R2, R12, 0x1f, RZ ;  /* 0x0000001f0c027819 */ /* 0x000fc600000006ff */
[----:B------:R-:W-:-:S09]  /*2bc0*/  ULEA UR4, UR15, UR7, 0x3 ;  /* 0x000000070f047291 */ /* 0x000fd2000f8e18ff */
[----:B------:R-:W1:Y:S02]  /*2bd0*/  SYNCS.PHASECHK.TRANS64.TRYWAIT P0, [UR4], R2 ;  /* 0x00000002ff0075a7 */ /* 0x000e640008001104 */
[----:B-1----:R-:W-:Y:S05]  /*2be0*/  @!P0 BRA `(.L_x_48) ;  /* 0x0000008c00908947 */ /* 0x002fea0003800000 */
.L_x_173:
[----:B------:R-:W-:-:S04]  /*2bf0*/  UIADD3 UR4, UPT, UPT, UR15, 0x1, URZ ;  /* 0x000000010f047890 */ /* 0x000fc8000fffe0ff */
[----:B------:R-:W-:-:S04]  /*2c00*/  UISETP.NE.AND UP0, UPT, UR4, 0xf, UPT ;  /* 0x0000000f0400788c */ /* 0x000fc8000bf05270 */
[----:B------:R-:W-:Y:S02]  /*2c10*/  USEL UR6, URZ, 0x1, UP0 ;  /* 0x00000001ff067887 */ /* 0x000fe40008000000 */
[----:B------:R-:W-:-:S04]  /*2c20*/  USEL UR4, UR4, URZ, UP0 ;  /* 0x000000ff04047287 */ /* 0x000fc80008000000 */
[----:B------:R-:W-:Y:S01]  /*2c30*/  ULEA UR5, UR4, UR7, 0x3 ;  /* 0x0000000704057291 */ /* 0x000fe2000f8e18ff */
[----:B-1----:R-:W-:-:S04]  /*2c40*/  LOP3.LUT R2, R12, UR6, RZ, 0x3c, !PT ;  /* 0x000000060c027c12 */ /* 0x002fc8000f8e3cff */
[----:B------:R-:W-:-:S04]  /*2c50*/  SHF.L.U32 R3, R2, 0x1f, RZ ;  /* 0x0000001f02037819 */ /* 0x000fc800000006ff */
[----:B------:R-:W1:Y:S02]  /*2c60*/  SYNCS.PHASECHK.TRANS64.TRYWAIT P0, [UR5], R3 ;  /* 0x00000003ff0075a7 */ /* 0x000e640008001105 */
[----:B-1----:R-:W-:Y:S05]  /*2c70*/  @!P0 BRA `(.L_x_49) ;  /* 0x0000008c00848947 */ /* 0x002fea0003800000 */
.L_x_175:
[----:B------:R-:W-:-:S04]  /*2c80*/  UIADD3 UR4, UPT, UPT, UR4, 0x1, URZ ;  /* 0x0000000104047890 */ /* 0x000fc8000fffe0ff */
[----:B------:R-:W-:-:S04]  /*2c90*/  UISETP.NE.AND UP0, UPT, UR4, 0xf, UPT ;  /* 0x0000000f0400788c */ /* 0x000fc8000bf05270 */
[----:B------:R-:W-:Y:S02]  /*2ca0*/  USEL UR6, URZ, 0x1, UP0 ;  /* 0x00000001ff067887 */ /* 0x000fe40008000000 */
[----:B------:R-:W-:-:S04]  /*2cb0*/  USEL UR4, UR4, URZ, UP0 ;  /* 0x000000ff04047287 */ /* 0x000fc80008000000 */
[----:B------:R-:W-:Y:S01]  /*2cc0*/  ULEA UR5, UR4, UR7, 0x3 ;  /* 0x0000000704057291 */ /* 0x000fe2000f8e18ff */
[----:B------:R-:W-:-:S04]  /*2cd0*/  LOP3.LUT R2, R2, UR6, RZ, 0x3c, !PT ;  /* 0x0000000602027c12 */ /* 0x000fc8000f8e3cff */
[----:B-1----:R-:W-:-:S04]  /*2ce0*/  SHF.L.U32 R3, R2, 0x1f, RZ ;  /* 0x0000001f02037819 */ /* 0x002fc800000006ff */
[----:B------:R-:W1:Y:S02]  /*2cf0*/  SYNCS.PHASECHK.TRANS64.TRYWAIT P0, [UR5], R3 ;  /* 0x00000003ff0075a7 */ /* 0x000e640008001105 */
[----:B-1----:R-:W-:Y:S05]  /*2d00*/  @!P0 BRA `(.L_x_50) ;  /* 0x0000008c00788947 */ /* 0x002fea0003800000 */
.L_x_177:
        /* <DEDUP_REMOVED lines=9> */
.L_x_179:
        /* <DEDUP_REMOVED lines=9> */
.L_x_181:
        /* <DEDUP_REMOVED lines=9> */
.L_x_183:
        /* <DEDUP_REMOVED lines=9> */
.L_x_185:
        /* <DEDUP_REMOVED lines=9> */
.L_x_187:
        /* <DEDUP_REMOVED lines=9> */
.L_x_189:
        /* <DEDUP_REMOVED lines=9> */
.L_x_191:
        /* <DEDUP_REMOVED lines=9> */
.L_x_193:
        /* <DEDUP_REMOVED lines=9> */
.L_x_195:
        /* <DEDUP_REMOVED lines=9> */
.L_x_197:
        /* <DEDUP_REMOVED lines=9> */
.L_x_199:
[----:B------:R-:W-:-:S04]  /*3340*/  UIADD3 UR4, UPT, UPT, UR4, 0x1, URZ ;  /* 0x0000000104047890 */ /* 0x000fc8000fffe0ff */
[----:B------:R-:W-:-:S04]  /*3350*/  UISETP.NE.AND UP0, UPT, UR4, 0xf, UPT ;  /* 0x0000000f0400788c */ /* 0x000fc8000bf05270 */
[----:B------:R-:W-:Y:S02]  /*3360*/  USEL UR5, URZ, 0x1, UP0 ;  /* 0x00000001ff057887 */ /* 0x000fe40008000000 */
[----:B------:R-:W-:-:S04]  /*3370*/  USEL UR4, UR4, URZ, UP0 ;  /* 0x000000ff04047287 */ /* 0x000fc80008000000 */
[----:B------:R-:W-:Y:S01]  /*3380*/  ULEA UR4, UR4, UR7, 0x3 ;  /* 0x0000000704047291 */ /* 0x000fe2000f8e18ff */
[----:B------:R-:W-:-:S04]  /*3390*/  LOP3.LUT R2, R2, UR5, RZ, 0x3c, !PT ;  /* 0x0000000502027c12 */ /* 0x000fc8000f8e3cff */
[----:B------:R-:W-:Y:S01]  /*33a0*/  SHF.L.U32 R2, R2, 0x1f, RZ ;  /* 0x0000001f02027819 */ /* 0x000fe200000006ff */
[----:B-1----:R-:W-:-:S07]  /*33b0*/  IMAD.U32 R0, RZ, RZ, UR4 ;  /* 0x00000004ff007e24 */ /* 0x002fce000f8e00ff */
.L_x_62:
[----:B-1----:R1:W2:Y:S02]  /*33c0*/  SYNCS.PHASECHK.TRANS64.TRYWAIT P0, [R0+URZ], R2 ;  /* 0x00000002000075a7 */ /* 0x0022a400080011ff */
[----:B--2---:R-:W-:Y:S05]  /*33d0*/  @!P0 NANOSLEEP.SYNCS 0x989680 ;  /* 0x009896800000895d */ /* 0x004fea0003900000 */
[----:B------:R-:W2:Y:S02]  /*33e0*/  @!P0 SYNCS.PHASECHK.TRANS64 P0, [R0+URZ], R2 ;  /* 0x00000002000085a7 */ /* 0x000ea400080010ff */
[----:B--2---:R-:W-:Y:S05]  /*33f0*/  @P0 EXIT ;  /* 0x000000000000094d */ /* 0x004fea0003800000 */
[----:B------:R-:W-:Y:S05]  /*3400*/  BRA `(.L_x_62) ;  /* 0xfffffffc00ec7947 */ /* 0x000fea000383ffff */
.L_x_23:
[----:B------:R-:W-:-:S04]  /*3410*/  UISETP.NE.AND UP0, UPT, UR52, URZ, UPT ;  /* 0x000000ff3400728c */ /* 0x000fc8000bf05270 */
[----:B------:R-:W-:-:S09]  /*3420*/  UISETP.NE.OR UP0, UPT, UR18, 0x1, UP0 ;  /* 0x000000011200788c */ /* 0x000fd20008705670 */
[----:B------:R-:W-:Y:S05]  /*3430*/  BRA.U UP0, `(.L_x_63) ;  /* 0x0000000500487547 */ /* 0x000fea000b800000 */
[----:B------:R-:W-:Y:S01]  /*3440*/  ISETP.GE.U32.AND P2, PT, R0, 0x2, PT ;  /* 0x000000020000780c */ /* 0x000fe20003f46070 */
[----:B------:R-:W-:Y:S01]  /*3450*/  IMAD.MOV.U32 R12, RZ, RZ, 0x1 ;  /* 0x00000001ff0c7424 */ /* 0x000fe200078e00ff */
[----:B------:R-:W-:Y:S02]  /*3460*/  CS2R R10, SRZ ;  /* 0x00000000000a7805 */ /* 0x000fe4000001ff00 */
[----:B------:R-:W-:Y:S01]  /*3470*/  CS2R R8, SRZ ;  /* 0x0000000000087805 */ /* 0x000fe2000001ff00 */
[----:B------:R-:W-:Y:S01]  /*3480*/  UMOV UR6, 0x400 ;  /* 0x0000040000067882 */ /* 0x000fe20000000000 */
[----:B------:R-:W-:Y:S01]  /*3490*/  UMOV UR5, URZ ;  /* 0x000000ff00057c82 */ /* 0x000fe20008000000 */
[----:B------:R-:W-:-:S12]  /*34a0*/  ULEA UR6, UR52, UR6, 0x18 ;  /* 0x0000000634067291 */ /* 0x000fd8000f8ec0ff */
.L_x_67:
[----:B------:R-:W-:Y:S02]  /*34b0*/  LEA R2, R8, UR6, 0x3 ;  /* 0x0000000608027c11 */ /* 0x000fe4000f8e18ff */
[----:B------:R-:W-:-:S03]  /*34c0*/  SHF.L.U32 R4, R9, 0x1f, RZ ;  /* 0x0000001f09047819 */ /* 0x000fc600000006ff */
[----:B------:R-:W-:Y:S01]  /*34d0*/  VIADD R5, R2, 0x180 ;  /* 0x0000018002057836 */ /* 0x000fe20000000000 */
[----:B------:R-:W2:Y:S02]  /*34e0*/  SYNCS.PHASECHK.TRANS64.TRYWAIT P0, [R2+URZ+0x170], R4 ;  /* 0x00017004020075a7 */ /* 0x000ea400080011ff */
[----:B--2---:R-:W-:Y:S05]  /*34f0*/  @!P0 BRA `(.L_x_64) ;  /* 0x00000088009c8947 */ /* 0x004fea0003800000 */
.L_x_200:
[----:B------:R-:W-:Y:S01]  /*3500*/  ULEA UR4, UR5, UR6, 0x3 ;  /* 0x0000000605047291 */ /* 0x000fe2000f8e18ff */
[----:B--2---:R-:W-:Y:S01]  /*3510*/  PRMT R2, RZ, 0x654, R5 ;  /* 0x00000654ff027816 */ /* 0x004fe20000000005 */
[----:B------:R-:W-:Y:S01]  /*3520*/  @!P2 IMAD.MOV.U32 R4, RZ, RZ, 0x10 ;  /* 0x00000010ff04a424 */ /* 0x000fe200078e00ff */
[----:B------:R-:W-:Y:S01]  /*3530*/  SHF.L.U32 R5, R12, 0x1f, RZ ;  /* 0x0000001f0c057819 */ /* 0x000fe200000006ff */
[----:B------:R-:W-:Y:S01]  /*3540*/  UIADD3 UR7, UPT, UPT, UR4, 0x130, URZ ;  /* 0x0000013004077890 */ /* 0x000fe2000fffe0ff */
[----:B------:R2:W-:Y:S05]  /*3550*/  SYNCS.ARRIVE.TRANS64.RED.A1T0 RZ, [R2+URZ], RZ ;  /* 0x000000ff02ff79a7 */ /* 0x0005ea00081004ff */
[----:B------:R-:W-:Y:S01]  /*3560*/  IMAD.U32 R6, RZ, RZ, UR7 ;  /* 0x00000007ff067e24 */ /* 0x000fe2000f8e00ff */
[----:B------:R-:W3:Y:S04]  /*3570*/  SYNCS.PHASECHK.TRANS64.TRYWAIT P0, [UR4+0x140], R5 ;  /* 0x00014005ff0075a7 */ /* 0x000ee80008001104 */
[----:B------:R-:W-:Y:S01]  /*3580*/  PRMT R6, R0, 0x654, R6 ;  /* 0x0000065400067816 */ /* 0x000fe20000000006 */
[----:B--23--:R-:W-:Y:S06]  /*3590*/  @!P0 BRA `(.L_x_65) ;  /* 0x0000008800888947 */ /* 0x00cfec0003800000 */
.L_x_202:
[----:B------:R-:W-:Y:S01]  /*35a0*/  ULEA UR8, UR5, UR6, 0x4 ;  /* 0x0000000605087291 */ /* 0x000fe2000f8e20ff */
[----:B------:R-:W-:Y:S01]  /*35b0*/  SEL R3, R6, R3, !P2 ;  /* 0x0000000306037207 */ /* 0x000fe20005000000 */
[----:B------:R-:W-:Y:S01]  /*35c0*/  UIADD3 UR9, UPT, UPT, UR4, 0x130, URZ ;  /* 0x0000013004097890 */ /* 0x000fe2000fffe0ff */
[----:B--2---:R-:W-:Y:S01]  /*35d0*/  LEA R2, R11, UR6, 0x3 ;  /* 0x000000060b027c11 */ /* 0x004fe2000f8e18ff */
[----:B------:R-:W-:Y:S01]  /*35e0*/  UIADD3 UR8, UPT, UPT, UR8, 0x1a0, URZ ;  /* 0x000001a008087890 */ /* 0x000fe2000fffe0ff */
[----:B------:R2:W-:Y:S01]  /*35f0*/  @!P2 SYNCS.ARRIVE.TRANS64.RED RZ, [R3+URZ], R4 ;  /* 0x0000000403ffa9a7 */ /* 0x0005e200080004ff */
[----:B------:R-:W-:Y:S01]  /*3600*/  UIADD3 UR4, UPT, UPT, UR5, 0x1, URZ ;  /* 0x0000000105047890 */ /* 0x000fe2000fffe0ff */
[----:B------:R-:W-:-:S03]  /*3610*/  VIADD R8, R8, 0x1 ;  /* 0x0000000108087836 */ /* 0x000fc60000000000 */
[----:B------:R-:W-:Y:S02]  /*3620*/  UISETP.NE.AND UP0, UPT, UR4, 0x2, UPT ;  /* 0x000000020400788c */ /* 0x000fe4000bf05270 */
[----:B------:R-:W-:Y:S01]  /*3630*/  ISETP.NE.AND P0, PT, R8, 0x2, PT ;  /* 0x000000020800780c */ /* 0x000fe20003f05270 */
[----:B------:R-:W-:Y:S06]  /*3640*/  UGETNEXTWORKID.BROADCAST [UR8], [UR9] ;  /* 0x00000000080073ca */ /* 0x000fec0008000100 */
[----:B------:R-:W-:Y:S02]  /*3650*/  USEL UR7, URZ, 0x1, UP0 ;  /* 0x00000001ff077887 */ /* 0x000fe40008000000 */
[----:B------:R-:W-:-:S04]  /*3660*/  USEL UR5, UR4, URZ, UP0 ;  /* 0x000000ff04057287 */ /* 0x000fc80008000000 */
[----:B------:R-:W-:Y:S02]  /*3670*/  LOP3.LUT R12, R12, UR7, RZ, 0x3c, !PT ;  /* 0x000000070c0c7c12 */ /* 0x000fe4000f8e3cff */
[----:B--2---:R-:W-:-:S04]  /*3680*/  SHF.L.U32 R4, R10, 0x1f, RZ ;  /* 0x0000001f0a047819 */ /* 0x004fc800000006ff */
[----:B------:R-:W2:Y:S02]  /*3690*/  SYNCS.PHASECHK.TRANS64.TRYWAIT P1, [R2+URZ+0x130], R4 ;  /* 0x00013004020075a7 */ /* 0x000ea400080211ff */
[----:B--2---:R-:W-:Y:S05]  /*36a0*/  @!P1 BRA `(.L_x_66) ;  /* 0x00000088005c9947 */ /* 0x004fea0003800000 */
.L_x_203:
[C---:B--2---:R-:W-:Y:S01]  /*36b0*/  LEA R4, R11.reuse, UR6, 0x4 ;  /* 0x000000060b047c11 */ /* 0x044fe2000f8e20ff */
[----:B------:R-:W-:Y:S01]  /*36c0*/  VIADD R2, R2, 0x140 ;  /* 0x0000014002027836 */ /* 0x000fe20000000000 */
[----:B------:R-:W-:Y:S01]  /*36d0*/  SEL R8, R8, RZ, P0 ;  /* 0x000000ff08087207 */ /* 0x000fe20000000000 */
[----:B------:R-:W-:-:S03]  /*36e0*/  VIADD R11, R11, 0x1 ;  /* 0x000000010b0b7836 */ /* 0x000fc60000000000 */
[----:B------:R-:W2:Y:S01]  /*36f0*/  LDS.128 R4, [R4+0x1a0] ;  /* 0x0001a00004047984 */ /* 0x000ea20000000c00 */
[----:B------:R-:W-:Y:S02]  /*3700*/  PRMT R2, RZ, 0x654, R2 ;  /* 0x00000654ff027816 */ /* 0x000fe40000000002 */
[C---:B------:R-:W-:Y:S01]  /*3710*/  ISETP.NE.AND P1, PT, R11.reuse, 0x2, PT ;  /* 0x000000020b00780c */ /* 0x040fe20003f25270 */
[----:B------:R-:W-:Y:S01]  /*3720*/  @!PT LDS RZ, [RZ] ;  /* 0x00000000fffff984 */ /* 0x000fe20000000800 */
[----:B------:R-:W-:Y:S01]  /*3730*/  @!PT LDS RZ, [RZ] ;  /* 0x00000000fffff984 */ /* 0x000fe20000000800 */
[----:B------:R-:W-:Y:S01]  /*3740*/  @!PT LDS RZ, [RZ] ;  /* 0x00000000fffff984 */ /* 0x000fe20000000800 */
[----:B------:R-:W-:Y:S01]  /*3750*/  @!PT LDS RZ, [RZ] ;  /* 0x00000000fffff984 */ /* 0x000fe20000000800 */
[----:B------:R3:W-:Y:S06]  /*3760*/  MEMBAR.ALL.CTA ;  /* 0x0000000000007992 */ /* 0x0007ec0000008000 */
[----:B---3--:R-:W3:Y:S01]  /*3770*/  FENCE.VIEW.ASYNC.S ;  /* 0x00000000000073c6 */ /* 0x008ee20000000000 */
[----:B------:R-:W-:Y:S01]  /*3780*/  SEL R11, R11, RZ, P1 ;  /* 0x000000ff0b0b7207 */ /* 0x000fe20000800000 */
[----:B---3--:R3:W-:Y:S01]  /*3790*/  SYNCS.ARRIVE.TRANS64.RED.A1T0 RZ, [R2+URZ], RZ ;  /* 0x000000ff02ff79a7 */ /* 0x0087e200081004ff */
[----:B--2---:R-:W-:-:S02]  /*37a0*/  LOP3.LUT P3, RZ, R6, 0x1, RZ, 0xc0, !PT ;  /* 0x0000000106ff7812 */ /* 0x004fc4000786c0ff */
[----:B------:R-:W-:-:S04]  /*37b0*/  SEL R4, RZ, 0x1, P1 ;  /* 0x00000001ff047807 */ /* 0x000fc80000800000 */
[----:B------:R-:W-:Y:S02]  /*37c0*/  LOP3.LUT R10, R10, R4, RZ, 0x3c, !PT ;  /* 0x000000040a0a7212 */ /* 0x000fe400078e3cff */
[----:B---3--:R-:W-:-:S04]  /*37d0*/  SEL R2, RZ, 0x1, P0 ;  /* 0x00000001ff027807 */ /* 0x008fc80000000000 */
[----:B------:R-:W-:Y:S01]  /*37e0*/  LOP3.LUT R9, R9, R2, RZ, 0x3c, !PT ;  /* 0x0000000209097212 */ /* 0x000fe200078e3cff */
[----:B------:R-:W-:Y:S06]  /*37f0*/  @P3 BRA `(.L_x_67) ;  /* 0xfffffffc002c3947 */ /* 0x000fec000383ffff */
[----:B------:R-:W-:Y:S01]  /*3800*/  ULEA UR4, UR5, UR6, 0x3 ;  /* 0x0000000605047291 */ /* 0x000fe2000f8e18ff */
[----:B------:R-:W-:-:S08]  /*3810*/  SHF.L.U32 R2, R12, 0x1f, RZ ;  /* 0x0000001f0c027819 */ /* 0x000fd000000006ff */
[----:B------:R-:W2:Y:S02]  /*3820*/  SYNCS.PHASECHK.TRANS64 P0, [UR4+0x140], R2 ;  /* 0x00014002ff0075a7 */ /* 0x000ea40008001004 */
[----:B--2---:R-:W-:Y:S05]  /*3830*/  @P0 BRA `(.L_x_68) ;  /* 0x0000000000080947 */ /* 0x004fea0003800000 */
[----:B------:R-:W2:Y:S02]  /*3840*/  SYNCS.PHASECHK.TRANS64.TRYWAIT P0, [UR4+0x140], R2 ;  /* 0x00014002ff0075a7 */ /* 0x000ea40008001104 */
[----:B--2---:R-:W-:Y:S05]  /*3850*/  @!P0 BRA `(.L_x_69) ;  /* 0x0000008800048947 */ /* 0x004fea0003800000 */
.L_x_68:
[----:B------:R-:W-:-:S04]  /*3860*/  UIADD3 UR7, UPT, UPT, UR5, 0x1, URZ ;  /* 0x0000000105077890 */ /* 0x000fc8000fffe0ff */
[----:B------:R-:W-:-:S04]  /*3870*/  UISETP.NE.AND UP0, UPT, UR7, 0x2, UPT ;  /* 0x000000020700788c */ /* 0x000fc8000bf05270 */
[----:B------:R-:W-:Y:S02]  /*3880*/  USEL UR8, URZ, 0x1, UP0 ;  /* 0x00000001ff087887 */ /* 0x000fe40008000000 */
[----:B------:R-:W-:-:S04]  /*3890*/  USEL UR7, UR7, URZ, UP0 ;  /* 0x000000ff07077287 */ /* 0x000fc80008000000 */
[----:B------:R-:W-:Y:S01]  /*38a0*/  ULEA UR7, UR7, UR6, 0x3 ;  /* 0x0000000607077291 */ /* 0x000fe2000f8e18ff */
[----:B--2---:R-:W-:-:S04]  /*38b0*/  LOP3.LUT R2, R12, UR8, RZ, 0x3c, !PT ;  /* 0x000000080c027c12 */ /* 0x004fc8000f8e3cff */
[----:B------:R-:W-:-:S04]  /*38c0*/  SHF.L.U32 R0, R2, 0x1f, RZ ;  /* 0x0000001f02007819 */ /* 0x000fc800000006ff */
[----:B------:R-:W2:Y:S02]  /*38d0*/  SYNCS.PHASECHK.TRANS64 P0, [UR7+0x140], R0 ;  /* 0x00014000ff0075a7 */ /* 0x000ea40008001007 */
[----:B-12---:R-:W-:Y:S05]  /*38e0*/  @P0 EXIT ;  /* 0x000000000000094d */ /* 0x006fea0003800000 */
[----:B------:R-:W-:Y:S02]  /*38f0*/  SHF.L.U32 R2, R2, 0x1f, RZ ;  /* 0x0000001f02027819 */ /* 0x000fe400000006ff */
[----:B------:R-:W-:-:S07]  /*3900*/  MOV R0, UR7 ;  /* 0x0000000700007c02 */ /* 0x000fce0008000f00 */
.L_x_70:
[----:B-1----:R1:W2:Y:S02]  /*3910*/  SYNCS.PHASECHK.TRANS64.TRYWAIT P0, [R0+URZ+0x140], R2 ;  /* 0x00014002000075a7 */ /* 0x0022a400080011ff */
[----:B--2---:R-:W-:Y:S05]  /*3920*/  @!P0 NANOSLEEP.SYNCS 0x989680 ;  /* 0x009896800000895d */ /* 0x004fea0003900000 */
[----:B------:R-:W2:Y:S02]  /*3930*/  @!P0 SYNCS.PHASECHK.TRANS64 P0, [R0+URZ+0x140], R2 ;  /* 0x00014002000085a7 */ /* 0x000ea400080010ff */
[----:B--2---:R-:W-:Y:S05]  /*3940*/  @P0 EXIT ;  /* 0x000000000000094d */ /* 0x004fea0003800000 */
[----:B------:R-:W-:Y:S05]  /*3950*/  BRA `(.L_x_70) ;  /* 0xfffffffc00ec7947 */ /* 0x000fea000383ffff */
.L_x_63:
[----:B------:R-:W-:Y:S05]  /*3960*/  BRA.U UP5, `(.L_x_71) ;  /* 0x0000001505347547 */ /* 0x000fea000b800000 */
[----:B------:R-:W-:Y:S01]  /*3970*/  UMOV UR5, 0x40 ;  /* 0x0000004000057882 */ /* 0x000fe20000000000 */
[----:B------:R-:W-:Y:S01]  /*3980*/  NOP ;  /* 0x0000000000007918 */ /* 0x000fe20000000000 */
[----:B------:R-:W-:Y:S01]  /*3990*/  ULEA UR5, UR52, UR5, 0x18 ;  /* 0x0000000534057291 */ /* 0x000fe2000f8ec0ff */
[----:B------:R-:W-:Y:S02]  /*39a0*/  UMOV UR6, 0x400 ;  /* 0x0000040000067882 */ /* 0x000fe40000000000 */
[----:B------:R-:W-:-:S06]  /*39b0*/  ULEA UR6, UR52, UR6, 0x18 ;  /* 0x0000000634067291 */ /* 0x000fcc000f8ec0ff */
[----:B------:R-:W2:Y:S02]  /*39c0*/  LDS.U8 R0, [UR5+0x1c] ;  /* 0x00001c05ff007984 */ /* 0x000ea40008000000 */
[----:B--2---:R-:W-:-:S13]  /*39d0*/  ISETP.NE.AND P0, PT, R0, RZ, PT ;  /* 0x000000ff0000720c */ /* 0x004fda0003f05270 */
[----:B------:R-:W-:Y:S05]  /*39e0*/  @P0 BRA `(.L_x_72) ;  /* 0x0000000000580947 */ /* 0x000fea0003800000 */
[----:B------:R-:W-:-:S13]  /*39f0*/  ELECT P0, URZ, PT ;  /* 0x0000000000ff782f */ /* 0x000fda0003800000 */
[----:B------:R-:W-:Y:S05]  /*3a00*/  @!P0 BRA `(.L_x_73) ;  /* 0x0000000000608947 */ /* 0x000fea0003800000 */
[----:B------:R-:W-:Y:S01]  /*3a10*/  UMOV UR4, 0x10 ;  /* 0x0000001000047882 */ /* 0x000fe20000000000 */
[----:B------:R-:W-:Y:S01]  /*3a20*/  HFMA2 R0, -RZ, RZ, 0, 5.9604644775390625e-08 ;  /* 0x00000001ff007431 */ /* 0x000fe200000001ff */
[----:B------:R-:W-:-:S03]  /*3a30*/  MOV R3, 0xffff ;  /* 0x0000ffff00037802 */ /* 0x000fc60000000f00 */
[----:B------:R-:W-:Y:S04]  /*3a40*/  DEPBAR.LE SB2, 0x36 ;  /* 0x0000ad800000791a */ /* 0x000fe80000000000 */
[----:B------:R-:W2:Y:S02]  /*3a50*/  UTCATOMSWS.FIND_AND_SET.ALIGN UP0, UR4, UR4 ;  /* 0x00000004000475e3 */ /* 0x000ea40008000800 */
[----:B--2---:R-:W-:Y:S01]  /*3a60*/  MOV R4, UR4 ;  /* 0x0000000400047c02 */ /* 0x004fe20008000f00 */
[----:B------:R-:W-:Y:S06]  /*3a70*/  BRA.U UP0, `(.L_x_74) ;  /* 0x0000000100187547 */ /* 0x000fec000b800000 */
.L_x_75:
[----:B------:R-:W-:Y:S05]  /*3a80*/  NANOSLEEP 0x64 ;  /* 0x000000640000795d */ /* 0x000fea0003800000 */
[----:B------:R-:W-:-:S05]  /*3a90*/  UMOV UR4, 0x10 ;  /* 0x0000001000047882 */ /* 0x000fca0000000000 */
[----:B------:R-:W-:Y:S04]  /*3aa0*/  DEPBAR.LE SB2, 0x36 ;  /* 0x0000ad800000791a */ /* 0x000fe80000000000 */
[----:B------:R-:W2:Y:S02]  /*3ab0*/  UTCATOMSWS.FIND_AND_SET.ALIGN UP0, UR4, UR4 ;  /* 0x00000004000475e3 */ /* 0x000ea40008000800 */
[----:B--2---:R-:W-:Y:S01]  /*3ac0*/  MOV R4, UR4 ;  /* 0x0000000400047c02 */ /* 0x004fe20008000f00 */
[----:B------:R-:W-:Y:S05]  /*3ad0*/  BRA.U !UP0, `(.L_x_75) ;  /* 0xfffffffd08e87547 */ /* 0x000fea000b83ffff */
.L_x_74:
[-C--:B------:R-:W-:Y:S02]  /*3ae0*/  SHF.L.U32 R3, R3, R4.reuse, RZ ;  /* 0x0000000403037219 */ /* 0x080fe400000006ff */
[----:B------:R-:W-:Y:S01]  /*3af0*/  SHF.L.U32 R0, R0, R4, RZ ;  /* 0x0000000400007219 */ /* 0x000fe200000006ff */
[----:B------:R-:W-:Y:S02]  /*3b00*/  IMAD.SHL.U32 R4, R4, 0x20, RZ ;  /* 0x0000002004047824 */ /* 0x000fe400078e00ff */
[----:B------:R2:W-:Y:S04]  /*3b10*/  ATOMS.OR RZ, [UR5+0x14], R3 ;  /* 0x00001403ffff798c */ /* 0x0005e8000b000005 */
[----:B------:R2:W-:Y:S04]  /*3b20*/  ATOMS.OR RZ, [UR5+0x18], R0 ;  /* 0x00001800ffff798c */ /* 0x0005e8000b000005 */
[----:B------:R2:W-:Y:S01]  /*3b30*/  STS [UR6+0x1c0], R4 ;  /* 0x0001c004ff007988 */ /* 0x0005e20008000806 */
[----:B------:R-:W-:Y:S05]  /*3b40*/  BRA `(.L_x_73) ;  /* 0x0000000000107947 */ /* 0x000fea0003800000 */
.L_x_72:
[----:B------:R-:W-:Y:S02]  /*3b50*/  MOV R0, 0xffffffff ;  /* 0xffffffff00007802 */ /* 0x000fe40000000f00 */
[----:B------:R-:W-:-:S03]  /*3b60*/  MOV R4, 0x3b90 ;  /* 0x00003b9000047802 */ /* 0x000fc60000000f00 */
[----:B------:R2:W-:Y:S04]  /*3b70*/  STS [UR6+0x1c0], R0 ;  /* 0x0001c000ff007988 */ /* 0x0005e80008000806 */
[----:B-12--5:R-:W-:Y:S05]  /*3b80*/  CALL.REL.NOINC `($__internal_1_$__cuda_sm10x_tcgen05_guardrail_trap_phase_invalid_during_alloc) ;  /* 0x0000008c00047944 */ /* 0x026fea0003c00000 */
.L_x_73:
[----:B------:R-:W-:Y:S05]  /*3b90*/  WARPSYNC.ALL ;  /* 0x0000000000007948 */ /* 0x000fea0003800000 */
[----:B------:R-:W3:Y:S01]  /*3ba0*/  S2UR UR27, SR_CgaCtaId ;  /* 0x00000000001b79c3 */ /* 0x000ee20000008800 */
[----:B------:R-:W-:Y:S01]  /*3bb0*/  UMOV UR4, 0x400 ;  /* 0x0000040000047882 */ /* 0x000fe20000000000 */
[----:B------:R-:W-:-:S06]  /*3bc0*/  NOP ;  /* 0x0000000000007918 */ /* 0x000fcc0000000000 */
[----:B------:R-:W-:Y:S06]  /*3bd0*/  BAR.ARV 0x6, 0xa0 ;  /* 0x0182800000007b1d */ /* 0x000fec0000002000 */
[----:B------:R-:W4:Y:S01]  /*3be0*/  LDCU UR11, c[0x0][0x38c] ;  /* 0x00007180ff0b77ac */ /* 0x000f220008000800 */
[----:B------:R-:W-:Y:S01]  /*3bf0*/  LOP3.LUT R2, R2, 0xffff, RZ, 0xc0, !PT ;  /* 0x0000ffff02027812 */ /* 0x000fe200078ec0ff */
[----:B------:R-:W-:Y:S01]  /*3c00*/  IMAD.MOV.U32 R10, RZ, RZ, 0x1 ;  /* 0x00000001ff0a7424 */ /* 0x000fe200078e00ff */
[----:B------:R-:W-:Y:S01]  /*3c10*/  CS2R R8, SRZ ;  /* 0x0000000000087805 */ /* 0x000fe2000001ff00 */
[----:B--2---:R-:W-:Y:S01]  /*3c20*/  IMAD.MOV.U32 R3, RZ, RZ, RZ ;  /* 0x000000ffff037224 */ /* 0x004fe200078e00ff */
[----:B------:R-:W-:Y:S01]  /*3c30*/  R2UR UR29, R2 ;  /* 0x00000000021d72ca */ /* 0x000fe200000e0000 */
[----:B------:R-:W2:Y:S01]  /*3c40*/  LDCU UR48, c[0x0][0x370] ;  /* 0x00006e00ff3077ac */ /* 0x000ea20008000800 */
[----:B---3--:R-:W-:-:S02]  /*3c50*/  ULEA UR27, UR27, UR4, 0x18 ;  /* 0x000000041b1b7291 */ /* 0x008fc4000f8ec0ff */
[----:B------:R-:W-:Y:S02]  /*3c60*/  UISETP.GE.AND UP5, UPT, UR42, 0x1, UPT ;  /* 0x000000012a00788c */ /* 0x000fe4000bfa6270 */
[----:B------:R-:W-:Y:S02]  /*3c70*/  UIADD3 UR6, UPT, UPT, UR27, 0x3300, URZ ;  /* 0x000033001b067890 */ /* 0x000fe4000fffe0ff */
[----:B------:R-:W-:Y:S02]  /*3c80*/  UIADD3 UR5, UPT, UPT, UR27, 0x21300, URZ ;  /* 0x000213001b057890 */ /* 0x000fe4000fffe0ff */
[----:B----4-:R-:W-:Y:S01]  /*3c90*/  UIADD3 UR11, UPT, UPT, UR11, 0x7f, URZ ;  /* 0x0000007f0b0b7890 */ /* 0x010fe2000fffe0ff */
[----:B------:R-:W3:Y:S01]  /*3ca0*/  LDS R0, [UR27+0x1c0] ;  /* 0x0001c01bff007984 */ /* 0x000ee20008000800 */
[----:B------:R-:W-:Y:S02]  /*3cb0*/  UIADD3 UR4, UPT, UPT, UR27, 0x30300, URZ ;  /* 0x000303001b047890 */ /* 0x000fe4000fffe0ff */
[----:B------:R-:W-:-:S02]  /*3cc0*/  UIADD3 UR7, UPT, UPT, UR27, 0x33f00, URZ ;  /* 0x00033f001b077890 */ /* 0x000fc4000fffe0ff */
[----:B------:R-:W-:Y:S02]  /*3cd0*/  USHF.R.S32.HI UR9, URZ, 0x1f, UR11 ;  /* 0x0000001fff097899 */ /* 0x000fe4000801140b */
[----:B------:R-:W-:Y:S02]  /*3ce0*/  USHF.R.U32.HI UR10, URZ, 0x4, UR6 ;  /* 0x00000004ff0a7899 */ /* 0x000fe40008011606 */
[----:B------:R-:W-:Y:S02]  /*3cf0*/  USHF.R.U32.HI UR8, URZ, 0x4, UR5 ;  /* 0x00000004ff087899 */ /* 0x000fe40008011605 */
[----:B------:R-:W-:Y:S02]  /*3d00*/  USHF.R.U32.HI UR6, URZ, 0x4, UR4 ;  /* 0x00000004ff067899 */ /* 0x000fe40008011604 */
[----:B------:R-:W-:Y:S02]  /*3d10*/  USHF.R.U32.HI UR5, URZ, 0x4, UR7 ;  /* 0x00000004ff057899 */ /* 0x000fe40008011607 */
[----:B------:R-:W-:-:S02]  /*3d20*/  ULEA.HI UR4, UR9, UR11, URZ, 0x7 ;  /* 0x0000000b09047291 */ /* 0x000fc4000f8f38ff */
[----:B------:R-:W-:Y:S02]  /*3d30*/  ULOP3.LUT UR5, UR5, 0x3fff, URZ, 0xc0, !UPT ;  /* 0x00003fff05057892 */ /* 0x000fe4000f8ec0ff */
[----:B------:R-:W-:Y:S02]  /*3d40*/  USHF.R.S32.HI UR49, URZ, 0x7, UR4 ;  /* 0x00000007ff317899 */ /* 0x000fe40008011404 */
[----:B------:R-:W-:Y:S02]  /*3d50*/  ULOP3.LUT UR41, UR5, 0x10000, URZ, 0xfc, !UPT ;  /* 0x0001000005297892 */ /* 0x000fe4000f8efcff */
[----:B------:R-:W-:Y:S02]  /*3d60*/  UISETP.LT.AND UP0, UPT, UR49, 0x1, UPT ;  /* 0x000000013100788c */ /* 0x000fe4000bf01270 */
[----:B------:R-:W-:Y:S02]  /*3d70*/  ULOP3.LUT UR10, UR10, 0x3fff, URZ, 0xc0, !UPT ;  /* 0x00003fff0a0a7892 */ /* 0x000fe4000f8ec0ff */
[----:B------:R-:W-:-:S02]  /*3d80*/  ULOP3.LUT UR8, UR8, 0x3fff, URZ, 0xc0, !UPT ;  /* 0x00003fff08087892 */ /* 0x000fc4000f8ec0ff */
[----:B------:R-:W-:Y:S02]  /*3d90*/  ULOP3.LUT UR6, UR6, 0x3fff, URZ, 0xc0, !UPT ;  /* 0x00003fff06067892 */ /* 0x000fe4000f8ec0ff */
[----:B------:R-:W-:Y:S01]  /*3da0*/  USEL UR51, UR49, 0x1, !UP0 ;  /* 0x0000000131337887 */ /* 0x000fe2000c000000 */
[----:B------:R-:W4:Y:S01]  /*3db0*/  LDCU UR47, c[0x0][0x374] ;  /* 0x00006e80ff2f77ac */ /* 0x000f220008000800 */
[----:B------:R-:W-:Y:S02]  /*3dc0*/  ULOP3.LUT UR38, UR10, 0x10000, URZ, 0xfc, !UPT ;  /* 0x000100000a267892 */ /* 0x000fe4000f8efcff */
[----:B------:R-:W-:Y:S01]  /*3dd0*/  ULOP3.LUT UR39, UR8, 0x10000, URZ, 0xfc, !UPT ;  /* 0x0001000008277892 */ /* 0x000fe2000f8efcff */
[----:B---3--:R-:W-:Y:S01]  /*3de0*/  R2UR UR13, R0 ;  /* 0x00000000000d72ca */ /* 0x008fe200000e0000 */
[----:B------:R-:W-:Y:S02]  /*3df0*/  ULOP3.LUT UR40, UR6, 0x10000, URZ, 0xfc, !UPT ;  /* 0x0001000006287892 */ /* 0x000fe4000f8efcff */
[----:B------:R-:W-:-:S02]  /*3e00*/  UIADD3 UR51, UPT, UPT, -UR51, URZ, URZ ;  /* 0x000000ff33337290 */ /* 0x000fc4000fffe1ff */
[----:B------:R-:W-:Y:S01]  /*3e10*/  UISETP.NE.AND UP4, UPT, UR42, 0x1, UPT ;  /* 0x000000012a00788c */ /* 0x000fe2000bf85270 */
[----:B------:R-:W-:Y:S01]  /*3e20*/  UMOV UR46, URZ ;  /* 0x000000ff002e7c82 */ /* 0x000fe20008000000 */
[----:B------:R-:W-:-:S06]  /*3e30*/  UMOV UR24, URZ ;  /* 0x000000ff00187c82 */ /* 0x000fcc0008000000 */
[----:B------:R-:W-:Y:S02]  /*3e40*/  UIADD3 UR34, UPT, UPT, UR13, 0x80, URZ ;  /* 0x000000800d227890 */ /* 0x000fe4000fffe0ff */
[----:B-1----:R-:W-:Y:S02]  /*3e50*/  UIADD3 UR36, UPT, UPT, UR13, 0x84, URZ ;  /* 0x000000840d247890 */ /* 0x002fe4000fffe0ff */
[----:B------:R-:W-:Y:S02]  /*3e60*/  USHF.R.U32.HI UR5, URZ, 0x11, UR34 ;  /* 0x00000011ff057899 */ /* 0x000fe40008011622 */
[----:B------:R-:W-:Y:S02]  /*3e70*/  USHF.R.U32.HI UR4, URZ, 0x11, UR36 ;  /* 0x00000011ff047899 */ /* 0x000fe40008011624 */
[----:B------:R-:W-:Y:S02]  /*3e80*/  ULOP3.LUT UR5, UR5, 0x6000, URZ, 0xc0, !UPT ;  /* 0x0000600005057892 */ /* 0x000fe4000f8ec0ff */
[----:B------:R-:W-:-:S02]  /*3e90*/  ULOP3.LUT UR4, UR4, 0x6000, URZ, 0xc0, !UPT ;  /* 0x0000600004047892 */ /* 0x000fc4000f8ec0ff */
[----:B------:R-:W-:Y:S02]  /*3ea0*/  UIADD3 UR53, UPT, UPT, UR13, 0x88, URZ ;  /* 0x000000880d357890 */ /* 0x000fe4000fffe0ff */
[----:B------:R-:W-:Y:S02]  /*3eb0*/  ULOP3.LUT UR52, UR5, 0x810, URZ, 0xfc, !UPT ;  /* 0x0000081005347892 */ /* 0x000fe4000f8efcff */
[----:B--2-4-:R-:W-:-:S12]  /*3ec0*/  ULOP3.LUT UR50, UR4, 0x810, URZ, 0xfc, !UPT ;  /* 0x0000081004327892 */ /* 0x014fd8000f8efcff */
.L_x_84:
[C---:B------:R-:W-:Y:S02]  /*3ed0*/  LEA R2, R9.reuse, UR27, 0x3 ;  /* 0x0000001b09027c11 */ /* 0x040fe4000f8e18ff */
[----:B------:R-:W-:Y:S02]  /*3ee0*/  SHF.L.U32 R0, R8, 0x1f, RZ ;  /* 0x0000001f08007819 */ /* 0x000fe400000006ff */
[----:B------:R-:W-:Y:S02]  /*3ef0*/  LEA R4, R9, UR27, 0x4 ;  /* 0x0000001b09047c11 */ /* 0x000fe4000f8e20ff */
[----:B-1----:R-:W1:Y:S02]  /*3f00*/  SYNCS.PHASECHK.TRANS64.TRYWAIT P0, [R2+URZ+0x130], R0 ;  /* 0x00013000020075a7 */ /* 0x002e6400080011ff */
[----:B-1-3--:R-:W-:Y:S05]  /*3f10*/  @!P0 BRA `(.L_x_76) ;  /* 0x00000080006c8947 */ /* 0x00afea0003800000 */
.L_x_205:
[----:B------:R-:W2:Y:S01]  /*3f20*/  LDS.128 R4, [R4+0x1a0] ;  /* 0x0001a00004047984 */ /* 0x000ea20000000c00 */
[----:B------:R-:W-:Y:S01]  /*3f30*/  @!PT LDS RZ, [RZ] ;  /* 0x00000000fffff984 */ /* 0x000fe20000000800 */
[----:B------:R-:W-:Y:S01]  /*3f40*/  @!PT LDS RZ, [RZ] ;  /* 0x00000000fffff984 */ /* 0x000fe20000000800 */
[----:B------:R-:W-:Y:S01]  /*3f50*/  @!PT LDS RZ, [RZ] ;  /* 0x00000000fffff984 */ /* 0x000fe20000000800 */
[----:B------:R-:W-:Y:S01]  /*3f60*/  @!PT LDS RZ, [RZ] ;  /* 0x00000000fffff984 */ /* 0x000fe20000000800 */
[----:B------:R3:W-:Y:S06]  /*3f70*/  MEMBAR.ALL.CTA ;  /* 0x0000000000007992 */ /* 0x0007ec0000008000 */
[----:B---3--:R-:W3:Y:S01]  /*3f80*/  FENCE.VIEW.ASYNC.S ;  /* 0x00000000000073c6 */ /* 0x008ee20000000000 */
[----:B--2---:R-:W-:-:S13]  /*3f90*/  LOP3.LUT P0, RZ, R6, 0x1, RZ, 0xc0, !PT ;  /* 0x0000000106ff7812 */ /* 0x004fda000780c0ff */
[----:B---3--:R-:W-:Y:S01]  /*3fa0*/  VOTEU.ANY UP3, P0 ;  /* 0x0000000000ff7886 */ /* 0x008fe20000060100 */
[----:B------:R-:W-:-:S13]  /*3fb0*/  PLOP3.LUT P0, PT, PT, PT, UP3, 0x80, 0x8 ;  /* 0x000000000008781c */ /* 0x000fda0003f0f038 */
[----:B-1----:R-:W-:Y:S02]  /*3fc0*/  @P0 MOV R0, R4 ;  /* 0x0000000400000202 */ /* 0x002fe40000000f00 */
[----:B------:R-:W-:Y:S02]  /*3fd0*/  @P0 LOP3.LUT R4, R5, 0xffff, RZ, 0xc0, !PT ;  /* 0x0000ffff05040812 */ /* 0x000fe400078ec0ff */
[----:B------:R-:W-:Y:S01]  /*3fe0*/  @P0 R2UR UR5, R0 ;  /* 0x00000000000502ca */ /* 0x000fe200000e0000 */
[----:B------:R-:W-:Y:S01]  /*3ff0*/  VIADD R0, R2, 0x140 ;  /* 0x0000014002007836 */ /* 0x000fe20000000000 */
[----:B------:R-:W-:-:S04]  /*4000*/  @P0 R2UR UR4, R4 ;  /* 0x00000000040402ca */ /* 0x000fc800000e0000 */
[----:B------:R-:W-:-:S04]  /*4010*/  PRMT R0, RZ, 0x654, R0 ;  /* 0x00000654ff007816 */ /* 0x000fc80000000000 */
[----:B------:R1:W-:Y:S03]  /*4020*/  SYNCS.ARRIVE.TRANS64.RED.A1T0 RZ, [R0+URZ], RZ ;  /* 0x000000ff00ff79a7 */ /* 0x0003e600081004ff */
[----:B------:R-:W-:Y:S02]  /*4030*/  @UP3 UMOV UR45, UR5 ;  /* 0x00000005002d3c82 */ /* 0x000fe40008000000 */
[----:B------:R-:W-:Y:S01]  /*4040*/  @UP3 UMOV UR43, UR4 ;  /* 0x00000004002b3c82 */ /* 0x000fe20008000000 */
[----:B------:R-:W-:Y:S05]  /*4050*/  BRA.U !UP5, `(.L_x_77) ;  /* 0x000000010dd07547 */ /* 0x000fea000b800000 */
[----:B------:R-:W2:Y:S01]  /*4060*/  LDCU.128 UR16, c[0x0][0xf10] ;  /* 0x0001e200ff1077ac */ /* 0x000ea20008000c00 */
[----:B------:R-:W3:Y:S01]  /*4070*/  LDCU UR12, c[0x0][0xf20] ;  /* 0x0001e400ff0c77ac */ /* 0x000ee20008000800 */
[----:B------:R-:W4:Y:S01]  /*4080*/  LDCU UR22, c[0x0][0xf0c] ;  /* 0x0001e180ff1677ac */ /* 0x000f220008000800 */
[----:B------:R-:W1:Y:S01]  /*4090*/  LDCU.64 UR8, c[0x0][0xf28] ;  /* 0x0001e500ff0877ac */ /* 0x000e620008000a00 */
[----:B--2---:R-:W-:Y:S02]  /*40a0*/  UIMAD.WIDE.U32 UR6, UR47, UR19, URZ ;  /* 0x000000132f0672a5 */ /* 0x004fe4000f8e00ff */
[----:B------:R-:W-:Y:S02]  /*40b0*/  UIMAD.WIDE.U32 UR4, UR48, UR16, URZ ;  /* 0x00000010300472a5 */ /* 0x000fe4000f8e00ff */
[----:B------:R-:W-:Y:S02]  /*40c0*/  UISETP.NE.AND UP0, UPT, UR18, 0x1, UPT ;  /* 0x000000011200788c */ /* 0x000fe4000bf05270 */
[----:B------:R-:W-:Y:S01]  /*40d0*/  UIMAD.WIDE.U32 UR20, UR43, UR19, URZ ;  /* 0x000000132b1472a5 */ /* 0x000fe2000f8e00ff */
[----:B------:R-:W-:-:S02]  /*40e0*/  UMOV UR6, UR7 ;  /* 0x0000000700067c82 */ /* 0x000fc40008000000 */
[----:B------:R-:W-:Y:S01]  /*40f0*/  UMOV UR4, UR5 ;  /* 0x0000000500047c82 */ /* 0x000fe20008000000 */
[----:B---3--:R-:W-:Y:S02]  /*4100*/  USHF.R.U32.HI UR6, URZ, UR12, UR6 ;  /* 0x0000000cff067299 */ /* 0x008fe40008011606 */
[----:B----4-:R-:W-:Y:S02]  /*4110*/  UISETP.NE.AND UP1, UPT, UR22, 0x1, UPT ;  /* 0x000000011600788c */ /* 0x010fe4000bf25270 */
[----:B------:R-:W-:Y:S02]  /*4120*/  USHF.R.U32.HI UR4, URZ, UR17, UR4 ;  /* 0x00000011ff047299 */ /* 0x000fe40008011604 */
[----:B------:R-:W-:Y:S02]  /*4130*/  USEL UR5, UR47, UR6, !UP0 ;  /* 0x000000062f057287 */ /* 0x000fe4000c000000 */
[----:B------:R-:W-:Y:S02]  /*4140*/  USEL UR6, UR48, UR4, !UP1 ;  /* 0x0000000430067287 */ /* 0x000fe4000c800000 */
[----:B-1----:R-:W-:Y:S01]  /*4150*/  UIMAD.WIDE.U32 UR10, UR5, UR8, URZ ;  /* 0x00000008050a72a5 */ /* 0x002fe2000f8e00ff */
[----:B------:R-:W-:Y:S01]  /*4160*/  UMOV UR4, UR21 ;  /* 0x0000001500047c82 */ /* 0x000fe20008000000 */
[----:B------:R-:W-:-:S02]  /*4170*/  UIMAD.WIDE.U32 UR14, UR45, UR16, URZ ;  /* 0x000000102d0e72a5 */ /* 0x000fc4000f8e00ff */
        /* <DEDUP_REMOVED lines=34> */
.L_x_77:
[----:B------:R-:W2:Y:S02]  /*43a0*/  LDCU UR4, c[0x0][0xf30] ;  /* 0x0001e600ff0477ac */ /* 0x000ea40008000800 */
[----:B--2---:R-:W-:-:S09]  /*43b0*/  UISETP.NE.AND UP0, UPT, UR4, 0x1, UPT ;  /* 0x000000010400788c */ /* 0x004fd2000bf05270 */
[----:B------:R-:W-:Y:S05]  /*43c0*/  BRA.U UP0, `(.L_x_78) ;  /* 0x00000001003c7547 */ /* 0x000fea000b800000 */
[----:B------:R-:W2:Y:S01]  /*43d0*/  LDCU.128 UR8, c[0x0][0xf10] ;  /* 0x0001e200ff0877ac */ /* 0x000ea20008000c00 */
[----:B------:R-:W3:Y:S01]  /*43e0*/  LDCU UR12, c[0x0][0xf0c] ;  /* 0x0001e180ff0c77ac */ /* 0x000ee20008000800 */
[----:B------:R-:W4:Y:S01]  /*43f0*/  LDCU UR14, c[0x0][0xf20] ;  /* 0x0001e400ff0e77ac */ /* 0x000f220008000800 */
[----:B--2---:R-:W-:Y:S02]  /*4400*/  UIMAD.WIDE.U32 UR6, UR45, UR8, URZ ;  /* 0x000000082d0672a5 */ /* 0x004fe4000f8e00ff */
[----:B------:R-:W-:Y:S02]  /*4410*/  UIMAD.WIDE.U32 UR4, UR43, UR11, URZ ;  /* 0x0000000b2b0472a5 */ /* 0x000fe4000f8e00ff */
[----:B---3--:R-:W-:Y:S02]  /*4420*/  UISETP.NE.AND UP0, UPT, UR12, 0x1, UPT ;  /* 0x000000010c00788c */ /* 0x008fe4000bf05270 */
[----:B------:R-:W-:Y:S01]  /*4430*/  UISETP.NE.AND UP1, UPT, UR10, 0x1, UPT ;  /* 0x000000010a00788c */ /* 0x000fe2000bf25270 */
[----:B------:R-:W-:-:S02]  /*4440*/  UMOV UR6, UR7 ;  /* 0x0000000700067c82 */ /* 0x000fc40008000000 */
[----:B------:R-:W-:Y:S01]  /*4450*/  UMOV UR4, UR5 ;  /* 0x0000000500047c82 */ /* 0x000fe20008000000 */
[----:B------:R-:W-:Y:S02]  /*4460*/  USHF.R.U32.HI UR9, URZ, UR9, UR6 ;  /* 0x00000009ff097299 */ /* 0x000fe40008011606 */
[----:B----4-:R-:W-:Y:S02]  /*4470*/  USHF.R.U32.HI UR4, URZ, UR14, UR4 ;  /* 0x0000000eff047299 */ /* 0x010fe40008011604 */
[----:B------:R-:W-:Y:S02]  /*4480*/  USEL UR5, UR45, UR9, !UP0 ;  /* 0x000000092d057287 */ /* 0x000fe4000c000000 */
[----:B------:R-:W-:-:S04]  /*4490*/  USEL UR4, UR43, UR4, !UP1 ;  /* 0x000000042b047287 */ /* 0x000fc8000c800000 */
[----:B------:R-:W-:-:S04]  /*44a0*/  UIADD3 UR4, UPT, UPT, UR5, -UR4, URZ ;  /* 0x8000000405047290 */ /* 0x000fc8000fffe0ff */
[----:B------:R-:W-:-:S12]  /*44b0*/  UIMAD UR43, UR4, UR10, UR43 ;  /* 0x0000000a042b72a4 */ /* 0x000fd8000f8e022b */
.L_x_78:
[----:B------:R-:W2:Y:S01]  /*44c0*/  LDCU UR4, c[0x0][0x38c] ;  /* 0x00007180ff0477ac */ /* 0x000ea20008000800 */
[----:B------:R-:W-:Y:S02]  /*44d0*/  PLOP3.LUT P1, PT, PT, PT, PT, 0x80, 0x8 ;  /* 0x000000000008781c */ /* 0x000fe40003f2f070 */
[----:B------:R-:W-:Y:S01]  /*44e0*/  SHF.L.U32 R2, R10, 0x1f, RZ ;  /* 0x0000001f0a027819 */ /* 0x000fe200000006ff */
[----:B------:R-:W-:Y:S02]  /*44f0*/  ULEA UR44, UR46, UR27, 0x3 ;  /* 0x0000001b2e2c7291 */ /* 0x000fe4000f8e18ff */
[----:B------:R-:W-:Y:S02]  /*4500*/  ULEA UR28, UR46, UR13, 0x6 ;  /* 0x0000000d2e1c7291 */ /* 0x000fe4000f8e30ff */
[----:B--2---:R-:W-:-:S06]  /*4510*/  UISETP.GE.AND UP0, UPT, UR4, 0x1, UPT ;  /* 0x000000010400788c */ /* 0x004fcc000bf06270 */
[----:B------:R-:W-:-:S05]  /*4520*/  PLOP3.LUT P0, PT, PT, PT, UP0, 0x80, 0x8 ;  /* 0x000000000008781c */ /* 0x000fca0003f0f008 */
[----:B------:R-:W-:-:S08]  /*4530*/  @UP0 ULEA UR4, UR24, UR27, 0x3 ;  /* 0x0000001b18040291 */ /* 0x000fd0000f8e18ff */
[----:B-1----:R-:W-:-:S04]  /*4540*/  @P0 SHF.L.U32 R0, R3, 0x1f, RZ ;  /* 0x0000001f03000819 */ /* 0x002fc800000006ff */
[----:B------:R1:W2:Y:S01]  /*4550*/  @P0 SYNCS.PHASECHK.TRANS64.TRYWAIT P1, [UR4], R0 ;  /* 0x00000000ff0005a7 */ /* 0x0002a20008021104 */
[----:B------:R-:W-:-:S04]  /*4560*/  ULEA.HI UR4, UR26, UR26, URZ, 0x1 ;  /* 0x0000001a1a047291 */ /* 0x000fc8000f8f08ff */
[----:B------:R-:W-:-:S04]  /*4570*/  ULOP3.LUT UR4, UR4, 0x7ffffffe, URZ, 0xc0, !UPT ;  /* 0x7ffffffe04047892 */ /* 0x000fc8000f8ec0ff */
[----:B------:R-:W-:-:S04]  /*4580*/  UIADD3 UR4, UPT, UPT, -UR4, UR26, URZ ;  /* 0x0000001a04047290 */ /* 0x000fc8000fffe1ff */
[----:B------:R-:W-:Y:S01]  /*4590*/  ULEA UR35, UR4, UR53, 0x1 ;  /* 0x0000003504237291 */ /* 0x000fe2000f8e08ff */
[----:B------:R-:W3:Y:S02]  /*45a0*/  SYNCS.PHASECHK.TRANS64.TRYWAIT P0, [UR44+0x160], R2 ;  /* 0x00016002ff0075a7 */ /* 0x000ee4000800112c */
[----:B-123--:R-:W-:Y:S09]  /*45b0*/  @!P0 BRA `(.L_x_79) ;  /* 0x0000007800d88947 */ /* 0x00eff20003800000 */
.L_x_207:
[----:B------:R-:W-:Y:S01]  /*45c0*/  IADD3 R9, PT, PT, R9, 0x1, RZ ;  /* 0x0000000109097810 */ /* 0x000fe20007ffe0ff */
[----:B------:R-:W-:Y:S06]  /*45d0*/  BRA.U !UP0, `(.L_x_80) ;  /* 0x0000000108f87547 */ /* 0x000fec000b800000 */
[----:B------:R-:W-:Y:S02]  /*45e0*/  UIADD3 UR37, UPT, UPT, UR35, 0x4, URZ ;  /* 0x0000000423257890 */ /* 0x000fe4000fffe0ff */
[----:B------:R-:W-:Y:S02]  /*45f0*/  USHF.R.U32.HI UR5, URZ, 0x1a, UR35 ;  /* 0x0000001aff057899 */ /* 0x000fe40008011623 */
[----:B------:R-:W-:Y:S02]  /*4600*/  USHF.R.U32.HI UR4, URZ, 0x1a, UR37 ;  /* 0x0000001aff047899 */ /* 0x000fe40008011625 */
[----:B------:R-:W-:Y:S02]  /*4610*/  ULOP3.LUT UR5, UR5, 0x30, URZ, 0xc0, !UPT ;  /* 0x0000003005057892 */ /* 0x000fe4000f8ec0ff */
[----:B------:R-:W-:Y:S02]  /*4620*/  ULOP3.LUT UR4, UR4, 0x30, URZ, 0xc0, !UPT ;  /* 0x0000003004047892 */ /* 0x000fe4000f8ec0ff */
[----:B------:R-:W-:-:S02]  /*4630*/  ULOP3.LUT UR5, UR5, 0x480, URZ, 0xfc, !UPT ;  /* 0x0000048005057892 */ /* 0x000fc4000f8efcff */
[----:B------:R-:W-:Y:S01]  /*4640*/  ULOP3.LUT UR4, UR4, 0x480, URZ, 0xfc, !UPT ;  /* 0x0000048004047892 */ /* 0x000fe2000f8efcff */
[----:B------:R-:W-:Y:S01]  /*4650*/  UMOV UR25, URZ ;  /* 0x000000ff00197c82 */ /* 0x000fe20008000000 */
[----:B------:R-:W-:Y:S01]  /*4660*/  UMOV UR23, UR51 ;  /* 0x0000003300177c82 */ /* 0x000fe20008000000 */
[----:B------:R-:W-:Y:S01]  /*4670*/  UMOV UR22, UR49 ;  /* 0x0000003100167c82 */ /* 0x000fe20008000000 */
[----:B------:R-:W-:Y:S01]  /*4680*/  UMOV UR12, UR24 ;  /* 0x00000018000c7c82 */ /* 0x000fe20008000000 */
[----:B------:R-:W-:Y:S02]  /*4690*/  UPRMT UR33, UR5, 0x5410, UR52 ;  /* 0x0000541005217896 */ /* 0x000fe40008000034 */
[----:B------:R-:W-:Y:S01]  /*46a0*/  UPRMT UR31, UR4, 0x5410, UR50 ;  /* 0x00005410041f7896 */ /* 0x000fe20008000032 */
[----:B------:R-:W-:Y:S01]  /*46b0*/  UMOV UR32, URZ ;  /* 0x000000ff00207c82 */ /* 0x000fe20008000000 */
[----:B------:R-:W-:-:S10]  /*46c0*/  UMOV UR30, URZ ;  /* 0x000000ff001e7c82 */ /* 0x000fd40008000000 */
.L_x_83:
[----:B------:R-:W-:Y:S02]  /*46d0*/  UIADD3 UR23, UPT, UPT, UR23, 0x1, URZ ;  /* 0x0000000117177890 */ /* 0x000fe4000fffe0ff */
[----:B--2---:R-:W-:Y:S02]  /*46e0*/  ULEA UR7, UR12, UR27, 0x3 ;  /* 0x0000001b0c077291 */ /* 0x004fe4000f8e18ff */
[----:B------:R-:W-:Y:S01]  /*46f0*/  UISETP.NE.AND UP2, UPT, UR23, URZ, UPT ;  /* 0x000000ff1700728c */ /* 0x000fe2000bf45270 */
[----:B---3--:R-:W-:Y:S10]  /*4700*/  @P1 BRA `(.L_x_81) ;  /* 0x00000000000c1947 */ /* 0x008ff40003800000 */
[----:B-1----:R-:W-:Y:S04]  /*4710*/  SHF.L.U32 R2, R3, 0x1f, RZ ;  /* 0x0000001f03027819 */ /* 0x002fe800000006ff */
[----:B------:R-:W1:Y:S02]  /*4720*/  SYNCS.PHASECHK.TRANS64.TRYWAIT P0, [UR7], R2 ;  /* 0x00000002ff0075a7 */ /* 0x000e640008001107 */
[----:B-1----:R-:W-:Y:S05]  /*4730*/  @!P0 BRA `(.L_x_82) ;  /* 0x0000007800908947 */ /* 0x002fea0003800000 */
.L_x_81:
[----:B------:R-:W-:Y:S01]  /*4740*/  UISETP.NE.AND UP0, UPT, UR22, 0x1, UPT ;  /* 0x000000011600788c */ /* 0x000fe2000bf05270 */
[----:B------:R-:W-:Y:S01]  /*4750*/  PLOP3.LUT P1, PT, PT, PT, PT, 0x80, 0x8 ;  /* 0x000000000008781c */ /* 0x000fe20003f2f070 */
[----:B------:R-:W-:Y:S02]  /*4760*/  UIADD3 UR4, UPT, UPT, UR12, 0x1, URZ ;  /* 0x000000010c047890 */ /* 0x000fe4000fffe0ff */
[----:B------:R-:W-:Y:S02]  /*4770*/  ULEA UR10, UR12, UR40, 0x6 ;  /* 0x000000280c0a7291 */ /* 0x000fe4000f8e30ff */
[----:B------:R-:W-:Y:S01]  /*4780*/  UISETP.NE.AND UP1, UPT, UR4, 0xf, UPT ;  /* 0x0000000f0400788c */ /* 0x000fe2000bf25270 */
[----:B------:R-:W-:Y:S01]  /*4790*/  PLOP3.LUT P0, PT, PT, PT, UP0, 0x80, 0x8 ;  /* 0x000000000008781c */ /* 0x000fe20003f0f008 */
[----:B------:R-:W-:Y:S02]  /*47a0*/  ULEA UR8, UR12, UR41, 0x6 ;  /* 0x000000290c087291 */ /* 0x000fe4000f8e30ff */
[----:B------:R-:W-:Y:S02]  /*47b0*/  USEL UR5, URZ, 0x1, UP1 ;  /* 0x00000001ff057887 */ /* 0x000fe40008800000 */
[----:B------:R-:W-:Y:S02]  /*47c0*/  USEL UR24, UR4, URZ, UP1 ;  /* 0x000000ff04187287 */ /* 0x000fe40008800000 */
[----:B------:R-:W-:Y:S02]  /*47d0*/  ULEA UR6, UR12, UR39, 0x8 ;  /* 0x000000270c067291 */ /* 0x000fe4000f8e40ff */
[----:B------:R-:W-:Y:S01]  /*47e0*/  @UP0 ULEA UR4, UR24, UR27, 0x3 ;  /* 0x0000001b18040291 */ /* 0x000fe2000f8e18ff */
[----:B------:R-:W-:Y:S01]  /*47f0*/  LOP3.LUT R3, R3, UR5, RZ, 0x3c, !PT ;  /* 0x0000000503037c12 */ /* 0x000fe2000f8e3cff */
[----:B------:R-:W-:Y:S02]  /*4800*/  UIADD3 UR20, UPT, UPT, UR10, 0x20, URZ ;  /* 0x000000200a147890 */ /* 0x000fe4000fffe0ff */
[----:B------:R-:W-:Y:S01]  /*4810*/  UISETP.NE.U32.AND UP0, UPT, UR25, URZ, UPT ;  /* 0x000000ff1900728c */ /* 0x000fe2000bf05070 */
[----:B-1----:R-:W-:Y:S01]  /*4820*/  @P0 SHF.L.U32 R0, R3, 0x1f, RZ ;  /* 0x0000001f03000819 */ /* 0x002fe200000006ff */
[----:B------:R-:W-:Y:S02]  /*4830*/  UIADD3 UR18, UPT, UPT, UR8, 0x20, URZ ;  /* 0x0000002008127890 */ /* 0x000fe4000fffe0ff */
[----:B------:R-:W-:Y:S01]  /*4840*/  UIADD3 UR16, UPT, UPT, UR6, 0x2, URZ ;  /* 0x0000000206107890 */ /* 0x000fe2000fffe0ff */
[----:B------:R2:W3:Y:S01]  /*4850*/  @P0 SYNCS.PHASECHK.TRANS64.TRYWAIT P1, [UR4], R0 ;  /* 0x00000000ff0005a7 */ /* 0x0004e20008021104 */
[----:B------:R-:W-:Y:S02]  /*4860*/  ULEA UR4, UR12, UR38, 0x9 ;  /* 0x000000260c047291 */ /* 0x000fe4000f8e48ff */
[----:B------:R-:W-:Y:S02]  /*4870*/  UIADD3 UR26, UPT, UPT, UR7, 0x78, URZ ;  /* 0x00000078071a7890 */ /* 0x000fe4000fffe0ff */
[----:B------:R-:W-:Y:S02]  /*4880*/  UIADD3 UR14, UPT, UPT, UR4, 0x2, URZ ;  /* 0x00000002040e7890 */ /* 0x000fe4000fffe0ff */
[----:B------:R-:W-:Y:S01]  /*4890*/  UIADD3 UR22, UPT, UPT, UR22, -0x1, URZ ;  /* 0xffffffff16167890 */ /* 0x000fe2000fffe0ff */
[----:B------:R-:W-:Y:S01]  /*48a0*/  UMOV UR11, 0x4008 ;  /* 0x00004008000b7882 */ /* 0x000fe20000000000 */
[----:B------:R-:W-:Y:S01]  /*48b0*/  UMOV UR21, 0x4008 ;  /* 0x0000400800157882 */ /* 0x000fe20000000000 */
[----:B------:R2:W-:Y:S01]  /*48c0*/  UTCCP.T.S.4x32dp128bit tmem[UR13+0x80], gdesc[UR10] ;  /* 0x0000800a0d0079e7 */ /* 0x0005e20009100000 */
[----:B------:R2:W-:Y:S01]  /*48d0*/  UTCCP.T.S.4x32dp128bit tmem[UR13+0x84], gdesc[UR20] ;  /* 0x000084140d0079e7 */ /* 0x0005e20009100000 */
[----:B------:R-:W-:Y:S01]  /*48e0*/  UMOV UR9, 0x4008 ;  /* 0x0000400800097882 */ /* 0x000fe20000000000 */
[----:B------:R-:W-:Y:S01]  /*48f0*/  UMOV UR19, 0x4008 ;  /* 0x0000400800137882 */ /* 0x000fe20000000000 */
[----:B------:R2:W-:Y:S01]  /*4900*/  UTCCP.T.S.4x32dp128bit tmem[UR13+0x88], gdesc[UR8] ;  /* 0x000088080d0079e7 */ /* 0x0005e20009100000 */
[----:B------:R2:W-:Y:S01]  /*4910*/  UTCCP.T.S.4x32dp128bit tmem[UR13+0x8c], gdesc[UR18] ;  /* 0x00008c120d0079e7 */ /* 0x0005e20009100000 */
[----:B------:R-:W-:Y:S01]  /*4920*/  UMOV UR7, 0x80004020 ;  /* 0x8000402000077882 */ /* 0x000fe20000000000 */
[----:B------:R-:W-:Y:S01]  /*4930*/  UMOV UR5, 0x80004020 ;  /* 0x8000402000057882 */ /* 0x000fe20000000000 */
[----:B------:R-:W-:Y:S01]  /*4940*/  UMOV UR17, 0x80004020 ;  /* 0x8000402000117882 */ /* 0x000fe20000000000 */
[----:B------:R2:W-:Y:S01]  /*4950*/  UTCOMMA.4X gdesc[UR4], gdesc[UR6], tmem[UR28], tmem[UR32], idesc[UR33], tmem[UR34], UP0 ;  /* 0x80222006040075ea */ /* 0x0005e2000800001c */
[----:B------:R-:W-:Y:S01]  /*4960*/  UMOV UR15, 0x80004020 ;  /* 0x80004020000f7882 */ /* 0x000fe20000000000 */
[----:B------:R-:W-:Y:S01]  /*4970*/  UMOV UR25, 0x1 ;  /* 0x0000000100197882 */ /* 0x000fe20000000000 */
[----:B------:R2:W-:Y:S01]  /*4980*/  UTCOMMA.4X gdesc[UR14], gdesc[UR16], tmem[UR28], tmem[UR30], idesc[UR31], tmem[UR36], UPT ;  /* 0x80241e100e0075ea */ /* 0x0005e2000b80001c */
[----:B------:R2:W-:Y:S01]  /*4990*/  UTCBAR.MULTICAST [UR26], URZ, UR29 ;  /* 0x000000ff1a0073e9 */ /* 0x0005e2000800081d */
[----:B------:R-:W-:Y:S01]  /*49a0*/  UMOV UR12, UR24 ;  /* 0x00000018000c7c82 */ /* 0x000fe20008000000 */
[----:B------:R-:W-:Y:S05]  /*49b0*/  BRA.U UP2, `(.L_x_83) ;  /* 0xfffffffd02447547 */ /* 0x000fea000b83ffff */
.L_x_80:
[----:B--2---:R-:W-:Y:S01]  /*49c0*/  UIADD3 UR5, UPT, UPT, UR44, 0x150, URZ ;  /* 0x000001502c057890 */ /* 0x004fe2000fffe0ff */
[----:B------:R-:W-:Y:S01]  /*49d0*/  R2UR UR6, R91 ;  /* 0x000000005b0672ca */ /* 0x000fe200000e0000 */
[----:B------:R-:W-:Y:S01]  /*49e0*/  UIADD3 UR4, UPT, UPT, UR46, 0x1, URZ ;  /* 0x000000012e047890 */ /* 0x000fe2000fffe0ff */
[----:B------:R-:W-:-:S03]  /*49f0*/  ISETP.NE.AND P0, PT, R9, 0x2, PT ;  /* 0x000000020900780c */ /* 0x000fc60003f05270 */
[----:B------:R-:W-:Y:S01]  /*4a00*/  UISETP.NE.AND UP0, UPT, UR4, 0x2, UPT ;  /* 0x000000020400788c */ /* 0x000fe2000bf05270 */
[----:B-1----:R-:W-:Y:S02]  /*4a10*/  SEL R0, RZ, 0x1, P0 ;  /* 0x00000001ff007807 */ /* 0x002fe40000000000 */
[----:B------:R1:W-:Y:S01]  /*4a20*/  UTCBAR [UR5], URZ ;  /* 0x000000ff050073e9 */ /* 0x0003e200080000ff */
[----:B------:R-:W-:Y:S01]  /*4a30*/  SEL R9, R9, RZ, P0 ;  /* 0x000000ff09097207 */ /* 0x000fe20000000000 */
[----:B------:R-:W-:Y:S01]  /*4a40*/  USEL UR46, UR4, URZ, UP0 ;  /* 0x000000ff042e7287 */ /* 0x000fe20008000000 */
[----:B------:R-:W-:Y:S02]  /*4a50*/  LOP3.LUT R8, R8, R0, RZ, 0x3c, !PT ;  /* 0x0000000008087212 */ /* 0x000fe400078e3cff */
[----:B------:R-:W-:Y:S02]  /*4a60*/  UIADD3 UR26, UPT, UPT, UR43, UR6, URZ ;  /* 0x000000062b1a7290 */ /* 0x000fe4000fffe0ff */
[----:B------:R-:W-:-:S06]  /*4a70*/  USEL UR6, URZ, 0x1, UP0 ;  /* 0x00000001ff067887 */ /* 0x000fcc0008000000 */
[----:B------:R-:W-:Y:S01]  /*4a80*/  LOP3.LUT R10, R10, UR6, RZ, 0x3c, !PT ;  /* 0x000000060a0a7c12 */ /* 0x000fe2000f8e3cff */
[----:B------:R-:W-:Y:S06]  /*4a90*/  BRA.U UP3, `(.L_x_84) ;  /* 0xfffffff5030c7547 */ /* 0x000fec000b83ffff */
[----:B------:R-:W2:Y:S01]  /*4aa0*/  S2UR UR7, SR_CgaCtaId ;  /* 0x00000000000779c3 */ /* 0x000ea20000008800 */
[----:B------:R-:W-:Y:S01]  /*4ab0*/  ELECT P0, URZ, PT ;  /* 0x0000000000ff782f */ /* 0x000fe20003800000 */
[----:B------:R-:W-:Y:S01]  /*4ac0*/  IMAD.MOV.U32 R0, RZ, RZ, 0x1 ;  /* 0x00000001ff007424 */ /* 0x000fe200078e00ff */
[----:B------:R-:W-:Y:S01]  /*4ad0*/  UIADD3 UR27, UPT, UPT, UR27, 0x160, URZ ;  /* 0x000001601b1b7890 */ /* 0x000fe2000fffe0ff */
[----:B------:R-:W-:Y:S01]  /*4ae0*/  SHF.L.U32 R2, R10, 0x1f, RZ ;  /* 0x0000001f0a027819 */ /* 0x000fe200000006ff */
[----:B------:R-:W-:-:S03]  /*4af0*/  UMOV UR4, 0x40 ;  /* 0x0000004000047882 */ /* 0x000fc60000000000 */
[----:B------:R-:W-:Y:S01]  /*4b00*/  UVIRTCOUNT.DEALLOC.SMPOOL 0x80 ;  /* 0x000000800000784c */ /* 0x000fe20000000000 */
[----:B--2---:R-:W-:Y:S02]  /*4b10*/  ULEA UR7, UR7, UR4, 0x18 ;  /* 0x0000000407077291 */ /* 0x004fe4000f8ec0ff */
[----:B------:R-:W-:-:S07]  /*4b20*/  ULEA UR4, UR46, UR27, 0x3 ;  /* 0x0000001b2e047291 */ /* 0x000fce000f8e18ff */
[----:B------:R2:W-:Y:S02]  /*4b30*/  @P0 STS.U8 [UR7+0x1c], R0 ;  /* 0x00001c00ff000988 */ /* 0x0005e40008000007 */
[----:B------:R-:W4:Y:S02]  /*4b40*/  SYNCS.PHASECHK.TRANS64.TRYWAIT P0, [UR4], R2 ;  /* 0x00000002ff0075a7 */ /* 0x000f240008001104 */
[----:B--2-4-:R-:W-:Y:S05]  /*4b50*/  @!P0 BRA `(.L_x_85) ;  /* 0x0000007400a08947 */ /* 0x014fea0003800000 */
.L_x_210:
[----:B------:R-:W-:-:S04]  /*4b60*/  UIADD3 UR4, UPT, UPT, UR46, 0x1, URZ ;  /* 0x000000012e047890 */ /* 0x000fc8000fffe0ff */
[----:B------:R-:W-:-:S04]  /*4b70*/  UISETP.NE.AND UP0, UPT, UR4, 0x2, UPT ;  /* 0x000000020400788c */ /* 0x000fc8000bf05270 */
[----:B-1----:R-:W-:Y:S02]  /*4b80*/  USEL UR5, URZ, 0x1, UP0 ;  /* 0x00000001ff057887 */ /* 0x002fe40008000000 */
[----:B------:R-:W-:-:S04]  /*4b90*/  USEL UR4, UR4, URZ, UP0 ;  /* 0x000000ff04047287 */ /* 0x000fc80008000000 */
[----:B------:R-:W-:Y:S01]  /*4ba0*/  ULEA UR4, UR4, UR27, 0x3 ;  /* 0x0000001b04047291 */ /* 0x000fe2000f8e18ff */
[----:B--2---:R-:W-:-:S04]  /*4bb0*/  LOP3.LUT R2, R10, UR5, RZ, 0x3c, !PT ;  /* 0x000000050a027c12 */ /* 0x004fc8000f8e3cff */
[----:B------:R-:W-:-:S04]  /*4bc0*/  SHF.L.U32 R2, R2, 0x1f, RZ ;  /* 0x0000001f02027819 */ /* 0x000fc800000006ff */
[----:B------:R-:W1:Y:S02]  /*4bd0*/  SYNCS.PHASECHK.TRANS64.TRYWAIT P0, [UR4], R2 ;  /* 0x00000002ff0075a7 */ /* 0x000e640008001104 */
[----:B-1----:R-:W-:Y:S05]  /*4be0*/  @!P0 BRA `(.L_x_86) ;  /* 0x0000007400948947 */ /* 0x002fea0003800000 */
.L_x_212:
[----:B------:R-:W-:Y:S01]  /*4bf0*/  NOP ;  /* 0x0000000000007918 */ /* 0x000fe20000000000 */
[----:B-1----:R-:W1:Y:S01]  /*4c00*/  LDS R0, [UR7+0x14] ;  /* 0x00001407ff007984 */ /* 0x002e620008000800 */
[----:B------:R-:W-:Y:S01]  /*4c10*/  ULOP3.LUT UR4, UR13, 0xffff, URZ, 0xc0, !UPT ;  /* 0x0000ffff0d047892 */ /* 0x000fe2000f8ec0ff */
[----:B------:R-:W-:Y:S01]  /*4c20*/  UMOV UR5, 0xffff ;  /* 0x0000ffff00057882 */ /* 0x000fe20000000000 */
[----:B------:R-:W-:Y:S02]  /*4c30*/  UMOV UR6, 0x1 ;  /* 0x0000000100067882 */ /* 0x000fe40000000000 */
[----:B------:R-:W-:-:S04]  /*4c40*/  USHF.R.U32.HI UR4, URZ, 0x5, UR4 ;  /* 0x00000005ff047899 */ /* 0x000fc80008011604 */
[----:B------:R-:W-:Y:S02]  /*4c50*/  USHF.L.U32 UR5, UR5, UR4, URZ ;  /* 0x0000000405057299 */ /* 0x000fe400080006ff */
[----:B------:R-:W-:-:S04]  /*4c60*/  USHF.L.U32 UR4, UR6, UR4, URZ ;  /* 0x0000000406047299 */ /* 0x000fc800080006ff */
[----:B-1----:R-:W-:-:S04]  /*4c70*/  LOP3.LUT R0, R0, UR5, RZ, 0xc0, !PT ;  /* 0x0000000500007c12 */ /* 0x002fc8000f8ec0ff */
[----:B------:R-:W-:-:S13]  /*4c80*/  ISETP.NE.AND P0, PT, R0, UR5, PT ;  /* 0x0000000500007c0c */ /* 0x000fda000bf05270 */
[----:B------:R-:W-:Y:S05]  /*4c90*/  @P0 BRA `(.L_x_87) ;  /* 0x0000000000580947 */ /* 0x000fea0003800000 */
[----:B------:R-:W1:Y:S02]  /*4ca0*/  LDS R0, [UR7+0x18] ;  /* 0x00001807ff007984 */ /* 0x000e640008000800 */
[----:B-1----:R-:W-:-:S04]  /*4cb0*/  LOP3.LUT R0, R0, UR4, RZ, 0xc0, !PT ;  /* 0x0000000400007c12 */ /* 0x002fc8000f8ec0ff */
[----:B------:R-:W-:-:S13]  /*4cc0*/  ISETP.NE.AND P0, PT, R0, UR4, PT ;  /* 0x0000000400007c0c */ /* 0x000fda000bf05270 */
[----:B------:R-:W-:Y:S05]  /*4cd0*/  @P0 BRA `(.L_x_88) ;  /* 0x00000000003c0947 */ /* 0x000fea0003800000 */
[----:B------:R-:W1:Y:S01]  /*4ce0*/  S2R R2, SR_LANEID ;  /* 0x0000000000027919 */ /* 0x000e620000000000 */
[----:B------:R-:W-:-:S06]  /*4cf0*/  ULOP3.LUT UR5, URZ, UR5, URZ, 0x33, !UPT ;  /* 0x00000005ff057292 */ /* 0x000fcc000f8e33ff */
[----:B------:R-:W-:-:S04]  /*4d00*/  IMAD.U32 R0, RZ, RZ, UR5 ;  /* 0x00000005ff007e24 */ /* 0x000fc8000f8e00ff */
[----:B------:R2:W4:Y:S02]  /*4d10*/  REDUX UR8, R0 ;  /* 0x00000000000873c4 */ /* 0x0005240000000000 */
[----:B------:R1:W-:Y:S01]  /*4d20*/  UTCATOMSWS.AND URZ, UR5 ;  /* 0x0000000500ff79e3 */ /* 0x0003e20008000000 */
[----:B--2---:R-:W-:Y:S01]  /*4d30*/  LOP3.LUT R0, RZ, UR4, RZ, 0x33, !PT ;  /* 0x00000004ff007c12 */ /* 0x004fe2000f8e33ff */
[----:B------:R-:W-:Y:S02]  /*4d40*/  VOTEU.ANY UR4, UPT, PT ;  /* 0x0000000000047886 */ /* 0x000fe400038e0100 */
[----:B------:R-:W-:Y:S02]  /*4d50*/  UFLO.U32 UR4, UR4 ;  /* 0x00000004000472bd */ /* 0x000fe400080e0000 */
[----:B------:R-:W2:Y:S04]  /*4d60*/  REDUX UR6, R0 ;  /* 0x00000000000673c4 */ /* 0x000ea80000000000 */
[----:B-1----:R-:W-:-:S02]  /*4d70*/  ISETP.EQ.U32.AND P0, PT, R2, UR4, PT ;  /* 0x0000000402007c0c */ /* 0x002fc4000bf02070 */
[----:B----4-:R-:W-:-:S11]  /*4d80*/  MOV R2, UR8 ;  /* 0x0000000800027c02 */ /* 0x010fd60008000f00 */
[----:B------:R1:W-:Y:S01]  /*4d90*/  @P0 ATOMS.AND RZ, [UR7+0x14], R2 ;  /* 0x00001402ffff098c */ /* 0x0003e2000a800007 */
[----:B--2---:R-:W-:-:S05]  /*4da0*/  IMAD.U32 R0, RZ, RZ, UR6 ;  /* 0x00000006ff007e24 */ /* 0x004fca000f8e00ff */
[----:B------:R1:W-:Y:S01]  /*4db0*/  @P0 ATOMS.AND RZ, [UR7+0x18], R0 ;  /* 0x00001800ffff098c */ /* 0x0003e2000a800007 */
[----:B------:R-:W-:Y:S05]  /*4dc0*/  BRA `(.L_x_89) ;  /* 0x0000000000147947 */ /* 0x000fea0003800000 */
.L_x_88:
[----:B------:R-:W-:Y:S02]  /*4dd0*/  MOV R2, 0x4df0 ;  /* 0x00004df000027802 */ /* 0x000fe40000000f00 */
[----:B---3-5:R-:W-:Y:S05]  /*4de0*/  CALL.REL.NOINC `($__internal_0_$__cuda_sm10x_tcgen05_guardrail_trap_col_being_dealloced_not_returned_by_alloc) ;  /* 0x0000007800607944 */ /* 0x028fea0003c00000 */
[----:B------:R-:W-:Y:S05]  /*4df0*/  BRA `(.L_x_89) ;  /* 0x0000000000087947 */ /* 0x000fea0003800000 */
.L_x_87:
[----:B------:R-:W-:Y:S02]  /*4e00*/  MOV R2, 0x4e20 ;  /* 0x00004e2000027802 */ /* 0x000fe40000000f00 */
[----:B---3-5:R-:W-:Y:S05]  /*4e10*/  CALL.REL.NOINC `($__internal_2_$__cuda_sm10x_tcgen05_guardrail_trap_unallocated_columns_being_dealloced) ;  /* 0x00000078006c7944 */ /* 0x028fea0003c00000 */
.L_x_89:
[----:B------:R-:W-:Y:S01]  /*4e20*/  NOP ;  /* 0x0000000000007918 */ /* 0x000fe20000000000 */
[----:B------:R-:W-:Y:S05]  /*4e30*/  EXIT ;  /* 0x000000000000794d */ /* 0x000fea0003800000 */
.L_x_71:
[----:B------:R-:W-:-:S09]  /*4e40*/  UISETP.NE.OR UP0, UPT, UR18, 0x3, !UP3 ;  /* 0x000000031200788c */ /* 0x000fd2000df05670 */
[----:B------:R-:W-:Y:S05]  /*4e50*/  BRA.U UP0, `(.L_x_90) ;  /* 0x00000015009c7547 */ /* 0x000fea000b800000 */
[----:B------:R-:W2:Y:S01]  /*4e60*/  LDCU.64 UR4, c[0x0][0xc88] ;  /* 0x00019100ff0477ac */ /* 0x000ea20008000a00 */
[----:B------:R-:W3:Y:S01]  /*4e70*/  LDC.64 R12, c[0x0][0x348] ;  /* 0x0000d200ff0c7b82 */ /* 0x000ee20000000a00 */
[----:B------:R-:W-:Y:S02]  /*4e80*/  HFMA2 R9, -RZ, RZ, 0, 0 ;  /* 0x00000000ff097431 */ /* 0x000fe400000001ff */
[----:B------:R-:W-:Y:S01]  /*4e90*/  IMAD.MOV.U32 R11, RZ, RZ, 0x1 ;  /* 0x00000001ff0b7424 */ /* 0x000fe200078e00ff */
[----:B------:R-:W4:Y:S01]  /*4ea0*/  LDCU UR35, c[0x0][0x370] ;  /* 0x00006e00ff2377ac */ /* 0x000f220008000800 */
[----:B------:R-:W-:Y:S01]  /*4eb0*/  IMAD.MOV.U32 R10, RZ, RZ, RZ ;  /* 0x000000ffff0a7224 */ /* 0x000fe200078e00ff */
[----:B------:R-:W-:Y:S01]  /*4ec0*/  MOV R3, 0x1000 ;  /* 0x0000100000037802 */ /* 0x000fe20000000f00 */
[----:B------:R-:W4:Y:S01]  /*4ed0*/  LDCU.128 UR44, c[0x0][0xf10] ;  /* 0x0001e200ff2c77ac */ /* 0x000f220008000c00 */
[----:B------:R-:W1:Y:S01]  /*4ee0*/  LDCU UR34, c[0x0][0x374] ;  /* 0x00006e80ff2277ac */ /* 0x000e620008000800 */
[----:B------:R-:W1:Y:S01]  /*4ef0*/  LDCU.64 UR32, c[0x0][0xc90] ;  /* 0x00019200ff2077ac */ /* 0x000e620008000a00 */
[----:B--2---:R-:W-:Y:S01]  /*4f00*/  UISETP.NE.U32.AND UP0, UPT, UR4, URZ, UPT ;  /* 0x000000ff0400728c */ /* 0x004fe2000bf05070 */
[----:B------:R-:W2:Y:S01]  /*4f10*/  LDCU UR15, c[0x0][0xf0c] ;  /* 0x0001e180ff0f77ac */ /* 0x000ea20008000800 */
[----:B------:R-:W2:Y:S01]  /*4f20*/  LDCU UR40, c[0x0][0xf20] ;  /* 0x0001e400ff2877ac */ /* 0x000ea20008000800 */
[----:B------:R-:W2:Y:S01]  /*4f30*/  LDCU UR4, c[0x0][0xf30] ;  /* 0x0001e600ff0477ac */ /* 0x000ea20008000800 */
[----:B----4-:R-:W-:-:S02]  /*4f40*/  UIMAD.WIDE.U32 UR6, UR35, UR44, URZ ;  /* 0x0000002c230672a5 */ /* 0x010fc4000f8e00ff */
[----:B-1----:R-:W-:Y:S02]  /*4f50*/  UIMAD.WIDE.U32 UR8, UR34, UR47, URZ ;  /* 0x0000002f220872a5 */ /* 0x002fe4000f8e00ff */
[----:B------:R-:W-:Y:S02]  /*4f60*/  UISETP.NE.AND.EX UP6, UPT, UR5, URZ, UPT, UP0 ;  /* 0x000000ff0500728c */ /* 0x000fe4000bfc5300 */
[----:B------:R-:W-:Y:S02]  /*4f70*/  UISETP.NE.AND UP0, UPT, UR42, 0x1, UPT ;  /* 0x000000012a00788c */ /* 0x000fe4000bf05270 */
[----:B------:R-:W-:Y:S01]  /*4f80*/  UISETP.NE.U32.AND UP0, UPT, UR32, URZ, UPT ;  /* 0x000000ff2000728c */ /* 0x000fe2000bf05070 */
[----:B------:R-:W-:Y:S01]  /*4f90*/  UMOV UR21, 0x400 ;  /* 0x0000040000157882 */ /* 0x000fe20000000000 */
[----:B------:R-:W-:Y:S01]  /*4fa0*/  UMOV UR6, UR7 ;  /* 0x0000000700067c82 */ /* 0x000fe20008000000 */
[----:B------:R-:W-:Y:S01]  /*4fb0*/  UMOV UR5, UR9 ;  /* 0x0000000900057c82 */ /* 0x000fe20008000000 */
[----:B------:R-:W-:-:S02]  /*4fc0*/  USEL UR39, URZ, 0x1, UP4 ;  /* 0x00000001ff277887 */ /* 0x000fc4000a000000 */
[----:B------:R-:W-:Y:S02]  /*4fd0*/  UISETP.GE.AND UP2, UPT, UR42, 0x1, UPT ;  /* 0x000000012a00788c */ /* 0x000fe4000bf46270 */
[----:B------:R-:W-:Y:S01]  /*4fe0*/  UISETP.NE.AND.EX UP5, UPT, UR33, URZ, UPT, UP0 ;  /* 0x000000ff2100728c */ /* 0x000fe2000bfa5300 */
[----:B------:R-:W-:Y:S01]  /*4ff0*/  UMOV UR25, URZ ;  /* 0x000000ff00197c82 */ /* 0x000fe20008000000 */
[----:B------:R-:W-:Y:S01]  /*5000*/  UPLOP3.LUT UP3, UPT, UPT, UPT, UPT, 0x40, 0x4 ;  /* 0x000000000004789c */ /* 0x000fe20003f6e870 */
[----:B------:R-:W1:Y:S01]  /*5010*/  LDCU.64 UR22, c[0x0][0xf28] ;  /* 0x0001e500ff1677ac */ /* 0x000e620008000a00 */
[----:B------:R-:W-:Y:S02]  /*5020*/  ULEA UR21, UR52, UR21, 0x18 ;  /* 0x0000001534157291 */ /* 0x000fe4000f8ec0ff */
[----:B--2---:R-:W-:Y:S02]  /*5030*/  UISETP.NE.AND UP2, UPT, UR15, 0x1, UPT ;  /* 0x000000010f00788c */ /* 0x004fe4000bf45270 */
[----:B------:R-:W-:-:S02]  /*5040*/  USHF.R.U32.HI UR38, URZ, UR45, UR6 ;  /* 0x0000002dff267299 */ /* 0x000fc40008011606 */
[----:B------:R-:W-:Y:S02]  /*5050*/  USHF.R.U32.HI UR37, URZ, UR40, UR5 ;  /* 0x00000028ff257299 */ /* 0x000fe40008011605 */
[----:B------:R-:W-:Y:S02]  /*5060*/  UISETP.NE.AND UP0, UPT, UR46, 0x1, UPT ;  /* 0x000000012e00788c */ /* 0x000fe4000bf05270 */
[----:B---3--:R-:W-:-:S11]  /*5070*/  UISETP.NE.AND UP4, UPT, UR4, 0x1, UPT ;  /* 0x000000010400788c */ /* 0x008fd6000bf85270 */
.L_x_101:
[C---:B------:R-:W-:Y:S02]  /*5080*/  LEA R8, R10.reuse, UR21, 0x3 ;  /* 0x000000150a087c11 */ /* 0x040fe4000f8e18ff */
[----:B------:R-:W-:Y:S02]  /*5090*/  SHF.L.U32 R0, R9, 0x1f, RZ ;  /* 0x0000001f09007819 */ /* 0x000fe400000006ff */
[----:B------:R-:W-:Y:S02]  /*50a0*/  LEA R4, R10, UR21, 0x4 ;  /* 0x000000150a047c11 */ /* 0x000fe4000f8e20ff */
[----:B------:R-:W2:Y:S02]  /*50b0*/  SYNCS.PHASECHK.TRANS64.TRYWAIT P0, [R8+URZ+0x130], R0 ;  /* 0x00013000080075a7 */ /* 0x000ea400080011ff */
[----:B--2-4-:R-:W-:Y:S05]  /*50c0*/  @!P0 BRA `(.L_x_91) ;  /* 0x0000007000748947 */ /* 0x014fea0003800000 */
.L_x_213:
[----:B------:R-:W3:Y:S01]  /*50d0*/  LDS.128 R4, [R4+0x1a0] ;  /* 0x0001a00004047984 */ /* 0x000ee20000000c00 */
[----:B------:R-:W-:Y:S01]  /*50e0*/  UISETP.GE.AND UP0, UPT, UR42, 0x1, UPT ;  /* 0x000000012a00788c */ /* 0x000fe2000bf06270 */
[----:B------:R-:W-:Y:S01]  /*50f0*/  @!PT LDS RZ, [RZ] ;  /* 0x00000000fffff984 */ /* 0x000fe20000000800 */
[----:B------:R-:W-:Y:S01]  /*5100*/  @!PT LDS RZ, [RZ] ;  /* 0x00000000fffff984 */ /* 0x000fe20000000800 */
[----:B------:R-:W-:Y:S01]  /*5110*/  @!PT LDS RZ, [RZ] ;  /* 0x00000000fffff984 */ /* 0x000fe20000000800 */
[----:B------:R-:W-:Y:S01]  /*5120*/  @!PT LDS RZ, [RZ] ;  /* 0x00000000fffff984 */ /* 0x000fe20000000800 */
[----:B------:R4:W-:Y:S06]  /*5130*/  MEMBAR.ALL.CTA ;  /* 0x0000000000007992 */ /* 0x0009ec0000008000 */
[----:B----4-:R-:W4:Y:S01]  /*5140*/  FENCE.VIEW.ASYNC.S ;  /* 0x00000000000073c6 */ /* 0x010f220000000000 */
[----:B---3--:R-:W-:Y:S11]  /*5150*/  LOP3.LUT P0, RZ, R6, 0x1, RZ, 0xc0, !PT ;  /* 0x0000000106ff7812 */ /* 0x008ff6000780c0ff */
[----:B------:R-:W-:Y:S02]  /*5160*/  @!UPT UIADD3 URZ, UPT, UPT, URZ, URZ, URZ ;  /* 0x000000fffffff290 */ /* 0x000fe4000fffe0ff */
[----:B----4-:R-:W-:Y:S01]  /*5170*/  VOTEU.ANY UP2, P0 ;  /* 0x0000000000ff7886 */ /* 0x010fe20000040100 */
[----:B------:R-:W-:Y:S11]  /*5180*/  PLOP3.LUT P0, PT, PT, PT, UP2, 0x80, 0x8 ;  /* 0x000000000008781c */ /* 0x000ff60003f0f028 */
[----:B------:R-:W-:Y:S02]  /*5190*/  @!UPT UIADD3 URZ, UPT, UPT, URZ, URZ, URZ ;  /* 0x000000fffffff290 */ /* 0x000fe4000fffe0ff */
[----:B--2---:R-:W-:Y:S02]  /*51a0*/  @P0 SHF.R.U32.HI R0, RZ, 0x10, R5 ;  /* 0x00000010ff000819 */ /* 0x004fe40000011605 */
[----:B------:R-:W-:Y:S02]  /*51b0*/  @P0 MOV R2, R4 ;  /* 0x0000000400020202 */ /* 0x000fe40000000f00 */
[----:B------:R-:W-:Y:S01]  /*51c0*/  @P0 R2UR UR4, R0 ;  /* 0x00000000000402ca */ /* 0x000fe200000e0000 */
[----:B------:R-:W-:Y:S01]  /*51d0*/  VIADD R0, R8, 0x140 ;  /* 0x0000014008007836 */ /* 0x000fe20000000000 */
[----:B------:R-:W-:Y:S02]  /*51e0*/  @P0 LOP3.LUT R4, R5, 0xffff, RZ, 0xc0, !PT ;  /* 0x0000ffff05040812 */ /* 0x000fe400078ec0ff */
[----:B------:R-:W-:Y:S02]  /*51f0*/  @P0 R2UR UR6, R2 ;  /* 0x00000000020602ca */ /* 0x000fe400000e0000 */
[----:B------:R-:W-:Y:S02]  /*5200*/  PRMT R0, RZ, 0x654, R0 ;  /* 0x00000654ff007816 */ /* 0x000fe40000000000 */
[----:B------:R-:W-:Y:S02]  /*5210*/  @P0 R2UR UR5, R4 ;  /* 0x00000000040502ca */ /* 0x000fe400000e0000 */
[----:B------:R2:W-:Y:S03]  /*5220*/  SYNCS.ARRIVE.TRANS64.RED.A1T0 RZ, [R0+URZ], RZ ;  /* 0x000000ff00ff79a7 */ /* 0x0005e600081004ff */
[----:B------:R-:W-:Y:S04]  /*5230*/  @UP2 UMOV UR29, UR4 ;  /* 0x00000004001d2c82 */ /* 0x000fe80008000000 */
[----:B------:R-:W-:Y:S04]  /*5240*/  @UP2 UMOV UR14, UR6 ;  /* 0x00000006000e2c82 */ /* 0x000fe80008000000 */
[----:B------:R-:W-:Y:S01]  /*5250*/  @UP2 UMOV UR13, UR5 ;  /* 0x00000005000d2c82 */ /* 0x000fe20008000000 */
[----:B------:R-:W-:Y:S05]  /*5260*/  BRA.U !UP0, `(.L_x_92) ;  /* 0x0000000108c07547 */ /* 0x000fea000b800000 */
[----:B------:R-:W-:Y:S02]  /*5270*/  UIMAD.WIDE.U32 UR8, UR13, UR47, URZ ;  /* 0x0000002f0d0872a5 */ /* 0x000fe4000f8e00ff */
[----:B------:R-:W-:Y:S02]  /*5280*/  UP2UR UR12, UPR, URZ, 0x4 ;  /* 0x00000004ff0c7883 */ /* 0x000fe40008000000 */
[----:B------:R-:W-:Y:S02]  /*5290*/  UISETP.NE.AND UP2, UPT, UR46, 0x1, UPT ;  /* 0x000000012e00788c */ /* 0x000fe4000bf45270 */
[----:B------:R-:W-:Y:S02]  /*52a0*/  UIMAD.WIDE.U32 UR10, UR14, UR44, URZ ;  /* 0x0000002c0e0a72a5 */ /* 0x000fe4000f8e00ff */
[----:B------:R-:W-:Y:S02]  /*52b0*/  USEL UR4, UR34, UR37, !UP2 ;  /* 0x0000002522047287 */ /* 0x000fe4000d000000 */
[----:B------:R-:W-:Y:S02]  /*52c0*/  UISETP.NE.AND UP0, UPT, UR15, 0x1, UPT ;  /* 0x000000010f00788c */ /* 0x000fe4000bf05270 */
[----:B------:R-:W-:Y:S02]  /*52d0*/  UP2UR UR24, UPR, URZ, 0x2 ;  /* 0x00000002ff187883 */ /* 0x000fe40008000000 */
[----:B------:R-:W-:Y:S02]  /*52e0*/  UISETP.NE.AND UP1, UPT, UR42, 0x1, UPT ;  /* 0x000000012a00788c */ /* 0x000fe4000bf25270 */
[----:B-1----:R-:W-:Y:S02]  /*52f0*/  UIMAD.WIDE.U32 UR16, UR4, UR22, URZ ;  /* 0x00000016041072a5 */ /* 0x002fe4000f8e00ff */
[----:B------:R-:W-:Y:S01]  /*5300*/  USEL UR7, UR35, UR38, !UP0 ;  /* 0x0000002623077287 */ /* 0x000fe2000c000000 */
[----:B------:R-:W-:Y:S02]  /*5310*/  UMOV UR5, UR9 ;  /* 0x0000000900057c82 */ /* 0x000fe40008000000 */
[----:B------:R-:W-:Y:S02]  /*5320*/  USHF.R.U32.HI UR6, URZ, UR40, UR5 ;  /* 0x00000028ff067299 */ /* 0x000fe40008011605 */
[----:B------:R-:W-:Y:S02]  /*5330*/  UIMAD.WIDE.U32 UR18, UR7, UR22, URZ ;  /* 0x00000016071272a5 */ /* 0x000fe4000f8e00ff */
[----:B------:R-:W-:Y:S02]  /*5340*/  USEL UR6, UR13, UR6, !UP2 ;  /* 0x000000060d067287 */ /* 0x000fe4000d000000 */
[----:B------:R-:W-:Y:S01]  /*5350*/  UISETP.NE.AND UP2, UPT, UR12, URZ, UPT ;  /* 0x000000ff0c00728c */ /* 0x000fe2000bf45270 */
[----:B------:R-:W-:Y:S01]  /*5360*/  UMOV UR5, UR11 ;  /* 0x0000000b00057c82 */ /* 0x000fe20008000000 */
[----:B------:R-:W-:Y:S02]  /*5370*/  UIMAD.WIDE.U32 UR10, UR6, UR22, URZ ;  /* 0x00000016060a72a5 */ /* 0x000fe4000f8e00ff */
[----:B------:R-:W-:Y:S03]  /*5380*/  USHF.R.U32.HI UR8, URZ, UR45, UR5 ;  /* 0x0000002dff087299 */ /* 0x000fe60008011605 */
[----:B------:R-:W-:Y:S02]  /*5390*/  UMOV UR5, UR17 ;  /* 0x0000001100057c82 */ /* 0x000fe40008000000 */
[----:B------:R-:W-:Y:S03]  /*53a0*/  @UP1 USHF.R.U32.HI UR4, URZ, UR23, UR5 ;  /* 0x00000017ff041299 */ /* 0x000fe60008011605 */
[----:B------:R-:W-:Y:S01]  /*53b0*/  UMOV UR5, UR19 ;  /* 0x0000001300057c82 */ /* 0x000fe20008000000 */
[----:B------:R-:W-:Y:S02]  /*53c0*/  UIMAD UR4, UR42, UR4, URZ ;  /* 0x000000042a0472a4 */ /* 0x000fe4000f8e02ff */
[----:B------:R-:W-:Y:S02]  /*53d0*/  @UP1 USHF.R.U32.HI UR7, URZ, UR23, UR5 ;  /* 0x00000017ff071299 */ /* 0x000fe40008011605 */
[----:B------:R-:W-:Y:S02]  /*53e0*/  USEL UR5, UR14, UR8, !UP0 ;  /* 0x000000080e057287 */ /* 0x000fe4000c000000 */
[----:B------:R-:W-:Y:S02]  /*53f0*/  UIMAD UR8, UR42, UR7, URZ ;  /* 0x000000072a0872a4 */ /* 0x000fe4000f8e02ff */
[----:B------:R-:W-:Y:S03]  /*5400*/  UISETP.GE.AND UP0, UPT, UR6, UR4, UPT ;  /* 0x000000040600728c */ /* 0x000fe6000bf06270 */
[----:B------:R-:W-:Y:S01]  /*5410*/  UMOV UR4, UR11 ;  /* 0x0000000b00047c82 */ /* 0x000fe20008000000 */
[----:B------:R-:W-:Y:S02]  /*5420*/  UISETP.GE.OR UP0, UPT, UR5, UR8, UP0 ;  /* 0x000000080500728c */ /* 0x000fe40008706670 */
[----:B------:R-:W-:Y:S02]  /*5430*/  USHF.R.U32.HI UR4, URZ, UR23, UR4 ;  /* 0x00000017ff047299 */ /* 0x000fe40008011604 */
[----:B------:R-:W-:Y:S02]  /*5440*/  UIMAD.WIDE.U32 UR8, UR5, UR22, URZ ;  /* 0x00000016050872a5 */ /* 0x000fe4000f8e00ff */
[----:B------:R-:W-:Y:S04]  /*5450*/  USEL UR10, UR6, UR4, !UP1 ;  /* 0x00000004060a7287 */ /* 0x000fe8000c800000 */
[----:B------:R-:W-:Y:S01]  /*5460*/  UIADD3 UR11, UPT, UPT, -UR10, URZ, URZ ;  /* 0x000000ff0a0b7290 */ /* 0x000fe2000fffe1ff */
[----:B------:R-:W-:Y:S02]  /*5470*/  @!UP0 UMOV UR4, UR9 ;  /* 0x0000000900048c82 */ /* 0x000fe40008000000 */
[----:B------:R-:W-:Y:S02]  /*5480*/  @!UP0 USHF.R.U32.HI UR4, URZ, UR23, UR4 ;  /* 0x00000017ff048299 */ /* 0x000fe40008011604 */
[----:B------:R-:W-:Y:S02]  /*5490*/  UIMAD UR8, UR42, UR11, UR6 ;  /* 0x0000000b2a0872a4 */ /* 0x000fe4000f8e0206 */
[----:B------:R-:W-:Y:S02]  /*54a0*/  @!UP0 USEL UR4, UR5, UR4, !UP1 ;  /* 0x0000000405048287 */ /* 0x000fe4000c800000 */
[----:B------:R-:W-:Y:S02]  /*54b0*/  UISETP.NE.AND UP1, UPT, UR24, URZ, UPT ;  /* 0x000000ff1800728c */ /* 0x000fe4000bf25270 */
[----:B------:R-:W-:Y:S02]  /*54c0*/  @!UP0 UIMAD UR7, UR7, UR8, UR4 ;  /* 0x00000008070782a4 */ /* 0x000fe4000f8e0204 */
[----:B------:R-:W-:Y:S02]  /*54d0*/  @!UP0 UIADD3 UR9, UPT, UPT, UR10, -UR4, URZ ;  /* 0x800000040a098290 */ /* 0x000fe4000fffe0ff */
[----:B------:R-:W-:Y:S02]  /*54e0*/  UIADD3 UR8, UPT, UPT, -UR6, URZ, URZ ;  /* 0x000000ff06087290 */ /* 0x000fe4000fffe1ff */
[----:B------:R-:W-:Y:S02]  /*54f0*/  UIADD3 UR4, UPT, UPT, -UR5, URZ, URZ ;  /* 0x000000ff05047290 */ /* 0x000fe4000fffe1ff */
[----:B------:R-:W-:Y:S03]  /*5500*/  @!UP0 UIMAD UR6, UR9, UR42, UR5 ;  /* 0x0000002a090682a4 */ /* 0x000fe6000f8e0205 */
[----:B------:R-:W-:Y:S01]  /*5510*/  @!UP0 UMOV UR5, UR7 ;  /* 0x0000000700058c82 */ /* 0x000fe20008000000 */
[----:B------:R-:W-:Y:S02]  /*5520*/  UIMAD UR7, UR15, UR4, UR14 ;  /* 0x000000040f0772a4 */ /* 0x000fe4000f8e020e */
[----:B------:R-:W-:Y:S02]  /*5530*/  UIMAD UR4, UR46, UR8, UR13 ;  /* 0x000000082e0472a4 */ /* 0x000fe4000f8e020d */
[----:B------:R-:W-:Y:S02]  /*5540*/  UIMAD UR14, UR5, UR15, UR7 ;  /* 0x0000000f050e72a4 */ /* 0x000fe4000f8e0207 */
[----:B------:R-:W-:Y:S11]  /*5550*/  UIMAD UR13, UR6, UR46, UR4 ;  /* 0x0000002e060d72a4 */ /* 0x000ff6000f8e0204 */
[----:B------:R-:W-:Y:S01]  /*5560*/  @!UPT UIADD3 URZ, UPT, UPT, URZ, URZ, URZ ;  /* 0x000000fffffff290 */ /* 0x000fe2000fffe0ff */
.L_x_92:
[----:B------:R-:W3:Y:S01]  /*5570*/  @!UP4 LDCU.128 UR8, c[0x0][0xf10] ;  /* 0x0001e200ff08c7ac */ /* 0x000ee20008000c00 */
[----:B------:R-:W-:Y:S04]  /*5580*/  ISETP.NE.U32.AND P0, PT, RZ, UR32, PT ;  /* 0x00000020ff007c0c */ /* 0x000fe8000bf05070 */
[----:B------:R-:W-:Y:S01]  /*5590*/  ISETP.NE.AND.EX P0, PT, RZ, UR33, PT, P0 ;  /* 0x00000021ff007c0c */ /* 0x000fe2000bf05300 */
[----:B------:R-:W4:Y:S01]  /*55a0*/  @!UP4 LDCU UR5, c[0x0][0xf0c] ;  /* 0x0001e180ff05c7ac */ /* 0x000f220008000800 */
[----:B------:R-:W-:Y:S02]  /*55b0*/  USHF.L.U32 UR26, UR26, 0x6, URZ ;  /* 0x000000061a1a7899 */ /* 0x000fe400080006ff */
[----:B------:R-:W-:Y:S02]  /*55c0*/  USHF.L.U32 UR27, UR20, 0x7, URZ ;  /* 0x00000007141b7899 */ /* 0x000fe400080006ff */
[----:B---3--:R-:W-:Y:S07]  /*55d0*/  UIMAD.WIDE.U32 UR6, UR14, UR8, URZ ;  /* 0x000000080e0672a5 */ /* 0x008fee000f8e00ff */
[----:B------:R-:W-:Y:S01]  /*55e0*/  @!UP4 UMOV UR4, UR7 ;  /* 0x000000070004cc82 */ /* 0x000fe20008000000 */
[----:B----4-:R-:W-:Y:S02]  /*55f0*/  @!UP4 UISETP.NE.AND UP0, UPT, UR5, 0x1, UPT ;  /* 0x000000010500c88c */ /* 0x010fe4000bf05270 */
[----:B------:R-:W-:Y:S02]  /*5600*/  @!UP4 USHF.R.U32.HI UR4, URZ, UR9, UR4 ;  /* 0x00000009ff04c299 */ /* 0x000fe40008011604 */
[----:B------:R-:W-:Y:S02]  /*5610*/  UIMAD.WIDE.U32 UR6, UR13, UR11, URZ ;  /* 0x0000000b0d0672a5 */ /* 0x000fe4000f8e00ff */
[----:B------:R-:W-:Y:S02]  /*5620*/  @!UP4 USEL UR8, UR14, UR4, !UP0 ;  /* 0x000000040e08c287 */ /* 0x000fe4000c000000 */
[----:B------:R-:W-:Y:S03]  /*5630*/  @!UP4 UISETP.NE.AND UP0, UPT, UR10, 0x1, UPT ;  /* 0x000000010a00c88c */ /* 0x000fe6000bf05270 */
[----:B------:R-:W-:Y:S02]  /*5640*/  @!UP4 UMOV UR6, UR7 ;  /* 0x000000070006cc82 */ /* 0x000fe40008000000 */
[----:B------:R-:W3:Y:S02]  /*5650*/  @!UP4 LDCU UR4, c[0x0][0xf20] ;  /* 0x0001e400ff04c7ac */ /* 0x000ee40008000800 */
[----:B---3--:R-:W-:Y:S04]  /*5660*/  @!UP4 USHF.R.U32.HI UR6, URZ, UR4, UR6 ;  /* 0x00000004ff06c299 */ /* 0x008fe80008011606 */
[----:B------:R-:W-:Y:S04]  /*5670*/  @!UP4 USEL UR6, UR13, UR6, !UP0 ;  /* 0x000000060d06c287 */ /* 0x000fe8000c000000 */
[----:B------:R-:W-:Y:S02]  /*5680*/  @!UP4 UIADD3 UR4, UPT, UPT, -UR8, UR6, URZ ;  /* 0x000000060804c290 */ /* 0x000fe4000fffe1ff */
[----:B------:R-:W-:Y:S02]  /*5690*/  @!UP4 UIADD3 UR6, UPT, UPT, UR8, -UR6, URZ ;  /* 0x800000060806c290 */ /* 0x000fe4000fffe0ff */
[----:B------:R-:W-:Y:S02]  /*56a0*/  @!UP4 UIMAD UR14, UR4, UR5, UR14 ;  /* 0x00000005040ec2a4 */ /* 0x000fe4000f8e020e */
[----:B------:R-:W-:Y:S01]  /*56b0*/  @!UP4 UIMAD UR13, UR6, UR10, UR13 ;  /* 0x0000000a060dc2a4 */ /* 0x000fe2000f8e020d */
[----:B------:R-:W-:Y:S11]  /*56c0*/  BRA.U UP3, `(.L_x_93) ;  /* 0x0000000103107547 */ /* 0x000ff6000b800000 */
[----:B------:R-:W-:Y:S04]  /*56d0*/  MOV R2, UR39 ;  /* 0x0000002700027c02 */ /* 0x000fe80008000f00 */
[----:B------:R-:W-:Y:S04]  /*56e0*/  SHF.L.U32 R2, R2, 0x1f, RZ ;  /* 0x0000001f02027819 */ /* 0x000fe800000006ff */
[----:B------:R-:W3:Y:S02]  /*56f0*/  SYNCS.PHASECHK.TRANS64.TRYWAIT P1, [UR21+0x128], R2 ;  /* 0x00012802ff0075a7 */ /* 0x000ee40008021115 */
[----:B---3--:R-:W-:Y:S05]  /*5700*/  @!P1 BRA `(.L_x_94) ;  /* 0x0000006800f89947 */ /* 0x008fea0003800000 */
.L_x_93:
[----:B------:R-:W-:Y:S05]  /*5710*/  BRA.U !UP5, `(.L_x_95) ;  /* 0x000000010d387547 */ /* 0x000fea000b800000 */
[----:B------:R-:W-:Y:S01]  /*5720*/  UPLOP3.LUT UP1, UPT, UPT, UPT, UP6, 0x80, 0x8 ;  /* 0x000000000008789c */ /* 0x000fe20003f2f060 */
[----:B--2---:R-:W-:Y:S01]  /*5730*/  HFMA2 R0, -RZ, RZ, 0, 5.9604644775390625e-08 ;  /* 0x00000001ff007431 */ /* 0x004fe200000001ff */
[----:B------:R-:W2:Y:S01]  /*5740*/  LDCU.64 UR8, c[0x0][0x358] ;  /* 0x00006b00ff0877ac */ /* 0x000ea20008000a00 */
[----:B------:R-:W-:Y:S03]  /*5750*/  IMAD.MOV.U32 R85, RZ, RZ, 0x1 ;  /* 0x00000001ff557424 */ /* 0x000fe600078e00ff */
[----:B------:R-:W-:Y:S05]  /*5760*/  PLOP3.LUT P1, PT, PT, PT, UP1, 0x80, 0x8 ;  /* 0x000000000008781c */ /* 0x000fea0003f2f018 */
[----:B------:R-:W3:Y:S01]  /*5770*/  @UP1 LDCU.64 UR4, c[0x0][0xc88] ;  /* 0x00019100ff0417ac */ /* 0x000ee20008000a00 */
[----:B------:R-:W-:Y:S07]  /*5780*/  @UP1 UIMAD UR6, UR36, UR32, URZ ;  /* 0x00000020240612a4 */ /* 0x000fee000f8e02ff */
[----:B------:R-:W-:Y:S01]  /*5790*/  @!P1 PRMT R85, R0, 0x7610, R85 ;  /* 0x0000761000559816 */ /* 0x000fe20000000055 */
[----:B---3--:R-:W-:Y:S06]  /*57a0*/  @UP1 UIMAD.WIDE UR4, UR6, 0x4, UR4 ;  /* 0x00000004060418a5 */ /* 0x008fec000f8e0204 */
[----:B------:R-:W-:Y:S01]  /*57b0*/  IMAD.U32 R4, RZ, RZ, UR4 ;  /* 0x00000004ff047e24 */ /* 0x000fe2000f8e00ff */
[----:B------:R-:W-:Y:S04]  /*57c0*/  MOV R5, UR5 ;  /* 0x0000000500057c02 */ /* 0x000fe80008000f00 */
[----:B------:R-:W3:Y:S01]  /*57d0*/  @!UP1 LDCU UR4, c[0x0][0xc80] ;  /* 0x00019000ff0497ac */ /* 0x000ee20008000800 */
[----:B--2--5:R4:W5:Y:S02]  /*57e0*/  @P1 LDG.E R45, desc[UR8][R4.64] ;  /* 0x00000008042d1981 */ /* 0x024964000c1e1900 */
[----:B---34-:R-:W-:Y:S07]  /*57f0*/  @!P1 IMAD.U32 R45, RZ, RZ, UR4 ;  /* 0x00000004ff2d9e24 */ /* 0x018fee000f8e00ff */
.L_x_95:
[----:B-----5:R-:W-:Y:S01]  /*5800*/  @!P0 FSETP.EQ.AND P2, PT, R45, RZ, PT ;  /* 0x000000ff2d00820b */ /* 0x020fe20003f42000 */
[----:B------:R-:W-:Y:S01]  /*5810*/  @!UPT UIADD3 URZ, UPT, UPT, URZ, URZ, URZ ;  /* 0x000000fffffff290 */ /* 0x000fe2000fffe0ff */
[----:B------:R-:W-:Y:S11]  /*5820*/  @!P0 BRA `(.L_x_96) ;  /* 0x0000000000148947 */ /* 0x000ff60003800000 */
[----:B------:R-:W-:Y:S02]  /*5830*/  LOP3.LUT P0, RZ, R85, 0xff, RZ, 0xc0, !PT ;  /* 0x000000ff55ff7812 */ /* 0x000fe4000780c0ff */
[----:B------:R-:W-:Y:S04]  /*5840*/  PLOP3.LUT P2, PT, PT, PT, UP1, 0x80, 0x8 ;  /* 0x000000000008781c */ /* 0x000fe80003f4f018 */
[----:B------:R-:W-:Y:S07]  /*5850*/  PLOP3.LUT P2, PT, P2, PT, PT, 0x8, 0x80 ;  /* 0x000000000080781c */ /* 0x000fee000174e170 */
[----:B------:R-:W-:Y:S11]  /*5860*/  @P0 FSETP.EQ.AND P2, PT, R45, RZ, PT ;  /* 0x000000ff2d00020b */ /* 0x000ff60003f42000 */
[----:B------:R-:W-:Y:S02]  /*5870*/  @!UPT UIADD3 URZ, UPT, UPT, URZ, URZ, URZ ;  /* 0x000000fffffff290 */ /* 0x000fe4000fffe0ff */
.L_x_96:
[----:B------:R-:W-:Y:S01]  /*5880*/  ULEA UR4, UR25, UR21, 0x3 ;  /* 0x0000001519047291 */ /* 0x000fe2000f8e18ff */
[----:B--2---:R-:W-:Y:S02]  /*5890*/  SHF.L.U32 R2, R11, 0x1f, RZ ;  /* 0x0000001f0b027819 */ /* 0x004fe400000006ff */
[----:B------:R-:W-:Y:S04]  /*58a0*/  ELECT P1, URZ, PT ;  /* 0x0000000000ff782f */ /* 0x000fe80003820000 */
[----:B------:R-:W-:Y:S02]  /*58b0*/  PLOP3.LUT P1, PT, P2, P1, PT, 0xf2, 0x2f ;  /* 0x00000000002f781c */ /* 0x000fe40001723e72 */
[----:B------:R-:W2:Y:S02]  /*58c0*/  SYNCS.PHASECHK.TRANS64.TRYWAIT P0, [UR4+0x108], R2 ;  /* 0x00010802ff0075a7 */ /* 0x000ea40008001104 */
[----:B--2---:R-:W-:Y:S09]  /*58d0*/  @!P0 BRA `(.L_x_97) ;  /* 0x00000068009c8947 */ /* 0x004ff20003800000 */
.L_x_216:
[----:B------:R-:W-:Y:S01]  /*58e0*/  VOTEU.ALL UP0, P1 ;  /* 0x0000000000ff7886 */ /* 0x000fe20000800000 */
[----:B--2---:R-:W-:Y:S01]  /*58f0*/  @!P1 IADD3 R2, P0, PT, R12, 0x980, RZ ;  /* 0x000009800c029810 */ /* 0x004fe20007f1e0ff */
[----:B------:R-:W-:Y:S01]  /*5900*/  UMOV UR30, 0x0 ;  /* 0x00000000001e7882 */ /* 0x000fe20000000000 */
[----:B------:R-:W-:Y:S01]  /*5910*/  UMOV UR31, 0x10000000 ;  /* 0x10000000001f7882 */ /* 0x000fe20000000000 */
[----:B------:R-:W-:Y:S01]  /*5920*/  UMOV UR28, UR36 ;  /* 0x00000024001c7c82 */ /* 0x000fe20008000000 */
[----:B------:R-:W-:Y:S01]  /*5930*/  @!UP0 ULEA UR5, UR25, UR21, 0xc ;  /* 0x0000001519058291 */ /* 0x000fe2000f8e60ff */
[----:B------:R-:W-:Y:S01]  /*5940*/  @!P1 IMAD.X R0, RZ, RZ, R13, P0 ;  /* 0x000000ffff009224 */ /* 0x000fe200000e060d */
[----:B------:R-:W-:Y:S01]  /*5950*/  @!UP0 UIADD3 UR10, UPT, UPT, UR26, 0x20, URZ ;  /* 0x000000201a0a8890 */ /* 0x000fe2000fffe0ff */
[----:B------:R-:W-:Y:S01]  /*5960*/  @!P1 R2UR UR7, R2 ;  /* 0x00000000020792ca */ /* 0x000fe200000e0000 */
[----:B------:R-:W-:Y:S02]  /*5970*/  @!UP0 UIADD3 UR24, UPT, UPT, UR5, 0x200, URZ ;  /* 0x0000020005188890 */ /* 0x000fe4000fffe0ff */
[----:B------:R-:W-:Y:S02]  /*5980*/  @!UP0 UIADD3 UR8, UPT, UPT, UR5, 0xa00, URZ ;  /* 0x00000a0005088890 */ /* 0x000fe4000fffe0ff */
[----:B------:R-:W-:Y:S02]  /*5990*/  UIADD3 UR5, UPT, UPT, UR25, 0x1, URZ ;  /* 0x0000000119057890 */ /* 0x000fe4000fffe0ff */
[----:B------:R-:W-:Y:S02]  /*59a0*/  UIADD3 UR25, UPT, UPT, UR4, 0xf0, URZ ;  /* 0x000000f004197890 */ /* 0x000fe4000fffe0ff */
[----:B------:R-:W-:Y:S01]  /*59b0*/  UISETP.NE.AND UP0, UPT, UR5, 0x3, UPT ;  /* 0x000000030500788c */ /* 0x000fe2000bf05270 */
[----:B------:R-:W-:Y:S01]  /*59c0*/  UMOV UR11, UR27 ;  /* 0x0000001b000b7c82 */ /* 0x000fe20008000000 */
[----:B------:R-:W-:Y:S02]  /*59d0*/  UMOV UR12, UR36 ;  /* 0x00000024000c7c82 */ /* 0x000fe40008000000 */
[----:B------:R-:W-:Y:S01]  /*59e0*/  USEL UR6, UR5, URZ, UP0 ;  /* 0x000000ff05067287 */ /* 0x000fe20008000000 */
[----:B------:R-:W-:Y:S01]  /*59f0*/  @!P1 R2UR UR5, R0 ;  /* 0x00000000000592ca */ /* 0x000fe200000e0000 */
[----:B------:R-:W-:Y:S01]  /*5a00*/  IMAD.U32 R4, RZ, RZ, UR7 ;  /* 0x00000007ff047e24 */ /* 0x000fe2000f8e00ff */
[----:B------:R-:W-:Y:S01]  /*5a10*/  USEL UR18, URZ, 0x1, UP0 ;  /* 0x00000001ff127887 */ /* 0x000fe20008000000 */
[----:B------:R-:W-:Y:S01]  /*5a20*/  @!P1 IMAD.MOV.U32 R0, RZ, RZ, 0x1000 ;  /* 0x00001000ff009424 */ /* 0x000fe200078e00ff */
[----:B------:R-:W-:Y:S01]  /*5a30*/  VOTEU.ALL UP0, P1 ;  /* 0x0000000000ff7886 */ /* 0x000fe20000800000 */
[----:B------:R-:W-:Y:S01]  /*5a40*/  UMOV UR9, UR25 ;  /* 0x0000001900097c82 */ /* 0x000fe20008000000 */
[----:B------:R-:W-:Y:S01]  /*5a50*/  @!P1 R2UR UR16, R4 ;  /* 0x00000000041092ca */ /* 0x000fe200000e0000 */
[----:B------:R-:W-:Y:S01]  /*5a60*/  UPRMT UR7, UR52, 0x654, UR25 ;  /* 0x0000065434077896 */ /* 0x000fe20008000019 */
[----:B------:R-:W-:Y:S04]  /*5a70*/  LOP3.LUT R11, R11, UR18, RZ, 0x3c, !PT ;  /* 0x000000120b0b7c12 */ /* 0x000fe8000f8e3cff */
[----:B------:R-:W-:Y:S01]  /*5a80*/  SHF.L.U32 R2, R11, 0x1f, RZ ;  /* 0x0000001f0b027819 */ /* 0x000fe200000006ff */
[----:B------:R-:W-:Y:S01]  /*5a90*/  IMAD.U32 R5, RZ, RZ, UR5 ;  /* 0x00000005ff057e24 */ /* 0x000fe2000f8e00ff */
[----:B------:R-:W-:Y:S04]  /*5aa0*/  ULEA UR5, UR6, UR21, 0x3 ;  /* 0x0000001506057291 */ /* 0x000fe8000f8e18ff */
[----:B------:R-:W-:Y:S11]  /*5ab0*/  @!P1 R2UR UR17, R5 ;  /* 0x00000000051192ca */ /* 0x000ff600000e0000 */
[----:B------:R-:W-:Y:S02]  /*5ac0*/  @!UPT UIADD3 URZ, UPT, UPT, URZ, URZ, URZ ;  /* 0x000000fffffff290 */ /* 0x000fe4000fffe0ff */
[----:B------:R2:W-:Y:S01]  /*5ad0*/  @!UP0 UTMALDG.3D [UR24], [UR16], desc[UR30] ;  /* 0x00001e18100085b4 */ /* 0x0005e20008011000 */
[----:B------:R-:W-:Y:S05]  /*5ae0*/  VOTEU.ALL UP0, P1 ;  /* 0x0000000000ff7886 */ /* 0x000fea0000800000 */
[----:B------:R2:W-:Y:S01]  /*5af0*/  @!UP0 UTMALDG.3D [UR8], [UR16], desc[UR30] ;  /* 0x00001e08100085b4 */ /* 0x0005e20008011000 */
[----:B------:R2:W-:Y:S01]  /*5b00*/  @!P1 SYNCS.ARRIVE.TRANS64.RED.A0TR RZ, [UR4+0xf0], R0 ;  /* 0x0000f000ffff99a7 */ /* 0x0005e20008300404 */
[----:B------:R-:W-:Y:S01]  /*5b10*/  SYNCS.ARRIVE.TRANS64.RED.A1T0 RZ, [UR7], RZ ;  /* 0x000000ffffff79a7 */ /* 0x000fe20008100407 */
[----:B------:R-:W3:Y:S02]  /*5b20*/  SYNCS.PHASECHK.TRANS64.TRYWAIT P0, [UR5+0x108], R2 ;  /* 0x00010802ff0075a7 */ /* 0x000ee40008001105 */
[----:B--23--:R-:W-:Y:S05]  /*5b30*/  @!P0 BRA `(.L_x_98) ;  /* 0x00000068001c8947 */ /* 0x00cfea0003800000 */
.L_x_218:
[----:B------:R-:W-:Y:S01]  /*5b40*/  VOTEU.ALL UP0, P1 ;  /* 0x0000000000ff7886 */ /* 0x000fe20000800000 */
[----:B--2---:R-:W-:Y:S01]  /*5b50*/  @!P1 IADD3 R2, P0, PT, R12, 0x980, RZ ;  /* 0x000009800c029810 */ /* 0x004fe20007f1e0ff */
[----:B------:R-:W-:Y:S01]  /*5b60*/  UIADD3 UR17, UPT, UPT, UR5, 0xf0, URZ ;  /* 0x000000f005117890 */ /* 0x000fe2000fffe0ff */
[----:B------:R-:W-:Y:S02]  /*5b70*/  UMOV UR30, 0x0 ;  /* 0x00000000001e7882 */ /* 0x000fe40000000000 */
[----:B------:R-:W-:Y:S01]  /*5b80*/  @!UP0 ULEA UR4, UR6, UR21, 0xc ;  /* 0x0000001506048291 */ /* 0x000fe2000f8e60ff */
[----:B------:R-:W-:Y:S01]  /*5b90*/  @!P1 IMAD.X R0, RZ, RZ, R13, P0 ;  /* 0x000000ffff009224 */ /* 0x000fe200000e060d */
[----:B------:R-:W-:Y:S01]  /*5ba0*/  @!UP0 UIADD3 UR19, UPT, UPT, UR27, 0x40, URZ ;  /* 0x000000401b138890 */ /* 0x000fe2000fffe0ff */
[----:B------:R-:W-:Y:S01]  /*5bb0*/  @!P1 R2UR UR7, R2 ;  /* 0x00000000020792ca */ /* 0x000fe200000e0000 */
[----:B------:R-:W-:Y:S02]  /*5bc0*/  @!UP0 UIADD3 UR16, UPT, UPT, UR4, 0x200, URZ ;  /* 0x0000020004108890 */ /* 0x000fe4000fffe0ff */
[----:B------:R-:W-:Y:S02]  /*5bd0*/  @!UP0 UIADD3 UR8, UPT, UPT, UR4, 0xa00, URZ ;  /* 0x00000a0004088890 */ /* 0x000fe4000fffe0ff */
[----:B------:R-:W-:Y:S02]  /*5be0*/  UIADD3 UR4, UPT, UPT, UR6, 0x1, URZ ;  /* 0x0000000106047890 */ /* 0x000fe4000fffe0ff */
[----:B------:R-:W-:Y:S02]  /*5bf0*/  @!UP0 UIADD3 UR10, UPT, UPT, UR26, 0x20, URZ ;  /* 0x000000201a0a8890 */ /* 0x000fe4000fffe0ff */
[----:B------:R-:W-:Y:S01]  /*5c00*/  UISETP.NE.AND UP0, UPT, UR4, 0x3, UPT ;  /* 0x000000030400788c */ /* 0x000fe2000bf05270 */
[----:B------:R-:W-:Y:S01]  /*5c10*/  UMOV UR31, 0x10000000 ;  /* 0x10000000001f7882 */ /* 0x000fe20000000000 */
        /* <DEDUP_REMOVED lines=9> */
[----:B------:R-:W-:Y:S01]  /*5cb0*/  UMOV UR12, UR36 ;  /* 0x00000024000c7c82 */ /* 0x000fe20008000000 */
[----:B------:R-:W-:Y:S01]  /*5cc0*/  UMOV UR9, UR17 ;  /* 0x0000001100097c82 */ /* 0x000fe20008000000 */
[----:B------:R-:W-:Y:S01]  /*5cd0*/  UMOV UR11, UR19 ;  /* 0x00000013000b7c82 */ /* 0x000fe20008000000 */
[----:B------:R-:W-:Y:S01]  /*5ce0*/  UPRMT UR7, UR52, 0x654, UR17 ;  /* 0x0000065434077896 */ /* 0x000fe20008000011 */
[----:B------:R-:W-:Y:S02]  /*5cf0*/  LOP3.LUT R11, R11, UR28, RZ, 0x3c, !PT ;  /* 0x0000001c0b0b7c12 */ /* 0x000fe4000f8e3cff */
[----:B------:R-:W-:Y:S01]  /*5d00*/  IMAD.U32 R5, RZ, RZ, UR4 ;  /* 0x00000004ff057e24 */ /* 0x000fe2000f8e00ff */
[----:B------:R-:W-:Y:S01]  /*5d10*/  ULEA UR4, UR6, UR21, 0x3 ;  /* 0x0000001506047291 */ /* 0x000fe2000f8e18ff */
[----:B------:R-:W-:Y:S03]  /*5d20*/  SHF.L.U32 R2, R11, 0x1f, RZ ;  /* 0x0000001f0b027819 */ /* 0x000fe600000006ff */
        /* <DEDUP_REMOVED lines=9> */
.L_x_220:
[----:B------:R-:W-:Y:S01]  /*5dc0*/  VOTEU.ALL UP0, P1 ;  /* 0x0000000000ff7886 */ /* 0x000fe20000800000 */
[----:B--2---:R-:W-:Y:S01]  /*5dd0*/  @!P1 IADD3 R2, P0, PT, R12, 0x980, RZ ;  /* 0x000009800c029810 */ /* 0x004fe20007f1e0ff */
[----:B------:R-:W-:Y:S01]  /*5de0*/  UIADD3 UR18, UPT, UPT, UR26, 0x10, URZ ;  /* 0x000000101a127890 */ /* 0x000fe2000fffe0ff */
[----:B------:R-:W-:Y:S01]  /*5df0*/  VIADD R10, R10, 0x1 ;  /* 0x000000010a0a7836 */ /* 0x000fe20000000000 */
[----:B------:R-:W-:Y:S01]  /*5e00*/  UIADD3 UR17, UPT, UPT, UR4, 0xf0, URZ ;  /* 0x000000f004117890 */ /* 0x000fe2000fffe0ff */
[----:B------:R-:W-:Y:S01]  /*5e10*/  @!P1 R2UR UR7, R2 ;  /* 0x00000000020792ca */ /* 0x000fe200000e0000 */
[----:B------:R-:W-:Y:S01]  /*5e20*/  @!UP0 ULEA UR5, UR6, UR21, 0xc ;  /* 0x0000001506058291 */ /* 0x000fe2000f8e60ff */
[----:B------:R-:W-:Y:S01]  /*5e30*/  @!P1 IMAD.X R0, RZ, RZ, R13, P0 ;  /* 0x000000ffff009224 */ /* 0x000fe200000e060d */
[----:B------:R-:W-:Y:S01]  /*5e40*/  @!UP0 UIADD3 UR10, UPT, UPT, UR26, 0x30, URZ ;  /* 0x000000301a0a8890 */ /* 0x000fe2000fffe0ff */
[----:B------:R-:W-:Y:S01]  /*5e50*/  @!P1 IMAD.MOV.U32 R2, RZ, RZ, 0x1000 ;  /* 0x00001000ff029424 */ /* 0x000fe200078e00ff */
[----:B------:R-:W-:Y:S02]  /*5e60*/  @!UP0 UIADD3 UR16, UPT, UPT, UR5, 0x200, URZ ;  /* 0x0000020005108890 */ /* 0x000fe4000fffe0ff */
[----:B------:R-:W-:Y:S02]  /*5e70*/  @!UP0 UIADD3 UR8, UPT, UPT, UR5, 0xa00, URZ ;  /* 0x00000a0005088890 */ /* 0x000fe4000fffe0ff */
[----:B------:R-:W-:Y:S01]  /*5e80*/  UIADD3 UR5, UPT, UPT, UR6, 0x1, URZ ;  /* 0x0000000106057890 */ /* 0x000fe2000fffe0ff */
[----:B------:R-:W-:Y:S01]  /*5e90*/  UMOV UR30, 0x0 ;  /* 0x00000000001e7882 */ /* 0x000fe20000000000 */
[----:B------:R-:W-:Y:S02]  /*5ea0*/  UMOV UR31, 0x10000000 ;  /* 0x10000000001f7882 */ /* 0x000fe40000000000 */
[----:B------:R-:W-:Y:S01]  /*5eb0*/  UISETP.NE.AND UP0, UPT, UR5, 0x3, UPT ;  /* 0x000000030500788c */ /* 0x000fe2000bf05270 */
[----:B------:R-:W-:Y:S01]  /*5ec0*/  IMAD.U32 R4, RZ, RZ, UR7 ;  /* 0x00000007ff047e24 */ /* 0x000fe2000f8e00ff */
[----:B------:R-:W-:Y:S01]  /*5ed0*/  UMOV UR19, UR27 ;  /* 0x0000001b00137c82 */ /* 0x000fe20008000000 */
[----:B------:R-:W-:Y:S01]  /*5ee0*/  UMOV UR20, UR36 ;  /* 0x0000002400147c82 */ /* 0x000fe20008000000 */
[----:B------:R-:W-:Y:S01]  /*5ef0*/  USEL UR6, UR5, URZ, UP0 ;  /* 0x000000ff05067287 */ /* 0x000fe20008000000 */
[----:B------:R-:W-:Y:S01]  /*5f00*/  @!P1 R2UR UR5, R0 ;  /* 0x00000000000592ca */ /* 0x000fe200000e0000 */
[----:B------:R-:W-:Y:S01]  /*5f10*/  USEL UR28, URZ, 0x1, UP0 ;  /* 0x00000001ff1c7887 */ /* 0x000fe20008000000 */
[----:B------:R-:W-:Y:S01]  /*5f20*/  @!P1 R2UR UR24, R4 ;  /* 0x00000000041892ca */ /* 0x000fe200000e0000 */
[----:B------:R-:W-:Y:S01]  /*5f30*/  VOTEU.ALL UP0, P1 ;  /* 0x0000000000ff7886 */ /* 0x000fe20000800000 */
[----:B------:R-:W-:Y:S01]  /*5f40*/  UMOV UR11, UR27 ;  /* 0x0000001b000b7c82 */ /* 0x000fe20008000000 */
[----:B------:R-:W-:Y:S01]  /*5f50*/  UMOV UR12, UR36 ;  /* 0x00000024000c7c82 */ /* 0x000fe20008000000 */
[----:B------:R-:W-:Y:S01]  /*5f60*/  UMOV UR9, UR17 ;  /* 0x0000001100097c82 */ /* 0x000fe20008000000 */
        /* <DEDUP_REMOVED lines=14> */
.L_x_222:
[----:B------:R-:W-:Y:S01]  /*6050*/  UIADD3 UR17, UPT, UPT, UR5, 0xf0, URZ ;  /* 0x000000f005117890 */ /* 0x000fe2000fffe0ff */
[----:B--2---:R-:W-:Y:S01]  /*6060*/  @!P1 IADD3 R2, P0, PT, R12, 0x980, RZ ;  /* 0x000009800c029810 */ /* 0x004fe20007f1e0ff */
[----:B------:R-:W-:Y:S01]  /*6070*/  UPLOP3.LUT UP3, UPT, UPT, UPT, UPT, 0x80, 0x8 ;  /* 0x000000000008789c */ /* 0x000fe20003f6f070 */
[----:B------:R-:W-:Y:S01]  /*6080*/  R2UR UR30, R91 ;  /* 0x000000005b1e72ca */ /* 0x000fe200000e0000 */
[----:B------:R-:W-:Y:S01]  /*6090*/  UMOV UR20, UR36 ;  /* 0x0000002400147c82 */ /* 0x000fe20008000000 */
[----:B------:R-:W-:Y:S01]  /*60a0*/  UMOV UR12, UR36 ;  /* 0x00000024000c7c82 */ /* 0x000fe20008000000 */
[----:B------:R-:W-:Y:S01]  /*60b0*/  VOTEU.ALL UP0, P1 ;  /* 0x0000000000ff7886 */ /* 0x000fe20000800000 */
[----:B------:R-:W-:Y:S01]  /*60c0*/  UMOV UR9, UR17 ;  /* 0x0000001100097c82 */ /* 0x000fe20008000000 */
[----:B------:R-:W-:Y:S01]  /*60d0*/  @!P1 IMAD.X R0, RZ, RZ, R13, P0 ;  /* 0x000000ffff009224 */ /* 0x000fe200000e060d */
[----:B------:R-:W-:Y:S01]  /*60e0*/  R2UR UR28, R92 ;  /* 0x000000005c1c72ca */ /* 0x000fe200000e0000 */
[----:B------:R-:W-:Y:S01]  /*60f0*/  UMOV UR36, UR29 ;  /* 0x0000001d00247c82 */ /* 0x000fe20008000000 */
[----:B------:R-:W-:Y:S01]  /*6100*/  @!UP0 ULEA UR4, UR6, UR21, 0xc ;  /* 0x0000001506048291 */ /* 0x000fe2000f8e60ff */
[C---:B------:R-:W-:Y:S01]  /*6110*/  ISETP.NE.AND P0, PT, R10.reuse, 0x2, PT ;  /* 0x000000020a00780c */ /* 0x040fe20003f05270 */
[----:B------:R-:W-:Y:S02]  /*6120*/  @!UP0 UIADD3 UR19, UPT, UPT, UR27, 0x40, URZ ;  /* 0x000000401b138890 */ /* 0x000fe4000fffe0ff */
[----:B------:R-:W-:Y:S01]  /*6130*/  @!UP0 UIADD3 UR16, UPT, UPT, UR4, 0x200, URZ ;  /* 0x0000020004108890 */ /* 0x000fe2000fffe0ff */
[----:B------:R-:W-:Y:S01]  /*6140*/  SEL R10, R10, RZ, P0 ;  /* 0x000000ff0a0a7207 */ /* 0x000fe20000000000 */
[----:B------:R-:W-:Y:S02]  /*6150*/  @!UP0 UIADD3 UR8, UPT, UPT, UR4, 0xa00, URZ ;  /* 0x00000a0004088890 */ /* 0x000fe4000fffe0ff */
[----:B------:R-:W-:Y:S01]  /*6160*/  UIADD3 UR4, UPT, UPT, UR6, 0x1, URZ ;  /* 0x0000000106047890 */ /* 0x000fe2000fffe0ff */
[----:B------:R-:W-:Y:S01]  /*6170*/  @!P1 R2UR UR6, R2 ;  /* 0x00000000020692ca */ /* 0x000fe200000e0000 */
[----:B------:R-:W-:Y:S02]  /*6180*/  @!UP0 UIADD3 UR10, UPT, UPT, UR26, 0x30, URZ ;  /* 0x000000301a0a8890 */ /* 0x000fe4000fffe0ff */
[----:B------:R-:W-:Y:S01]  /*6190*/  UISETP.NE.AND UP0, UPT, UR4, 0x3, UPT ;  /* 0x000000030400788c */ /* 0x000fe2000bf05270 */
[----:B------:R-:W-:Y:S01]  /*61a0*/  UMOV UR26, 0x0 ;  /* 0x00000000001a7882 */ /* 0x000fe20000000000 */
[----:B------:R-:W-:Y:S02]  /*61b0*/  UMOV UR27, 0x10000000 ;  /* 0x10000000001b7882 */ /* 0x000fe40000000000 */
[----:B------:R-:W-:Y:S01]  /*61c0*/  USEL UR25, UR4, URZ, UP0 ;  /* 0x000000ff04197287 */ /* 0x000fe20008000000 */
[----:B------:R-:W-:Y:S01]  /*61d0*/  @!P1 R2UR UR4, R0 ;  /* 0x00000000000492ca */ /* 0x000fe200000e0000 */
[----:B------:R-:W-:Y:S01]  /*61e0*/  USEL UR24, URZ, 0x1, UP0 ;  /* 0x00000001ff187887 */ /* 0x000fe20008000000 */
[----:B------:R-:W-:Y:S01]  /*61f0*/  SEL R0, RZ, 0x1, P0 ;  /* 0x00000001ff007807 */ /* 0x000fe20000000000 */
[----:B------:R-:W-:Y:S01]  /*6200*/  VOTEU.ALL UP0, P1 ;  /* 0x0000000000ff7886 */ /* 0x000fe20000800000 */
[----:B------:R-:W-:Y:S01]  /*6210*/  UMOV UR11, UR19 ;  /* 0x00000013000b7c82 */ /* 0x000fe20008000000 */
[----:B------:R-:W-:Y:S01]  /*6220*/  IMAD.U32 R4, RZ, RZ, UR6 ;  /* 0x00000006ff047e24 */ /* 0x000fe2000f8e00ff */
[----:B------:R-:W-:Y:S02]  /*6230*/  LOP3.LUT R9, R9, R0, RZ, 0x3c, !PT ;  /* 0x0000000009097212 */ /* 0x000fe400078e3cff */
[----:B------:R-:W-:Y:S02]  /*6240*/  LOP3.LUT R11, R11, UR24, RZ, 0x3c, !PT ;  /* 0x000000180b0b7c12 */ /* 0x000fe4000f8e3cff */
[----:B------:R-:W-:Y:S03]  /*6250*/  @!P1 R2UR UR6, R4 ;  /* 0x00000000040692ca */ /* 0x000fe600000e0000 */
[----:B------:R-:W-:Y:S01]  /*6260*/  IMAD.U32 R5, RZ, RZ, UR4 ;  /* 0x00000004ff057e24 */ /* 0x000fe2000f8e00ff */
[----:B------:R-:W-:Y:S04]  /*6270*/  UPRMT UR4, UR52, 0x654, UR17 ;  /* 0x0000065434047896 */ /* 0x000fe80008000011 */
[----:B------:R-:W-:Y:S11]  /*6280*/  @!P1 R2UR UR7, R5 ;  /* 0x00000000050792ca */ /* 0x000ff600000e0000 */
[----:B------:R-:W-:Y:S02]  /*6290*/  @!UPT UIADD3 URZ, UPT, UPT, URZ, URZ, URZ ;  /* 0x000000fffffff290 */ /* 0x000fe4000fffe0ff */
[----:B------:R2:W-:Y:S01]  /*62a0*/  @!UP0 UTMALDG.3D [UR16], [UR6], desc[UR26] ;  /* 0x00001a10060085b4 */ /* 0x0005e20008011000 */
[----:B------:R-:W-:Y:S05]  /*62b0*/  VOTEU.ALL UP0, P1 ;  /* 0x0000000000ff7886 */ /* 0x000fea0000800000 */
[----:B------:R3:W-:Y:S01]  /*62c0*/  @!UP0 UTMALDG.3D [UR8], [UR6], desc[UR26] ;  /* 0x00001a08060085b4 */ /* 0x0007e20008011000 */
[----:B------:R4:W-:Y:S01]  /*62d0*/  @!P1 SYNCS.ARRIVE.TRANS64.RED.A0TR RZ, [UR5+0xf0], R3 ;  /* 0x0000f003ffff99a7 */ /* 0x0009e20008300405 */
[----:B------:R-:W-:Y:S01]  /*62e0*/  SYNCS.ARRIVE.TRANS64.RED.A1T0 RZ, [UR4], RZ ;  /* 0x000000ffffff79a7 */ /* 0x000fe20008100404 */
[----:B--2---:R-:W-:Y:S02]  /*62f0*/  UIADD3 UR20, UPT, UPT, UR14, UR28, URZ ;  /* 0x0000001c0e147290 */ /* 0x004fe4000fffe0ff */
[----:B---3--:R-:W-:Y:S01]  /*6300*/  UIADD3 UR26, UPT, UPT, UR13, UR30, URZ ;  /* 0x0000001e0d1a7290 */ /* 0x008fe2000fffe0ff */
[----:B------:R-:W-:Y:S11]  /*6310*/  BRA.U UP2, `(.L_x_101) ;  /* 0xffffffed02587547 */ /* 0x000ff6000b83ffff */
[----:B------:R-:W-:Y:S01]  /*6320*/  UIADD3 UR21, UPT, UPT, UR21, 0x108, URZ ;  /* 0x0000010815157890 */ /* 0x000fe2000fffe0ff */
[----:B------:R-:W-:-:S03]  /*6330*/  SHF.L.U32 R2, R11, 0x1f, RZ ;  /* 0x0000001f0b027819 */ /* 0x000fc600000006ff */
[----:B------:R-:W-:-:S09]  /*6340*/  ULEA UR4, UR25, UR21, 0x3 ;  /* 0x0000001519047291 */ /* 0x000fd2000f8e18ff */
[----:B------:R-:W2:Y:S02]  /*6350*/  SYNCS.PHASECHK.TRANS64.TRYWAIT P0, [UR4], R2 ;  /* 0x00000002ff0075a7 */ /* 0x000ea40008001104 */
[----:B--2---:R-:W-:Y:S05]  /*6360*/  @!P0 BRA `(.L_x_102) ;  /* 0x0000006000588947 */ /* 0x004fea0003800000 */
.L_x_224:
[----:B------:R-:W-:-:S04]  /*6370*/  UIADD3 UR4, UPT, UPT, UR25, 0x1, URZ ;  /* 0x0000000119047890 */ /* 0x000fc8000fffe0ff */
[----:B------:R-:W-:-:S04]  /*6380*/  UISETP.NE.AND UP0, UPT, UR4, 0x3, UPT ;  /* 0x000000030400788c */ /* 0x000fc8000bf05270 */
[----:B------:R-:W-:Y:S02]  /*6390*/  USEL UR6, URZ, 0x1, UP0 ;  /* 0x00000001ff067887 */ /* 0x000fe40008000000 */
[----:B------:R-:W-:-:S04]  /*63a0*/  USEL UR4, UR4, URZ, UP0 ;  /* 0x000000ff04047287 */ /* 0x000fc80008000000 */
[----:B------:R-:W-:Y:S01]  /*63b0*/  ULEA UR5, UR4, UR21, 0x3 ;  /* 0x0000001504057291 */ /* 0x000fe2000f8e18ff */
[----:B------:R-:W-:-:S04]  /*63c0*/  LOP3.LUT R11, R11, UR6, RZ, 0x3c, !PT ;  /* 0x000000060b0b7c12 */ /* 0x000fc8000f8e3cff */
[----:B--2---:R-:W-:-:S04]  /*63d0*/  SHF.L.U32 R2, R11, 0x1f, RZ ;  /* 0x0000001f0b027819 */ /* 0x004fc800000006ff */
[----:B------:R-:W2:Y:S02]  /*63e0*/  SYNCS.PHASECHK.TRANS64.TRYWAIT P0, [UR5], R2 ;  /* 0x00000002ff0075a7 */ /* 0x000ea40008001105 */
[----:B--2---:R-:W-:Y:S05]  /*63f0*/  @!P0 BRA `(.L_x_103) ;  /* 0x00000060004c8947 */ /* 0x004fea0003800000 */
.L_x_226:
[----:B------:R-:W-:-:S04]  /*6400*/  UIADD3 UR4, UPT, UPT, UR4, 0x1, URZ ;  /* 0x0000000104047890 */ /* 0x000fc8000fffe0ff */
[----:B------:R-:W-:-:S04]  /*6410*/  UISETP.NE.AND UP0, UPT, UR4, 0x3, UPT ;  /* 0x000000030400788c */ /* 0x000fc8000bf05270 */
[----:B------:R-:W-:Y:S02]  /*6420*/  USEL UR5, URZ, 0x1, UP0 ;  /* 0x00000001ff057887 */ /* 0x000fe40008000000 */
[----:B------:R-:W-:-:S04]  /*6430*/  USEL UR4, UR4, URZ, UP0 ;  /* 0x000000ff04047287 */ /* 0x000fc80008000000 */
[----:B------:R-:W-:Y:S01]  /*6440*/  ULEA UR4, UR4, UR21, 0x3 ;  /* 0x0000001504047291 */ /* 0x000fe2000f8e18ff */
[----:B--2---:R-:W-:-:S04]  /*6450*/  LOP3.LUT R2, R11, UR5, RZ, 0x3c, !PT ;  /* 0x000000050b027c12 */ /* 0x004fc8000f8e3cff */
[----:B------:R-:W-:Y:S01]  /*6460*/  SHF.L.U32 R2, R2, 0x1f, RZ ;  /* 0x0000001f02027819 */ /* 0x000fe200000006ff */
[----:B------:R-:W-:-:S07]  /*6470*/  IMAD.U32 R0, RZ, RZ, UR4 ;  /* 0x00000004ff007e24 */ /* 0x000fce000f8e00ff */
.L_x_104:
[----:B--2---:R2:W3:Y:S02]  /*6480*/  SYNCS.PHASECHK.TRANS64.TRYWAIT P0, [R0+URZ], R2 ;  /* 0x00000002000075a7 */ /* 0x0044e400080011ff */
[----:B---3--:R-:W-:Y:S05]  /*6490*/  @!P0 NANOSLEEP.SYNCS 0x989680 ;  /* 0x009896800000895d */ /* 0x008fea0003900000 */
[----:B------:R-:W3:Y:S02]  /*64a0*/  @!P0 SYNCS.PHASECHK.TRANS64 P0, [R0+URZ], R2 ;  /* 0x00000002000085a7 */ /* 0x000ee400080010ff */
[----:B-1-3--:R-:W-:Y:S05]  /*64b0*/  @P0 EXIT ;  /* 0x000000000000094d */ /* 0x00afea0003800000 */
[----:B------:R-:W-:Y:S05]  /*64c0*/  BRA `(.L_x_104) ;  /* 0xfffffffc00ec7947 */ /* 0x000fea000383ffff */
.L_x_90:
[----:B------:R-:W-:-:S06]  /*64d0*/  UISETP.GE.AND UP0, UPT, UR18, 0x4, UPT ;  /* 0x000000041200788c */ /* 0x000fcc000bf06270 */
[----:B------:R-:W-:-:S13]  /*64e0*/  PLOP3.LUT P0, PT, PT, PT, UP0, 0x80, 0x8 ;  /* 0x000000000008781c */ /* 0x000fda0003f0f008 */
[----:B-1----:R-:W-:Y:S05]  /*64f0*/  @!P0 EXIT ;  /* 0x000000000000894d */ /* 0x002fea0003800000 */
[----:B------:R-:W-:Y:S01]  /*6500*/  BAR.SYNC.DEFER_BLOCKING 0x6, 0xa0 ;  /* 0x0182800000007b1d */ /* 0x000fe20000010000 */
[C---:B------:R-:W-:Y:S01]  /*6510*/  IMAD.SHL.U32 R83, R81.reuse, 0x10, RZ ;  /* 0x0000001051537824 */ /* 0x040fe200078e00ff */
[C---:B------:R-:W-:Y:S01]  /*6520*/  LOP3.LUT R84, R86.reuse, 0x3, RZ, 0xc0, !PT ;  /* 0x0000000356547812 */ /* 0x040fe200078ec0ff */
[C---:B------:R-:W-:Y:S01]  /*6530*/  IMAD.SHL.U32 R82, R81.reuse, 0x2, RZ ;  /* 0x0000000251527824 */ /* 0x040fe200078e00ff */
[----:B------:R-:W-:Y:S01]  /*6540*/  CS2R R78, SRZ ;  /* 0x00000000004e7805 */ /* 0x000fe2000001ff00 */
[----:B------:R-:W-:Y:S01]  /*6550*/  IMAD.SHL.U32 R2, R86, 0x200, RZ ;  /* 0x0000020056027824 */ /* 0x000fe200078e00ff */
[----:B------:R-:W-:Y:S01]  /*6560*/  UMOV UR4, 0x400 ;  /* 0x0000040000047882 */ /* 0x000fe20000000000 */
[----:B------:R-:W1:Y:S01]  /*6570*/  LDCU UR5, c[0x0][0x370] ;  /* 0x00006e00ff0577ac */ /* 0x000e620008000800 */
[----:B------:R-:W2:Y:S01]  /*6580*/  LDC.64 R74, c[0x0][0xcb0] ;  /* 0x00032c00ff4a7b82 */ /* 0x000ea20000000a00 */
[----:B------:R-:W-:Y:S01]  /*6590*/  IMAD.U32 R81, R81, 0x10000, RZ ;  /* 0x0001000051517824 */ /* 0x000fe200078e00ff */
[C---:B------:R-:W-:Y:S01]  /*65a0*/  LOP3.LUT R6, R83.reuse, 0x40, RZ, 0xc0, !PT ;  /* 0x0000004053067812 */ /* 0x040fe200078ec0ff */
[----:B------:R-:W-:Y:S01]  /*65b0*/  ULEA UR4, UR52, UR4, 0x18 ;  /* 0x0000000434047291 */ /* 0x000fe2000f8ec0ff */
[----:B------:R-:W-:Y:S01]  /*65c0*/  LOP3.LUT R3, R83, 0x1b0, RZ, 0xc0, !PT ;  /* 0x000001b053037812 */ /* 0x000fe200078ec0ff */
[----:B------:R-:W3:Y:S01]  /*65d0*/  LDCU.64 UR6, c[0x0][0xc90] ;  /* 0x00019200ff0677ac */ /* 0x000ee20008000a00 */
[----:B------:R-:W-:Y:S01]  /*65e0*/  LOP3.LUT R82, R6, 0x8, R82, 0xf8, !PT ;  /* 0x0000000806527812 */ /* 0x000fe200078ef852 */
[----:B------:R-:W-:Y:S01]  /*65f0*/  IMAD.MOV.U32 R80, RZ, RZ, RZ ;  /* 0x000000ffff507224 */ /* 0x000fe200078e00ff */
[----:B------:R-:W4:Y:S01]  /*6600*/  LDC.64 R72, c[0x0][0xca8] ;  /* 0x00032a00ff487b82 */ /* 0x000f220000000a00 */
[----:B------:R-:W-:Y:S01]  /*6610*/  LOP3.LUT R2, R3, 0x200, R2, 0xf8, !PT ;  /* 0x0000020003027812 */ /* 0x000fe200078ef802 */
[----:B------:R-:W-:Y:S01]  /*6620*/  IMAD.MOV.U32 R77, RZ, RZ, RZ ;  /* 0x000000ffff4d7224 */ /* 0x000fe200078e00ff */
[----:B------:R-:W-:Y:S01]  /*6630*/  LOP3.LUT R81, R81, 0x200000, RZ, 0xc0, !PT ;  /* 0x0020000051517812 */ /* 0x000fe200078ec0ff */
[----:B------:R-:W2:Y:S01]  /*6640*/  LDCU UR43, c[0x0][0xf0c] ;  /* 0x0001e180ff2b77ac */ /* 0x000ea20008000800 */
[----:B------:R-:W-:-:S02]  /*6650*/  LOP3.LUT P0, RZ, R83, 0x40, RZ, 0xc0, !PT ;  /* 0x0000004053ff7812 */ /* 0x000fc4000780c0ff */
[----:B------:R-:W-:Y:S01]  /*6660*/  LOP3.LUT R82, R2, R82, RZ, 0xfc, !PT ;  /* 0x0000005202527212 */ /* 0x000fe200078efcff */
[----:B------:R-:W2:Y:S01]  /*6670*/  LDS R0, [UR4+0x1c0] ;  /* 0x0001c004ff007984 */ /* 0x000ea20008000800 */
[----:B-1----:R-:W-:Y:S01]  /*6680*/  IMAD.U32 R90, RZ, RZ, UR5 ;  /* 0x00000005ff5a7e24 */ /* 0x002fe2000f8e00ff */
[----:B------:R-:W1:Y:S01]  /*6690*/  LDCU UR5, c[0x0][0x374] ;  /* 0x00006e80ff0577ac */ /* 0x000e620008000800 */
[----:B------:R-:W-:Y:S01]  /*66a0*/  P2R R2, PR, RZ, 0x1 ;  /* 0x00000001ff027803 */ /* 0x000fe20000000000 */
[----:B------:R-:W-:Y:S01]  /*66b0*/  UIADD3 UR4, UPT, UPT, UR4, 0x200, URZ ;  /* 0x0000020004047890 */ /* 0x000fe2000fffe0ff */
[----:B---3--:R-:W-:Y:S01]  /*66c0*/  IMAD.U32 R88, RZ, RZ, UR6 ;  /* 0x00000006ff587e24 */ /* 0x008fe2000f8e00ff */
[----:B------:R-:W-:Y:S01]  /*66d0*/  MOV R87, UR7 ;  /* 0x0000000700577c02 */ /* 0x000fe20008000f00 */
[----:B------:R-:W3:Y:S03]  /*66e0*/  LDCU UR39, c[0x0][0xf30] ;  /* 0x0001e600ff2777ac */ /* 0x000ee60008000800 */
[----:B------:R-:W-:Y:S01]  /*66f0*/  MOV R94, UR4 ;  /* 0x00000004005e7c02 */ /* 0x000fe20008000f00 */
[----:B------:R-:W2:Y:S01]  /*6700*/  LDCU.64 UR58, c[0x0][0xc88] ;  /* 0x00019100ff3a77ac */ /* 0x000ea20008000a00 */
[----:B------:R-:W2:Y:S01]  /*6710*/  LDCU.64 UR40, c[0x0][0xf28] ;  /* 0x0001e500ff2877ac */ /* 0x000ea20008000a00 */
[----:B-1----:R-:W-:Y:S01]  /*6720*/  IMAD.U32 R89, RZ, RZ, UR5 ;  /* 0x00000005ff597e24 */ /* 0x002fe2000f8e00ff */
[----:B------:R-:W1:Y:S01]  /*6730*/  LDCU.128 UR60, c[0x0][0xf10] ;  /* 0x0001e200ff3c77ac */ /* 0x000e620008000c00 */
[----:B------:R-:W-:Y:S01]  /*6740*/  UMOV UR57, 0x1 ;  /* 0x0000000100397882 */ /* 0x000fe20000000000 */
[----:B------:R-:W-:Y:S01]  /*6750*/  UMOV UR45, URZ ;  /* 0x000000ff002d7c82 */ /* 0x000fe20008000000 */
[----:B------:R-:W-:Y:S01]  /*6760*/  UMOV UR56, URZ ;  /* 0x000000ff00387c82 */ /* 0x000fe20008000000 */
[----:B------:R-:W-:Y:S01]  /*6770*/  UMOV UR52, URZ ;  /* 0x000000ff00347c82 */ /* 0x000fe20008000000 */
[----:B-1234-:R-:W-:-:S07]  /*6780*/  IMAD.IADD R81, R0, 0x1, R81 ;  /* 0x0000000100517824 */ /* 0x01efce00078e0251 */
.L_x_163:
[----:B-1----:R-:W1:Y:S01]  /*6790*/  S2UR UR44, SR_CgaCtaId ;  /* 0x00000000002c79c3 */ /* 0x002e620000008800 */
[----:B------:R-:W-:Y:S01]  /*67a0*/  UMOV UR4, 0x400 ;  /* 0x0000040000047882 */ /* 0x000fe20000000000 */
[----:B------:R-:W-:Y:S01]  /*67b0*/  SHF.L.U32 R2, R78, 0x1f, RZ ;  /* 0x0000001f4e027819 */ /* 0x000fe200000006ff */
[----:B-1----:R-:W-:Y:S06]  /*67c0*/  ULEA UR44, UR44, UR4, 0x18 ;  /* 0x000000042c2c7291 */ /* 0x002fec000f8ec0ff */
[C---:B------:R-:W-:Y:S02]  /*67d0*/  LEA R0, R77.reuse, UR44, 0x3 ;  /* 0x0000002c4d007c11 */ /* 0x040fe4000f8e18ff */
[----:B------:R-:W-:Y:S02]  /*67e0*/  LEA R4, R77, UR44, 0x4 ;  /* 0x0000002c4d047c11 */ /* 0x000fe4000f8e20ff */
[----:B------:R-:W1:Y:S02]  /*67f0*/  SYNCS.PHASECHK.TRANS64.TRYWAIT P0, [R0+URZ+0x130], R2 ;  /* 0x00013002000075a7 */ /* 0x000e6400080011ff */
[----:B-1----:R-:W-:Y:S05]  /*6800*/  @!P0 BRA `(.L_x_105) ;  /* 0x0000005c00608947 */ /* 0x002fea0003800000 */
.L_x_227:
[----:B------:R-:W-:Y:S01]  /*6810*/  R2UR UR7, R93 ;  /* 0x000000005d0772ca */ /* 0x000fe200000e0000 */
[----:B------:R-:W2:Y:S01]  /*6820*/  LDS.128 R4, [R4+0x1a0] ;  /* 0x0001a00004047984 */ /* 0x000ea20000000c00 */
[----:B-1----:R-:W-:Y:S01]  /*6830*/  VIADD R0, R0, 0x140 ;  /* 0x0000014000007836 */ /* 0x002fe20000000000 */
[----:B------:R-:W-:Y:S04]  /*6840*/  UISETP.GE.AND UP0, UPT, UR42, 0x1, UPT ;  /* 0x000000012a00788c */ /* 0x000fe8000bf06270 */
[----:B------:R-:W-:Y:S01]  /*6850*/  PRMT R0, RZ, 0x654, R0 ;  /* 0x00000654ff007816 */ /* 0x000fe20000000000 */
[----:B------:R-:W-:Y:S01]  /*6860*/  @!PT LDS RZ, [RZ] ;  /* 0x00000000fffff984 */ /* 0x000fe20000000800 */
[----:B------:R-:W-:Y:S01]  /*6870*/  @!PT LDS RZ, [RZ] ;  /* 0x00000000fffff984 */ /* 0x000fe20000000800 */
[----:B------:R-:W-:Y:S01]  /*6880*/  @!PT LDS RZ, [RZ] ;  /* 0x00000000fffff984 */ /* 0x000fe20000000800 */
[----:B------:R-:W-:Y:S01]  /*6890*/  @!PT LDS RZ, [RZ] ;  /* 0x00000000fffff984 */ /* 0x000fe20000000800 */
[----:B------:R1:W-:Y:S06]  /*68a0*/  MEMBAR.ALL.CTA ;  /* 0x0000000000007992 */ /* 0x0003ec0000008000 */
[----:B-1----:R-:W1:Y:S02]  /*68b0*/  FENCE.VIEW.ASYNC.S ;  /* 0x00000000000073c6 */ /* 0x002e640000000000 */
[----:B-1----:R1:W-:Y:S01]  /*68c0*/  SYNCS.ARRIVE.TRANS64.RED.A1T0 RZ, [R0+URZ], RZ ;  /* 0x000000ff00ff79a7 */ /* 0x0023e200081004ff */
[----:B--2---:R-:W-:Y:S11]  /*68d0*/  LOP3.LUT P0, RZ, R6, 0x1, RZ, 0xc0, !PT ;  /* 0x0000000106ff7812 */ /* 0x004ff6000780c0ff */
[----:B------:R-:W-:Y:S02]  /*68e0*/  @!UPT UIADD3 URZ, UPT, UPT, URZ, URZ, URZ ;  /* 0x000000fffffff290 */ /* 0x000fe4000fffe0ff */
[----:B------:R-:W-:Y:S01]  /*68f0*/  VOTEU.ANY UP1, P0 ;  /* 0x0000000000ff7886 */ /* 0x000fe20000020100 */
[----:B------:R-:W-:Y:S01]  /*6900*/  PLOP3.LUT P0, PT, PT, PT, UP1, 0x80, 0x8 ;  /* 0x000000000008781c */ /* 0x000fe20003f0f018 */
[----:B------:R-:W-:Y:S06]  /*6910*/  UP2UR UR4, UPR, URZ, 0x2 ;  /* 0x00000002ff047883 */ /* 0x000fec0008000000 */
[----:B------:R-:W-:Y:S06]  /*6920*/  IMAD.U32 R95, RZ, RZ, UR4 ;  /* 0x00000004ff5f7e24 */ /* 0x000fec000f8e00ff */
[----:B------:R-:W-:Y:S02]  /*6930*/  @P0 SHF.R.U32.HI R2, RZ, 0x10, R5 ;  /* 0x00000010ff020819 */ /* 0x000fe40000011605 */
[----:B------:R-:W-:Y:S02]  /*6940*/  @P0 MOV R3, R4 ;  /* 0x0000000400030202 */ /* 0x000fe40000000f00 */
[----:B------:R-:W-:Y:S02]  /*6950*/  @P0 R2UR UR4, R2 ;  /* 0x00000000020402ca */ /* 0x000fe400000e0000 */
[----:B------:R-:W-:Y:S02]  /*6960*/  @P0 LOP3.LUT R4, R5, 0xffff, RZ, 0xc0, !PT ;  /* 0x0000ffff05040812 */ /* 0x000fe400078ec0ff */
[----:B------:R-:W-:Y:S02]  /*6970*/  @P0 R2UR UR6, R3 ;  /* 0x00000000030602ca */ /* 0x000fe400000e0000 */
[----:B------:R-:W-:Y:S07]  /*6980*/  @P0 R2UR UR5, R4 ;  /* 0x00000000040502ca */ /* 0x000fee00000e0000 */
[----:B------:R-:W-:Y:S02]  /*6990*/  @UP1 UMOV UR7, UR4 ;  /* 0x0000000400071c82 */ /* 0x000fe40008000000 */
[----:B------:R-:W-:Y:S02]  /*69a0*/  IMAD.U32 R93, RZ, RZ, UR7 ;  /* 0x00000007ff5d7e24 */ /* 0x000fe4000f8e00ff */
[----:B------:R-:W-:Y:S02]  /*69b0*/  @UP1 UMOV UR38, UR6 ;  /* 0x0000000600261c82 */ /* 0x000fe40008000000 */
[----:B------:R-:W-:Y:S01]  /*69c0*/  @UP1 UMOV UR37, UR5 ;  /* 0x0000000500251c82 */ /* 0x000fe20008000000 */
[----:B-1----:R-:W-:Y:S05]  /*69d0*/  BRA.U !UP0, `(.L_x_106) ;  /* 0x0000000108d47547 */ /* 0x002fea000b800000 */
[----:B------:R-:W1:Y:S01]  /*69e0*/  LDCU UR13, c[0x0][0xf20] ;  /* 0x0001e400ff0d77ac */ /* 0x000e620008000800 */
[----:B------:R-:W-:Y:S02]  /*69f0*/  R2UR UR14, R89 ;  /* 0x00000000590e72ca */ /* 0x000fe400000e0000 */
[----:B------:R-:W-:Y:S01]  /*6a00*/  R2UR UR12, R90 ;  /* 0x000000005a0c72ca */ /* 0x000fe200000e0000 */
[----:B------:R-:W-:Y:S02]  /*6a10*/  UISETP.NE.AND UP0, UPT, UR62, 0x1, UPT ;  /* 0x000000013e00788c */ /* 0x000fe4000bf05270 */
[----:B------:R-:W-:Y:S02]  /*6a20*/  UIMAD.WIDE.U32 UR8, UR37, UR63, URZ ;  /* 0x0000003f250872a5 */ /* 0x000fe4000f8e00ff */
[----:B------:R-:W-:Y:S02]  /*6a30*/  UIMAD.WIDE.U32 UR10, UR38, UR60, URZ ;  /* 0x0000003c260a72a5 */ /* 0x000fe4000f8e00ff */
[----:B------:R-:W-:Y:S02]  /*6a40*/  UISETP.NE.AND UP1, UPT, UR43, 0x1, UPT ;  /* 0x000000012b00788c */ /* 0x000fe4000bf25270 */
[----:B------:R-:W-:Y:S02]  /*6a50*/  UISETP.NE.AND UP2, UPT, UR42, 0x1, UPT ;  /* 0x000000012a00788c */ /* 0x000fe4000bf45270 */
[----:B------:R-:W-:Y:S02]  /*6a60*/  UIMAD.WIDE.U32 UR4, UR14, UR63, URZ ;  /* 0x0000003f0e0472a5 */ /* 0x000fe4000f8e00ff */
[----:B------:R-:W-:Y:S05]  /*6a70*/  UIMAD.WIDE.U32 UR6, UR12, UR60, URZ ;  /* 0x0000003c0c0672a5 */ /* 0x000fea000f8e00ff */
[----:B------:R-:W-:Y:S02]  /*6a80*/  UMOV UR4, UR5 ;  /* 0x0000000500047c82 */ /* 0x000fe40008000000 */
[----:B-1----:R-:W-:Y:S03]  /*6a90*/  USHF.R.U32.HI UR5, URZ, UR13, UR4 ;  /* 0x0000000dff057299 */ /* 0x002fe60008011604 */
[----:B------:R-:W-:Y:S02]  /*6aa0*/  UMOV UR4, UR7 ;  /* 0x0000000700047c82 */ /* 0x000fe40008000000 */
[----:B------:R-:W-:Y:S02]  /*6ab0*/  USHF.R.U32.HI UR7, URZ, UR61, UR4 ;  /* 0x0000003dff077299 */ /* 0x000fe40008011604 */
[----:B------:R-:W-:Y:S02]  /*6ac0*/  USEL UR4, UR14, UR5, !UP0 ;  /* 0x000000050e047287 */ /* 0x000fe4000c000000 */
[----:B------:R-:W-:Y:S01]  /*6ad0*/  USEL UR7, UR12, UR7, !UP1 ;  /* 0x000000070c077287 */ /* 0x000fe2000c800000 */
[----:B------:R-:W-:Y:S01]  /*6ae0*/  UMOV UR5, UR9 ;  /* 0x0000000900057c82 */ /* 0x000fe20008000000 */
[----:B------:R-:W-:Y:S02]  /*6af0*/  UIMAD.WIDE.U32 UR8, UR4, UR40, URZ ;  /* 0x00000028040872a5 */ /* 0x000fe4000f8e00ff */
[----:B------:R-:W-:Y:S03]  /*6b00*/  USHF.R.U32.HI UR6, URZ, UR13, UR5 ;  /* 0x0000000dff067299 */ /* 0x000fe60008011605 */
[----:B------:R-:W-:Y:S01]  /*6b10*/  UMOV UR5, UR11 ;  /* 0x0000000b00057c82 */ /* 0x000fe20008000000 */
[----:B------:R-:W-:Y:S02]  /*6b20*/  UIMAD.WIDE.U32 UR10, UR7, UR40, URZ ;  /* 0x00000028070a72a5 */ /* 0x000fe4000f8e00ff */
[----:B------:R-:W-:Y:S02]  /*6b30*/  USHF.R.U32.HI UR12, URZ, UR61, UR5 ;  /* 0x0000003dff0c7299 */ /* 0x000fe40008011605 */
[----:B------:R-:W-:Y:S01]  /*6b40*/  USEL UR6, UR37, UR6, !UP0 ;  /* 0x0000000625067287 */ /* 0x000fe2000c000000 */
[----:B------:R-:W-:Y:S02]  /*6b50*/  UMOV UR5, UR9 ;  /* 0x0000000900057c82 */ /* 0x000fe40008000000 */
[----:B------:R-:W-:Y:S01]  /*6b60*/  UMOV UR10, UR11 ;  /* 0x0000000b000a7c82 */ /* 0x000fe20008000000 */
[----:B------:R-:W-:Y:S02]  /*6b70*/  @UP2 USHF.R.U32.HI UR4, URZ, UR41, UR5 ;  /* 0x00000029ff042299 */ /* 0x000fe40008011605 */
[----:B------:R-:W-:Y:S02]  /*6b80*/  @UP2 USHF.R.U32.HI UR7, URZ, UR41, UR10 ;  /* 0x00000029ff072299 */ /* 0x000fe4000801160a */
[----:B------:R-:W-:Y:S02]  /*6b90*/  UIMAD UR4, UR42, UR4, URZ ;  /* 0x000000042a0472a4 */ /* 0x000fe4000f8e02ff */
[----:B------:R-:W-:Y:S02]  /*6ba0*/  UIMAD.WIDE.U32 UR10, UR6, UR40, URZ ;  /* 0x00000028060a72a5 */ /* 0x000fe4000f8e00ff */
[----:B------:R-:W-:Y:S02]  /*6bb0*/  USEL UR5, UR38, UR12, !UP1 ;  /* 0x0000000c26057287 */ /* 0x000fe4000c800000 */
[----:B------:R-:W-:Y:S02]  /*6bc0*/  UIMAD UR8, UR42, UR7, URZ ;  /* 0x000000072a0872a4 */ /* 0x000fe4000f8e02ff */
[----:B------:R-:W-:Y:S03]  /*6bd0*/  UISETP.GE.AND UP0, UPT, UR6, UR4, UPT ;  /* 0x000000040600728c */ /* 0x000fe6000bf06270 */
[----:B------:R-:W-:Y:S01]  /*6be0*/  UMOV UR4, UR11 ;  /* 0x0000000b00047c82 */ /* 0x000fe20008000000 */
[----:B------:R-:W-:Y:S02]  /*6bf0*/  UISETP.GE.OR UP0, UPT, UR5, UR8, UP0 ;  /* 0x000000080500728c */ /* 0x000fe40008706670 */
[----:B------:R-:W-:Y:S02]  /*6c00*/  USHF.R.U32.HI UR4, URZ, UR41, UR4 ;  /* 0x00000029ff047299 */ /* 0x000fe40008011604 */
[----:B------:R-:W-:Y:S02]  /*6c10*/  UIMAD.WIDE.U32 UR8, UR5, UR40, URZ ;  /* 0x00000028050872a5 */ /* 0x000fe4000f8e00ff */
[----:B------:R-:W-:Y:S02]  /*6c20*/  USEL UR11, UR6, UR4, !UP2 ;  /* 0x00000004060b7287 */ /* 0x000fe4000d000000 */
[----:B------:R-:W-:Y:S02]  /*6c30*/  UIADD3 UR8, UPT, UPT, -UR5, URZ, URZ ;  /* 0x000000ff05087290 */ /* 0x000fe4000fffe1ff */
[----:B------:R-:W-:Y:S01]  /*6c40*/  UIADD3 UR10, UPT, UPT, -UR11, URZ, URZ ;  /* 0x000000ff0b0a7290 */ /* 0x000fe2000fffe1ff */
[----:B------:R-:W-:Y:S01]  /*6c50*/  @!UP0 UMOV UR4, UR9 ;  /* 0x0000000900048c82 */ /* 0x000fe20008000000 */
[----:B------:R-:W-:Y:S02]  /*6c60*/  UIADD3 UR9, UPT, UPT, -UR6, URZ, URZ ;  /* 0x000000ff06097290 */ /* 0x000fe4000fffe1ff */
[----:B------:R-:W-:Y:S02]  /*6c70*/  @!UP0 USHF.R.U32.HI UR4, URZ, UR41, UR4 ;  /* 0x00000029ff048299 */ /* 0x000fe40008011604 */
[----:B------:R-:W-:Y:S02]  /*6c80*/  UIMAD UR10, UR42, UR10, UR6 ;  /* 0x0000000a2a0a72a4 */ /* 0x000fe4000f8e0206 */
[----:B------:R-:W-:Y:S04]  /*6c90*/  @!UP0 USEL UR4, UR5, UR4, !UP2 ;  /* 0x0000000405048287 */ /* 0x000fe8000d000000 */
[----:B------:R-:W-:Y:S02]  /*6ca0*/  @!UP0 UIMAD UR10, UR7, UR10, UR4 ;  /* 0x0000000a070a82a4 */ /* 0x000fe4000f8e0204 */
[----:B------:R-:W-:Y:S02]  /*6cb0*/  @!UP0 UIADD3 UR11, UPT, UPT, UR11, -UR4, URZ ;  /* 0x800000040b0b8290 */ /* 0x000fe4000fffe0ff */
[----:B------:R-:W-:Y:S02]  /*6cc0*/  UIMAD UR7, UR43, UR8, UR38 ;  /* 0x000000082b0772a4 */ /* 0x000fe4000f8e0226 */
[----:B------:R-:W-:Y:S02]  /*6cd0*/  @!UP0 UIMAD UR6, UR11, UR42, UR5 ;  /* 0x0000002a0b0682a4 */ /* 0x000fe4000f8e0205 */
[----:B------:R-:W-:Y:S01]  /*6ce0*/  UIMAD UR4, UR62, UR9, UR37 ;  /* 0x000000093e0472a4 */ /* 0x000fe2000f8e0225 */
[----:B------:R-:W-:Y:S02]  /*6cf0*/  @!UP0 UMOV UR5, UR10 ;  /* 0x0000000a00058c82 */ /* 0x000fe40008000000 */
[----:B------:R-:W-:Y:S02]  /*6d00*/  UIMAD UR38, UR5, UR43, UR7 ;  /* 0x0000002b052672a4 */ /* 0x000fe4000f8e0207 */
[----:B------:R-:W-:Y:S11]  /*6d10*/  UIMAD UR37, UR6, UR62, UR4 ;  /* 0x0000003e062572a4 */ /* 0x000ff6000f8e0204 */
[----:B------:R-:W-:Y:S01]  /*6d20*/  @!UPT UIADD3 URZ, UPT, UPT, URZ, URZ, URZ ;  /* 0x000000fffffff290 */ /* 0x000fe2000fffe0ff */
.L_x_106:
[----:B------:R-:W-:Y:S01]  /*6d30*/  UISETP.NE.AND UP0, UPT, UR39, 0x1, UPT ;  /* 0x000000012700788c */ /* 0x000fe2000bf05270 */
[----:B------:R-:W-:Y:S01]  /*6d40*/  R2UR UR11, R94 ;  /* 0x000000005e0b72ca */ /* 0x000fe200000e0000 */
[----:B------:R-:W-:Y:S01]  /*6d50*/  USHF.L.U32 UR50, UR20, 0x7, URZ ;  /* 0x0000000714327899 */ /* 0x000fe200080006ff */
[----:B------:R-:W-:Y:S01]  /*6d60*/  IADD3 R77, PT, PT, R77, 0x1, RZ ;  /* 0x000000014d4d7810 */ /* 0x000fe20007ffe0ff */
[----:B------:R-:W-:Y:S07]  /*6d70*/  USHF.L.U32 UR49, UR26, 0x6, URZ ;  /* 0x000000061a317899 */ /* 0x000fee00080006ff */
[----:B------:R-:W1:Y:S01]  /*6d80*/  @!UP0 LDCU.128 UR12, c[0x0][0xf10] ;  /* 0x0001e200ff0c87ac */ /* 0x000e620008000c00 */
[----:B------:R-:W2:Y:S01]  /*6d90*/  @!UP0 LDCU UR5, c[0x0][0xf0c] ;  /* 0x0001e180ff0587ac */ /* 0x000ea20008000800 */
[----:B------:R-:W3:Y:S01]  /*6da0*/  @!UP0 LDCU UR10, c[0x0][0xf20] ;  /* 0x0001e400ff0a87ac */ /* 0x000ee20008000800 */
[----:B-1----:R-:W-:Y:S02]  /*6db0*/  UIMAD.WIDE.U32 UR8, UR38, UR12, URZ ;  /* 0x0000000c260872a5 */ /* 0x002fe4000f8e00ff */
[----:B------:R-:W-:Y:S02]  /*6dc0*/  UIMAD.WIDE.U32 UR6, UR37, UR15, URZ ;  /* 0x0000000f250672a5 */ /* 0x000fe4000f8e00ff */
[----:B------:R-:W-:Y:S03]  /*6dd0*/  @!UP0 UISETP.NE.AND UP1, UPT, UR14, 0x1, UPT ;  /* 0x000000010e00888c */ /* 0x000fe6000bf25270 */
[----:B------:R-:W-:Y:S01]  /*6de0*/  @!UP0 UMOV UR4, UR9 ;  /* 0x0000000900048c82 */ /* 0x000fe20008000000 */
[----:B--2---:R-:W-:Y:S02]  /*6df0*/  @!UP0 UISETP.NE.AND UP2, UPT, UR5, 0x1, UPT ;  /* 0x000000010500888c */ /* 0x004fe4000bf45270 */
[----:B------:R-:W-:Y:S01]  /*6e00*/  @!UP0 USHF.R.U32.HI UR4, URZ, UR13, UR4 ;  /* 0x0000000dff048299 */ /* 0x000fe20008011604 */
[----:B------:R-:W-:Y:S02]  /*6e10*/  @!UP0 UMOV UR6, UR7 ;  /* 0x0000000700068c82 */ /* 0x000fe40008000000 */
[----:B---3--:R-:W-:Y:S02]  /*6e20*/  @!UP0 USHF.R.U32.HI UR6, URZ, UR10, UR6 ;  /* 0x0000000aff068299 */ /* 0x008fe40008011606 */
[----:B------:R-:W-:Y:S02]  /*6e30*/  @!UP0 USEL UR7, UR38, UR4, !UP2 ;  /* 0x0000000426078287 */ /* 0x000fe4000d000000 */
[----:B------:R-:W-:Y:S04]  /*6e40*/  @!UP0 USEL UR6, UR37, UR6, !UP1 ;  /* 0x0000000625068287 */ /* 0x000fe8000c800000 */
[----:B------:R-:W-:Y:S02]  /*6e50*/  @!UP0 UIADD3 UR4, UPT, UPT, -UR7, UR6, URZ ;  /* 0x0000000607048290 */ /* 0x000fe4000fffe1ff */
[----:B------:R-:W-:Y:S02]  /*6e60*/  @!UP0 UIADD3 UR6, UPT, UPT, UR7, -UR6, URZ ;  /* 0x8000000607068290 */ /* 0x000fe4000fffe0ff */
[----:B------:R-:W-:Y:S02]  /*6e70*/  @!UP0 UIMAD UR38, UR4, UR5, UR38 ;  /* 0x00000005042682a4 */ /* 0x000fe4000f8e0226 */
[----:B------:R-:W-:Y:S02]  /*6e80*/  @!UP0 UIMAD UR37, UR6, UR14, UR37 ;  /* 0x0000000e062582a4 */ /* 0x000fe4000f8e0225 */
[----:B------:R-:W-:Y:S09]  /*6e90*/  ULOP3.LUT UP0, URZ, UR11, 0x90, URZ, 0xc0, !UPT ;  /* 0x000000900bff7892 */ /* 0x000ff2000f80c0ff */
[----:B------:R-:W-:Y:S05]  /*6ea0*/  BRA.U !UP0, `(.L_x_107) ;  /* 0x00000001087c7547 */ /* 0x000fea000b800000 */
[----:B------:R-:W1:Y:S01]  /*6eb0*/  LDCU.64 UR8, c[0x4][0x80] ;  /* 0x01001000ff0877ac */ /* 0x000e620008000a00 */
[----:B------:R-:W-:Y:S01]  /*6ec0*/  MOV R2, 0x0 ;  /* 0x0000000000027802 */ /* 0x000fe20000000f00 */
[----:B------:R-:W-:Y:S02]  /*6ed0*/  HFMA2 R12, -RZ, RZ, 0, 5.9604644775390625e-08 ;  /* 0x00000001ff0c7431 */ /* 0x000fe400000001ff */
[----:B------:R-:W-:Y:S01]  /*6ee0*/  IMAD.MOV.U32 R8, RZ, RZ, 0x70 ;  /* 0x00000070ff087424 */ /* 0x000fe200078e00ff */
[----:B------:R2:W3:Y:S01]  /*6ef0*/  LDC.64 R14, c[0x4][R2] ;  /* 0x01000000020e7b82 */ /* 0x0004e20000000a00 */
[----:B------:R-:W4:Y:S01]  /*6f00*/  LDCU.64 UR6, c[0x4][0x88] ;  /* 0x01001100ff0677ac */ /* 0x000f220008000a00 */
[----:B------:R-:W-:Y:S01]  /*6f10*/  IMAD.MOV.U32 R13, RZ, RZ, RZ ;  /* 0x000000ffff0d7224 */ /* 0x000fe200078e00ff */
[----:B------:R-:W2:Y:S01]  /*6f20*/  LDCU.64 UR4, c[0x4][0x8] ;  /* 0x01000100ff0477ac */ /* 0x000ea20008000a00 */
[----:B-1----:R-:W-:Y:S01]  /*6f30*/  MOV R5, UR9 ;  /* 0x0000000900057c02 */ /* 0x002fe20008000f00 */
[----:B------:R-:W-:Y:S01]  /*6f40*/  IMAD.U32 R4, RZ, RZ, UR8 ;  /* 0x00000008ff047e24 */ /* 0x000fe2000f8e00ff */
[----:B----4-:R-:W-:Y:S01]  /*6f50*/  MOV R7, UR7 ;  /* 0x0000000700077c02 */ /* 0x010fe20008000f00 */
[----:B------:R-:W-:Y:S01]  /*6f60*/  IMAD.U32 R6, RZ, RZ, UR6 ;  /* 0x00000006ff067e24 */ /* 0x000fe2000f8e00ff */
[----:B--2---:R-:W-:Y:S01]  /*6f70*/  MOV R11, UR5 ;  /* 0x00000005000b7c02 */ /* 0x004fe20008000f00 */
[----:B------:R-:W-:Y:S02]  /*6f80*/  IMAD.U32 R10, RZ, RZ, UR4 ;  /* 0x00000004ff0a7e24 */ /* 0x000fe4000f8e00ff */
[----:B------:R-:W-:Y:S07]  /*6f90*/  LEPC R20, `(.L_x_108) ;  /* 0x000000001014794e */ /* 0x000fee0000000000 */
[----:B---3-5:R-:W-:Y:S05]  /*6fa0*/  CALL.ABS.NOINC R14 ;  /* 0x000000000e007343 */ /* 0x028fea0003c00000 */
.L_x_108:
[----:B------:R-:W1:Y:S01]  /*6fb0*/  LDCU.64 UR8, c[0x4][0x80] ;  /* 0x01001000ff0877ac */ /* 0x000e620008000a00 */
[----:B------:R-:W2:Y:S01]  /*6fc0*/  LDC.64 R2, c[0x4][R2] ;  /* 0x0100000002027b82 */ /* 0x000ea20000000a00 */
[----:B------:R-:W-:Y:S02]  /*6fd0*/  HFMA2 R12, -RZ, RZ, 0, 5.9604644775390625e-08 ;  /* 0x00000001ff0c7431 */ /* 0x000fe400000001ff */
[----:B------:R-:W-:Y:S02]  /*6fe0*/  IMAD.MOV.U32 R8, RZ, RZ, 0x70 ;  /* 0x00000070ff087424 */ /* 0x000fe400078e00ff */
[----:B------:R-:W-:Y:S01]  /*6ff0*/  IMAD.MOV.U32 R13, RZ, RZ, RZ ;  /* 0x000000ffff0d7224 */ /* 0x000fe200078e00ff */
[----:B------:R-:W3:Y:S01]  /*7000*/  LDCU.64 UR6, c[0x4][0x88] ;  /* 0x01001100ff0677ac */ /* 0x000ee20008000a00 */
[----:B------:R-:W4:Y:S01]  /*7010*/  LDCU.64 UR4, c[0x4][0x8] ;  /* 0x01000100ff0477ac */ /* 0x000f220008000a00 */
[----:B-1----:R-:W-:Y:S02]  /*7020*/  MOV R4, UR8 ;  /* 0x0000000800047c02 */ /* 0x002fe40008000f00 */
[----:B------:R-:W-:Y:S02]  /*7030*/  MOV R5, UR9 ;  /* 0x0000000900057c02 */ /* 0x000fe40008000f00 */
[----:B---3--:R-:W-:Y:S01]  /*7040*/  MOV R7, UR7 ;  /* 0x0000000700077c02 */ /* 0x008fe20008000f00 */
[----:B------:R-:W-:Y:S01]  /*7050*/  IMAD.U32 R6, RZ, RZ, UR6 ;  /* 0x00000006ff067e24 */ /* 0x000fe2000f8e00ff */
[----:B----4-:R-:W-:Y:S01]  /*7060*/  MOV R11, UR5 ;  /* 0x00000005000b7c02 */ /* 0x010fe20008000f00 */
[----:B------:R-:W-:Y:S02]  /*7070*/  IMAD.U32 R10, RZ, RZ, UR4 ;  /* 0x00000004ff0a7e24 */ /* 0x000fe4000f8e00ff */
[----:B------:R-:W-:Y:S07]  /*7080*/  LEPC R20, `(.L_x_107) ;  /* 0x000000001014794e */ /* 0x000fee0000000000 */
[----:B--2---:R-:W-:Y:S05]  /*7090*/  CALL.ABS.NOINC R2 ;  /* 0x0000000002007343 */ /* 0x004fea0003c00000 */
.L_x_107:
[----:B------:R-:W-:Y:S02]  /*70a0*/  R2UR UR6, R96 ;  /* 0x00000000600672ca */ /* 0x000fe400000e0000 */
[----:B------:R-:W-:Y:S02]  /*70b0*/  R2UR UR5, R88 ;  /* 0x00000000580572ca */ /* 0x000fe400000e0000 */
[----:B------:R-:W-:Y:S02]  /*70c0*/  R2UR UR4, R87 ;  /* 0x00000000570472ca */ /* 0x000fe400000e0000 */
[----:B------:R-:W-:Y:S02]  /*70d0*/  ISETP.NE.U32.AND P4, PT, R74, RZ, PT ;  /* 0x000000ff4a00720c */ /* 0x000fe40003f85070 */
[----:B------:R-:W-:Y:S02]  /*70e0*/  ISETP.NE.U32.AND P2, PT, RZ, UR58, PT ;  /* 0x0000003aff007c0c */ /* 0x000fe4000bf45070 */
[----:B------:R-:W-:Y:S02]  /*70f0*/  ISETP.NE.AND.EX P4, PT, R75, RZ, PT, P4 ;  /* 0x000000ff4b00720c */ /* 0x000fe40003f85340 */
[----:B------:R-:W-:Y:S01]  /*7100*/  ISETP.NE.AND.EX P2, PT, RZ, UR59, PT, P2 ;  /* 0x0000003bff007c0c */ /* 0x000fe2000bf45320 */
[----:B------:R-:W-:Y:S02]  /*7110*/  UISETP.NE.AND UP2, UPT, UR6, URZ, UPT ;  /* 0x000000ff0600728c */ /* 0x000fe4000bf45270 */
[----:B------:R-:W-:Y:S04]  /*7120*/  UISETP.NE.U32.AND UP0, UPT, UR5, URZ, UPT ;  /* 0x000000ff0500728c */ /* 0x000fe8000bf05070 */
[----:B------:R-:W-:Y:S01]  /*7130*/  UISETP.NE.AND.EX UP1, UPT, UR4, URZ, UPT, UP0 ;  /* 0x000000ff0400728c */ /* 0x000fe2000bf25300 */
[----:B------:R-:W-:Y:S01]  /*7140*/  PLOP3.LUT P1, PT, PT, PT, UP2, 0x80, 0x8 ;  /* 0x000000000008781c */ /* 0x000fe20003f2f028 */
[----:B------:R-:W-:Y:S03]  /*7150*/  UPLOP3.LUT UP0, UPT, UPT, UPT, UPT, 0x40, 0x4 ;  /* 0x000000000004789c */ /* 0x000fe60003f0e870 */
[----:B------:R-:W-:Y:S06]  /*7160*/  @UP2 UPLOP3.LUT UP0, UPT, UPT, UPT, UP1, 0x80, 0x8 ;  /* 0x000000000008289c */ /* 0x000fec0003f0f010 */
[----:B------:R-:W-:Y:S01]  /*7170*/  PLOP3.LUT P0, PT, PT, PT, UP0, 0x80, 0x8 ;  /* 0x000000000008781c */ /* 0x000fe20003f0f008 */
[----:B------:R-:W-:Y:S01]  /*7180*/  @!UPT UIADD3 URZ, UPT, UPT, URZ, URZ, URZ ;  /* 0x000000fffffff290 */ /* 0x000fe2000fffe0ff */
[----:B------:R-:W-:Y:S11]  /*7190*/  BRA.U !UP1, `(.L_x_109) ;  /* 0x0000000109407547 */ /* 0x000ff6000b800000 */
[----:B------:R-:W-:Y:S01]  /*71a0*/  UISETP.NE.U32.AND UP0, UPT, UR58, URZ, UPT ;  /* 0x000000ff3a00728c */ /* 0x000fe2000bf05070 */
[----:B------:R-:W-:Y:S01]  /*71b0*/  R2UR UR6, R88 ;  /* 0x00000000580672ca */ /* 0x000fe200000e0000 */
[----:B------:R-:W1:Y:S01]  /*71c0*/  LDCU.64 UR8, c[0x0][0x358] ;  /* 0x00006b00ff0877ac */ /* 0x000e620008000a00 */
[----:B------:R-:W-:Y:S02]  /*71d0*/  HFMA2 R85, -RZ, RZ, 0, 5.9604644775390625e-08 ;  /* 0x00000001ff557431 */ /* 0x000fe400000001ff */
[----:B------:R-:W-:Y:S01]  /*71e0*/  IMAD.MOV.U32 R0, RZ, RZ, 0x1 ;  /* 0x00000001ff007424 */ /* 0x000fe200078e00ff */
[----:B------:R-:W-:Y:S06]  /*71f0*/  UISETP.NE.AND.EX UP0, UPT, UR59, URZ, UPT, UP0 ;  /* 0x000000ff3b00728c */ /* 0x000fec000bf05300 */
[----:B------:R-:W-:Y:S05]  /*7200*/  PLOP3.LUT P3, PT, PT, PT, UP0, 0x80, 0x8 ;  /* 0x000000000008781c */ /* 0x000fea0003f6f008 */
[----:B------:R-:W2:Y:S01]  /*7210*/  @UP0 LDCU.64 UR4, c[0x0][0xc88] ;  /* 0x00019100ff0407ac */ /* 0x000ea20008000a00 */
[----:B------:R-:W-:Y:S07]  /*7220*/  @UP0 UIMAD UR6, UR36, UR6, URZ ;  /* 0x00000006240602a4 */ /* 0x000fee000f8e02ff */
[----:B------:R-:W-:Y:S01]  /*7230*/  @!P3 PRMT R85, R0, 0x7610, R85 ;  /* 0x000076100055b816 */ /* 0x000fe20000000055 */
[----:B--2---:R-:W-:Y:S06]  /*7240*/  @UP0 UIMAD.WIDE UR4, UR6, 0x4, UR4 ;  /* 0x00000004060408a5 */ /* 0x004fec000f8e0204 */
[----:B------:R-:W-:Y:S02]  /*7250*/  IMAD.U32 R2, RZ, RZ, UR4 ;  /* 0x00000004ff027e24 */ /* 0x000fe4000f8e00ff */
[----:B------:R-:W-:Y:S03]  /*7260*/  IMAD.U32 R3, RZ, RZ, UR5 ;  /* 0x00000005ff037e24 */ /* 0x000fe6000f8e00ff */
[----:B------:R-:W2:Y:S02]  /*7270*/  @!UP0 LDCU UR4, c[0x0][0xc80] ;  /* 0x00019000ff0487ac */ /* 0x000ea40008000800 */
[----:B-1---5:R1:W5:Y:S02]  /*7280*/  @P3 LDG.E R45, desc[UR8][R2.64] ;  /* 0x00000008022d3981 */ /* 0x022364000c1e1900 */
[----:B-12---:R-:W-:Y:S02]  /*7290*/  @!P3 MOV R45, UR4 ;  /* 0x00000004002dbc02 */ /* 0x006fe40008000f00 */
.L_x_109:
[----:B------:R-:W-:Y:S05]  /*72a0*/  @!P4 BRA `(.L_x_110) ;  /* 0x000000000024c947 */ /* 0x000fea0003800000 */
[----:B------:R-:W-:Y:S01]  /*72b0*/  ISETP.NE.U32.AND P3, PT, R72, RZ, PT ;  /* 0x000000ff4800720c */ /* 0x000fe20003f65070 */
[----:B------:R-:W1:Y:S03]  /*72c0*/  LDCU.64 UR4, c[0x0][0x358] ;  /* 0x00006b00ff0477ac */ /* 0x000e660008000a00 */
[----:B------:R-:W-:Y:S11]  /*72d0*/  ISETP.NE.AND.EX P3, PT, R73, RZ, PT, P3 ;  /* 0x000000ff4900720c */ /* 0x000ff60003f65330 */
[----:B------:R-:W-:Y:S02]  /*72e0*/  @!UPT UIADD3 URZ, UPT, UPT, URZ, URZ, URZ ;  /* 0x000000fffffff290 */ /* 0x000fe4000fffe0ff */
[----:B------:R-:W2:Y:S01]  /*72f0*/  @P3 LDC.64 R2, c[0x0][0xca8] ;  /* 0x00032a00ff023b82 */ /* 0x000ea20000000a00 */
[----:B------:R-:W-:Y:S04]  /*7300*/  @P3 IMAD R0, R74, UR36, RZ ;  /* 0x000000244a003c24 */ /* 0x000fe8000f8e02ff */
[----:B--2---:R-:W-:Y:S05]  /*7310*/  @P3 IMAD.WIDE R2, R0, 0x4, R2 ;  /* 0x0000000400023825 */ /* 0x004fea00078e0202 */
[----:B-1---5:R1:W5:Y:S02]  /*7320*/  @P3 LDG.E R43, desc[UR4][R2.64] ;  /* 0x00000004022b3981 */ /* 0x022364000c1e1900 */
[----:B-1----:R-:W2:Y:S02]  /*7330*/  @!P3 LDC R43, c[0x0][0xca0] ;  /* 0x00032800ff2bbb82 */ /* 0x002ea40000000800 */
.L_x_110:
[----:B-----5:R-:W-:Y:S01]  /*7340*/  FSETP.NEU.AND P3, PT, R45, RZ, PT ;  /* 0x000000ff2d00720b */ /* 0x020fe20003f6d000 */
[----:B------:R-:W-:Y:S01]  /*7350*/  ULOP3.LUT UR4, UR57, 0x1, URZ, 0x3c, !UPT ;  /* 0x0000000139047892 */ /* 0x000fe2000f8e3cff */
[----:B------:R-:W-:Y:S01]  /*7360*/  SEL R4, RZ, 0xffffffff, P2 ;  /* 0xffffffffff047807 */ /* 0x000fe20001000000 */
[----:B------:R-:W-:Y:S01]  /*7370*/  IMAD.U32 R51, RZ, RZ, UR45 ;  /* 0x0000002dff337e24 */ /* 0x000fe2000f8e00ff */
[----:B------:R-:W-:Y:S01]  /*7380*/  @P1 LOP3.LUT P2, RZ, R85, 0xff, RZ, 0xc0, !PT ;  /* 0x000000ff55ff1812 */ /* 0x000fe2000784c0ff */
[----:B------:R-:W-:Y:S01]  /*7390*/  IMAD.MOV.U32 R98, RZ, RZ, 0x10 ;  /* 0x00000010ff627424 */ /* 0x000fe200078e00ff */
[----:B------:R-:W-:Y:S01]  /*73a0*/  @P1 SEL R0, RZ, 0xffffffff, P3 ;  /* 0xffffffffff001807 */ /* 0x000fe20001800000 */
[----:B------:R-:W-:Y:S01]  /*73b0*/  IMAD.U32 R112, RZ, RZ, UR4 ;  /* 0x00000004ff707e24 */ /* 0x000fe2000f8e00ff */
[----:B------:R-:W-:Y:S01]  /*73c0*/  LEA R104, R80, UR44, 0x3 ;  /* 0x0000002c50687c11 */ /* 0x000fe2000f8e18ff */
[----:B------:R-:W-:Y:S01]  /*73d0*/  IMAD.SHL.U32 R99, R82, 0x2, RZ ;  /* 0x0000000252637824 */ /* 0x000fe200078e00ff */
[----:B------:R-:W-:Y:S01]  /*73e0*/  @P0 SEL R0, R4, R0, !P2 ;  /* 0x0000000004000207 */ /* 0x000fe20005000000 */
[----:B------:R-:W-:Y:S01]  /*73f0*/  IMAD.SHL.U32 R51, R51, 0x1000, RZ ;  /* 0x0000100033337824 */ /* 0x000fe200078e00ff */
[----:B------:R-:W-:Y:S01]  /*7400*/  PLOP3.LUT P2, PT, PT, PT, UP1, 0x80, 0x8 ;  /* 0x000000000008781c */ /* 0x000fe20003f4f018 */
[----:B------:R-:W-:Y:S01]  /*7410*/  BSSY B1, `(.L_x_111) ;  /* 0x000003b000017945 */ /* 0x000fe20003800000 */
[----:B------:R-:W-:Y:S01]  /*7420*/  @P1 LOP3.LUT R0, R0, 0x1, RZ, 0xc0, !PT ;  /* 0x0000000100001812 */ /* 0x000fe200078ec0ff */
[----:B------:R-:W-:Y:S01]  /*7430*/  IMAD.MOV.U32 R107, RZ, RZ, 0x1 ;  /* 0x00000001ff6b7424 */ /* 0x000fe200078e00ff */
[----:B------:R-:W-:Y:S01]  /*7440*/  LOP3.LUT P4, R76, R85, 0xff, RZ, 0xc0, !PT ;  /* 0x000000ff554c7812 */ /* 0x000fe2000788c0ff */
[----:B------:R-:W-:Y:S01]  /*7450*/  IMAD R105, R80, 0x40, R81 ;  /* 0x0000004050697824 */ /* 0x000fe200078e0251 */
[----:B------:R-:W-:Y:S01]  /*7460*/  ISETP.NE.U32.OR P5, PT, R0, 0x1, !P1 ;  /* 0x000000010000780c */ /* 0x000fe20004fa5470 */
[----:B------:R-:W-:Y:S01]  /*7470*/  IMAD.U32 R0, RZ, RZ, UR45 ;  /* 0x0000002dff007e24 */ /* 0x000fe2000f8e00ff */
[----:B------:R-:W-:Y:S01]  /*7480*/  SEL R3, RZ, 0xffffffff, P3 ;  /* 0xffffffffff037807 */ /* 0x000fe20001800000 */
[----:B------:R-:W-:Y:S01]  /*7490*/  IMAD.U32 R106, RZ, RZ, UR45 ;  /* 0x0000002dff6a7e24 */ /* 0x000fe2000f8e00ff */
[----:B------:R-:W-:Y:S02]  /*74a0*/  LOP3.LUT P6, RZ, R83, 0x40, RZ, 0xc0, !PT ;  /* 0x0000004053ff7812 */ /* 0x000fe400078cc0ff */
[----:B------:R-:W-:Y:S02]  /*74b0*/  CS2R R70, SRZ ;  /* 0x0000000000467805 */ /* 0x000fe4000001ff00 */
[----:B------:R-:W-:Y:S02]  /*74c0*/  LEA R0, R0, UR44, 0x3 ;  /* 0x0000002c00007c11 */ /* 0x000fe4000f8e18ff */
[----:B------:R-:W-:Y:S02]  /*74d0*/  CS2R R68, SRZ ;  /* 0x0000000000447805 */ /* 0x000fe4000001ff00 */
[----:B------:R-:W-:Y:S02]  /*74e0*/  @P2 SEL R3, R4, R3, !P4 ;  /* 0x0000000304032207 */ /* 0x000fe40006000000 */
[----:B------:R-:W-:Y:S02]  /*74f0*/  CS2R R66, SRZ ;  /* 0x0000000000427805 */ /* 0x000fe4000001ff00 */
[----:B------:R-:W-:Y:S02]  /*7500*/  SEL R98, R98, 0xfffffff0, !P6 ;  /* 0xfffffff062627807 */ /* 0x000fe40007000000 */
[----:B------:R-:W-:Y:S02]  /*7510*/  CS2R R64, SRZ ;  /* 0x0000000000407805 */ /* 0x000fe4000001ff00 */
[----:B------:R-:W-:Y:S02]  /*7520*/  LOP3.LUT R3, R3, 0x1, RZ, 0xc0, !PT ;  /* 0x0000000103037812 */ /* 0x000fe400078ec0ff */
[----:B------:R-:W-:Y:S02]  /*7530*/  CS2R R58, SRZ ;  /* 0x00000000003a7805 */ /* 0x000fe4000001ff00 */
[----:B------:R-:W-:Y:S02]  /*7540*/  @P5 SHF.L.U32 R2, R112, 0x1f, RZ ;  /* 0x0000001f70025819 */ /* 0x000fe400000006ff */
[----:B------:R-:W-:Y:S02]  /*7550*/  CS2R R56, SRZ ;  /* 0x0000000000387805 */ /* 0x000fe4000001ff00 */
[----:B------:R-:W-:Y:S02]  /*7560*/  IADD3 R50, PT, PT, R51, UR44, R99 ;  /* 0x0000002c33327c10 */ /* 0x000fe4000fffe063 */
[----:B------:R-:W-:Y:S01]  /*7570*/  CS2R R54, SRZ ;  /* 0x0000000000367805 */ /* 0x000fe2000001ff00 */
[----:B------:R1:W3:Y:S01]  /*7580*/  @P5 SYNCS.PHASECHK.TRANS64.TRYWAIT P1, [R0+URZ+0xf0], R2 ;  /* 0x0000f002000055a7 */ /* 0x0002e200080211ff */
[----:B------:R-:W-:Y:S02]  /*7590*/  ISETP.NE.U32.AND P2, PT, R3, 0x1, PT ;  /* 0x000000010300780c */ /* 0x000fe40003f45070 */
[----:B------:R-:W-:Y:S02]  /*75a0*/  CS2R R52, SRZ ;  /* 0x0000000000347805 */ /* 0x000fe4000001ff00 */
[----:B------:R-:W-:Y:S01]  /*75b0*/  P2R R97, PR, RZ, 0x20 ;  /* 0x00000020ff617803 */ /* 0x000fe20000000000 */
[----:B------:R-:W-:Y:S01]  /*75c0*/  IMAD.IADD R49, R50, 0x1, R98 ;  /* 0x0000000132317824 */ /* 0x000fe200078e0262 */
[----:B------:R-:W-:Y:S02]  /*75d0*/  P2R R113, PR, RZ, 0x4 ;  /* 0x00000004ff717803 */ /* 0x000fe40000000000 */
[----:B-1----:R-:W-:Y:S04]  /*75e0*/  SHF.L.U32 R2, R79, 0x1f, RZ ;  /* 0x0000001f4f027819 */ /* 0x002fe800000006ff */
[----:B------:R1:W4:Y:S01]  /*75f0*/  SYNCS.PHASECHK.TRANS64.TRYWAIT P0, [R104+URZ+0x150], R2 ;  /* 0x00015002680075a7 */ /* 0x00032200080011ff */
[----:B---3--:R-:W-:Y:S01]  /*7600*/  @P5 SEL R107, RZ, 0x1, !P1 ;  /* 0x00000001ff6b5807 */ /* 0x008fe20004800000 */
[----:B-1----:R-:W-:Y:S06]  /*7610*/  @!P5 BRA `(.L_x_112) ;  /* 0x000000000068d947 */ /* 0x002fec0003800000 */
[----:B------:R-:W-:Y:S01]  /*7620*/  ISETP.NE.AND P1, PT, R107, RZ, PT ;  /* 0x000000ff6b00720c */ /* 0x000fe20003f25270 */
[----:B------:R-:W-:Y:S01]  /*7630*/  BSSY B0, `(.L_x_113) ;  /* 0x000000d000007945 */ /* 0x000fe20003800000 */
[----:B------:R-:W-:Y:S02]  /*7640*/  CS2R R54, SRZ ;  /* 0x0000000000367805 */ /* 0x000fe4000001ff00 */
[----:B------:R-:W-:Y:S02]  /*7650*/  CS2R R52, SRZ ;  /* 0x0000000000347805 */ /* 0x000fe4000001ff00 */
[----:B------:R-:W-:Y:S02]  /*7660*/  CS2R R58, SRZ ;  /* 0x00000000003a7805 */ /* 0x000fe4000001ff00 */
[----:B------:R-:W-:Y:S02]  /*7670*/  CS2R R56, SRZ ;  /* 0x0000000000387805 */ /* 0x000fe4000001ff00 */
[----:B------:R-:W-:Y:S02]  /*7680*/  CS2R R66, SRZ ;  /* 0x0000000000427805 */ /* 0x000fe4000001ff00 */
[----:B------:R-:W-:Y:S02]  /*7690*/  CS2R R64, SRZ ;  /* 0x0000000000407805 */ /* 0x000fe4000001ff00 */
[----:B------:R-:W-:Y:S02]  /*76a0*/  CS2R R70, SRZ ;  /* 0x0000000000467805 */ /* 0x000fe4000001ff00 */
[----:B------:R-:W-:Y:S01]  /*76b0*/  CS2R R68, SRZ ;  /* 0x0000000000447805 */ /* 0x000fe2000001ff00 */
[----:B------:R-:W-:Y:S06]  /*76c0*/  @P1 BRA `(.L_x_114) ;  /* 0x00000000000c1947 */ /* 0x000fec0003800000 */
[----:B------:R-:W-:Y:S04]  /*76d0*/  SHF.L.U32 R3, R112, 0x1f, RZ ;  /* 0x0000001f70037819 */ /* 0x000fe800000006ff */
[----:B------:R-:W1:Y:S02]  /*76e0*/  SYNCS.PHASECHK.TRANS64.TRYWAIT P1, [R0+URZ+0xf0], R3 ;  /* 0x0000f003000075a7 */ /* 0x000e6400080211ff */
[----:B-1----:R-:W-:Y:S05]  /*76f0*/  @!P1 BRA `(.L_x_115) ;  /* 0x0000004c00b89947 */ /* 0x002fea0003800000 */
.L_x_114:
[----:B------:R-:W-:Y:S05]  /*7700*/  BSYNC B0 ;  /* 0x0000000000007941 */ /* 0x000fea0003800000 */
.L_x_113:
[----:B------:R-:W-:Y:S01]  /*7710*/  ISETP.NE.AND P1, PT, R113, RZ, PT ;  /* 0x000000ff7100720c */ /* 0x000fe20003f25270 */
[----:B------:R-:W-:Y:S04]  /*7720*/  UIADD3 UR4, UPT, UPT, UR45, 0x1, URZ ;  /* 0x000000012d047890 */ /* 0x000fe8000fffe0ff */
[----:B------:R-:W-:Y:S04]  /*7730*/  UISETP.NE.AND UP0, UPT, UR4, 0x3, UPT ;  /* 0x000000030400788c */ /* 0x000fe8000bf05270 */
[----:B------:R-:W-:Y:S02]  /*7740*/  USEL UR5, URZ, 0x1, UP0 ;  /* 0x00000001ff057887 */ /* 0x000fe40008000000 */
[----:B------:R-:W-:Y:S02]  /*7750*/  USEL UR4, UR4, URZ, UP0 ;  /* 0x000000ff04047287 */ /* 0x000fe40008000000 */
[----:B------:R3:W1:Y:S02]  /*7760*/  @P1 LDS.128 R52, [R50+0x200] ;  /* 0x0002000032341984 */ /* 0x0006640000000c00 */
[----:B------:R-:W-:Y:S02]  /*7770*/  LOP3.LUT R112, R112, UR5, RZ, 0x3c, !PT ;  /* 0x0000000570707c12 */ /* 0x000fe4000f8e3cff */
[----:B------:R3:W1:Y:S01]  /*7780*/  @P1 LDS.128 R56, [R49+0x200] ;  /* 0x0002000031381984 */ /* 0x0006620000000c00 */
[----:B------:R-:W-:Y:S03]  /*7790*/  IMAD.U32 R106, RZ, RZ, UR4 ;  /* 0x00000004ff6a7e24 */ /* 0x000fe6000f8e00ff */
[----:B------:R3:W1:Y:S04]  /*77a0*/  @P1 LDS.128 R64, [R50+0xa00] ;  /* 0x000a000032401984 */ /* 0x0006680000000c00 */
[----:B------:R3:W1:Y:S02]  /*77b0*/  @P1 LDS.128 R68, [R49+0xa00] ;  /* 0x000a000031441984 */ /* 0x0006640000000c00 */
.L_x_112:
[----:B------:R-:W-:Y:S05]  /*77c0*/  BSYNC B1 ;  /* 0x0000000000017941 */ /* 0x000fea0003800000 */
.L_x_111:
[----:B------:R-:W-:Y:S01]  /*77d0*/  HFMA2 R39, -RZ, RZ, 0, 0 ;  /* 0x00000000ff277431 */ /* 0x000fe200000001ff */
[----:B-1----:R-:W-:Y:S01]  /*77e0*/  SHF.R.U32.HI R0, RZ, 0x15, R105 ;  /* 0x00000015ff007819 */ /* 0x002fe20000011669 */
[----:B----4-:R-:W-:Y:S06]  /*77f0*/  @P0 BRA `(.L_x_116) ;  /* 0x0000000000080947 */ /* 0x010fec0003800000 */
[----:B------:R-:W1:Y:S02]  /*7800*/  SYNCS.PHASECHK.TRANS64.TRYWAIT P0, [R104+URZ+0x150], R2 ;  /* 0x00015002680075a7 */ /* 0x000e6400080011ff */
[----:B-1----:R-:W-:Y:S05]  /*7810*/  @!P0 BRA `(.L_x_117) ;  /* 0x0000004c00848947 */ /* 0x002fea0003800000 */
.L_x_116:
[----:B-1----:R-:W-:Y:S01]  /*7820*/  LOP3.LUT R2, R0, 0x3, RZ, 0xc0, !PT ;  /* 0x0000000300027812 */ /* 0x002fe200078ec0ff */
[----:B------:R-:W-:Y:S01]  /*7830*/  IMAD.MOV.U32 R38, RZ, RZ, RZ ;  /* 0x000000ffff267224 */ /* 0x000fe200078e00ff */
[----:B------:R-:W-:Y:S02]  /*7840*/  CS2R R36, SRZ ;  /* 0x0000000000247805 */ /* 0x000fe4000001ff00 */
[----:B------:R-:W-:Y:S02]  /*7850*/  CS2R R34, SRZ ;  /* 0x0000000000227805 */ /* 0x000fe4000001ff00 */
[----:B------:R-:W-:Y:S02]  /*7860*/  ISETP.NE.AND P0, PT, R84, R2, PT ;  /* 0x000000025400720c */ /* 0x000fe40003f05270 */
[----:B------:R-:W-:Y:S02]  /*7870*/  CS2R R32, SRZ ;  /* 0x0000000000207805 */ /* 0x000fe4000001ff00 */
        /* <DEDUP_REMOVED lines=13> */
[----:B------:R-:W-:Y:S11]  /*7950*/  LOP3.LUT P0, RZ, R0, 0x3, R86, 0x48, !PT ;  /* 0x0000000300ff7812 */ /* 0x000ff60007804856 */
[----:B------:R-:W-:Y:S02]  /*7960*/  @!UPT UIADD3 URZ, UPT, UPT, URZ, URZ, URZ ;  /* 0x000000fffffff290 */ /* 0x000fe4000fffe0ff */
[----:B------:R-:W-:Y:S05]  /*7970*/  @!P0 BRA `(.L_x_119) ;  /* 0x0000000000408947 */ /* 0x000fea0003800000 */
[----:B------:R-:W1:Y:S01]  /*7980*/  LDCU.64 UR8, c[0x4][0x70] ;  /* 0x01000e00ff0877ac */ /* 0x000e620008000a00 */
[----:B------:R-:W-:Y:S01]  /*7990*/  MOV R15, 0x0 ;  /* 0x00000000000f7802 */ /* 0x000fe20000000f00 */
[----:B------:R-:W-:Y:S02]  /*79a0*/  HFMA2 R12, -RZ, RZ, 0, 5.9604644775390625e-08 ;  /* 0x00000001ff0c7431 */ /* 0x000fe400000001ff */
[----:B------:R-:W-:Y:S02]  /*79b0*/  IMAD.MOV.U32 R8, RZ, RZ, 0x192 ;  /* 0x00000192ff087424 */ /* 0x000fe400078e00ff */
[----:B------:R-:W-:Y:S01]  /*79c0*/  IMAD.MOV.U32 R13, RZ, RZ, RZ ;  /* 0x000000ffff0d7224 */ /* 0x000fe200078e00ff */
[----:B------:R-:W4:Y:S01]  /*79d0*/  LDCU.64 UR6, c[0x4][0x78] ;  /* 0x01000f00ff0677ac */ /* 0x000f220008000a00 */
[----:B------:R-:W2:Y:S01]  /*79e0*/  LDC.64 R14, c[0x4][R15] ;  /* 0x010000000f0e7b82 */ /* 0x000ea20000000a00 */
[----:B------:R-:W5:Y:S01]  /*79f0*/  LDCU.64 UR4, c[0x4][0x10] ;  /* 0x01000200ff0477ac */ /* 0x000f620008000a00 */
[----:B-1----:R-:W-:Y:S01]  /*7a00*/  MOV R5, UR9 ;  /* 0x0000000900057c02 */ /* 0x002fe20008000f00 */
[----:B------:R-:W-:Y:S01]  /*7a10*/  IMAD.U32 R4, RZ, RZ, UR8 ;  /* 0x00000008ff047e24 */ /* 0x000fe2000f8e00ff */
[----:B----4-:R-:W-:Y:S01]  /*7a20*/  MOV R7, UR7 ;  /* 0x0000000700077c02 */ /* 0x010fe20008000f00 */
[----:B------:R-:W-:Y:S01]  /*7a30*/  IMAD.U32 R6, RZ, RZ, UR6 ;  /* 0x00000006ff067e24 */ /* 0x000fe2000f8e00ff */
[----:B-----5:R-:W-:Y:S01]  /*7a40*/  MOV R11, UR5 ;  /* 0x00000005000b7c02 */ /* 0x020fe20008000f00 */
[----:B------:R-:W-:Y:S02]  /*7a50*/  IMAD.U32 R10, RZ, RZ, UR4 ;  /* 0x00000004ff0a7e24 */ /* 0x000fe4000f8e00ff */
[----:B------:R-:W-:Y:S07]  /*7a60*/  LEPC R20, `(.L_x_119) ;  /* 0x000000001014794e */ /* 0x000fee0000000000 */
[----:B--23--:R-:W-:Y:S05]  /*7a70*/  CALL.ABS.NOINC R14 ;  /* 0x000000000e007343 */ /* 0x00cfea0003c00000 */
.L_x_119:
[----:B------:R-:W-:Y:S05]  /*7a80*/  WARPSYNC.ALL ;  /* 0x0000000000007948 */ /* 0x000fea0003800000 */
[C---:B------:R-:W-:Y:S01]  /*7a90*/  R2UR UR4, R105.reuse ;  /* 0x00000000690472ca */ /* 0x040fe200000e0000 */
[----:B------:R-:W-:Y:S05]  /*7aa0*/  VIADD R0, R105, 0x20 ;  /* 0x0000002069007836 */ /* 0x000fea0000000000 */
[----:B------:R-:W-:Y:S04]  /*7ab0*/  SHF.R.U32.HI R0, RZ, 0x15, R0 ;  /* 0x00000015ff007819 */ /* 0x000fe80000011600 */
[----:B------:R-:W-:Y:S03]  /*7ac0*/  LOP3.LUT P0, RZ, R0, 0x3, R86, 0x48, !PT ;  /* 0x0000000300ff7812 */ /* 0x000fe60007804856 */
[----:B------:R-:W1:Y:S10]  /*7ad0*/  LDTM.x16 R24, tmem[UR4] ;  /* 0x00000004001879ee */ /* 0x000e740008240000 */
[----:B-1----:R-:W-:Y:S05]  /*7ae0*/  @!P0 BRA `(.L_x_120) ;  /* 0x0000000000408947 */ /* 0x002fea0003800000 */
        /* <DEDUP_REMOVED lines=16> */
.L_x_120:
[----:B------:R-:W-:Y:S05]  /*7bf0*/  WARPSYNC.ALL ;  /* 0x0000000000007948 */ /* 0x000fea0003800000 */
[----:B------:R-:W-:Y:S11]  /*7c00*/  R2UR UR4, R105 ;  /* 0x00000000690472ca */ /* 0x000ff600000e0000 */
[----:B------:R-:W-:Y:S02]  /*7c10*/  @!UPT UIADD3 URZ, UPT, UPT, URZ, URZ, URZ ;  /* 0x000000fffffff290 */ /* 0x000fe4000fffe0ff */
[----:B------:R-:W1:Y:S02]  /*7c20*/  LDTM.x16 R4, tmem[UR4+0x20] ;  /* 0x00002004000479ee */ /* 0x000e640008240000 */
[----:B-1----:R-:W-:Y:S01]  /*7c30*/  NOP ;  /* 0x0000000000007918 */ /* 0x002fe20000000000 */
.L_x_118:
[----:B------:R-:W-:Y:S01]  /*7c40*/  SHF.L.U32 R20, R52, 0x10, RZ ;  /* 0x0000001034147819 */ /* 0x000fe200000006ff */
[C---:B--2---:R-:W-:Y:S01]  /*7c50*/  FMUL R0, R43.reuse, R24 ;  /* 0x000000182b007220 */ /* 0x044fe20000400000 */
[----:B------:R-:W-:Y:S01]  /*7c60*/  ISETP.NE.AND P0, PT, R84, R2, PT ;  /* 0x000000025400720c */ /* 0x000fe20003f05270 */
[----:B------:R-:W-:Y:S01]  /*7c70*/  FMUL R2, R43, R25 ;  /* 0x000000192b027220 */ /* 0x000fe20000400000 */
[----:B------:R-:W-:Y:S01]  /*7c80*/  LOP3.LUT R21, R52, 0xffff0000, RZ, 0xc0, !PT ;  /* 0xffff000034157812 */ /* 0x000fe200078ec0ff */
[----:B------:R-:W-:Y:S01]  /*7c90*/  FFMA R0, R45, R20, R0 ;  /* 0x000000142d007223 */ /* 0x000fe20000000000 */
[----:B------:R-:W-:Y:S01]  /*7ca0*/  SHF.L.U32 R22, R53, 0x10, RZ ;  /* 0x0000001035167819 */ /* 0x000fe200000006ff */
[----:B------:R-:W-:Y:S01]  /*7cb0*/  FMUL R3, R43, R26 ;  /* 0x0000001a2b037220 */ /* 0x000fe20000400000 */
[----:B------:R-:W-:Y:S01]  /*7cc0*/  LOP3.LUT R23, R53, 0xffff0000, RZ, 0xc0, !PT ;  /* 0xffff000035177812 */ /* 0x000fe200078ec0ff */
[----:B------:R-:W-:Y:S01]  /*7cd0*/  FFMA R2, R45, R21, R2 ;  /* 0x000000152d027223 */ /* 0x000fe20000000002 */
[C---:B------:R-:W-:Y:S01]  /*7ce0*/  SHF.L.U32 R40, R54.reuse, 0x10, RZ ;  /* 0x0000001036287819 */ /* 0x040fe200000006ff */
[----:B------:R-:W-:Y:S01]  /*7cf0*/  FMUL R20, R43, R27 ;  /* 0x0000001b2b147220 */ /* 0x000fe20000400000 */
[----:B------:R-:W-:Y:S01]  /*7d00*/  LOP3.LUT R41, R54, 0xffff0000, RZ, 0xc0, !PT ;  /* 0xffff000036297812 */ /* 0x000fe200078ec0ff */
[----:B------:R-:W-:Y:S01]  /*7d10*/  FFMA R3, R45, R22, R3 ;  /* 0x000000162d037223 */ /* 0x000fe20000000003 */
[----:B------:R-:W-:Y:S01]  /*7d20*/  F2FP.BF16.F32.PACK_AB R60, R2, R0 ;  /* 0x00000000023c723e */ /* 0x000fe200000010ff */
[----:B------:R-:W-:Y:S01]  /*7d30*/  FMUL R21, R43, R28 ;  /* 0x0000001c2b157220 */ /* 0x000fe20000400000 */
[----:B------:R-:W-:Y:S01]  /*7d40*/  LOP3.LUT R42, R69, 0xffff0000, RZ, 0xc0, !PT ;  /* 0xffff0000452a7812 */ /* 0x000fe200078ec0ff */
[----:B------:R-:W-:Y:S01]  /*7d50*/  FMUL R22, R43, R29 ;  /* 0x0000001d2b167220 */ /* 0x000fe20000400000 */
[----:B------:R-:W-:Y:S01]  /*7d60*/  SHF.L.U32 R44, R70, 0x10, RZ ;  /* 0x00000010462c7819 */ /* 0x000fe200000006ff */
[----:B------:R-:W-:Y:S01]  /*7d70*/  FFMA R20, R45, R23, R20 ;  /* 0x000000172d147223 */ /* 0x000fe20000000014 */
[----:B------:R-:W-:Y:S01]  /*7d80*/  SHF.L.U32 R23, R55, 0x10, RZ ;  /* 0x0000001037177819 */ /* 0x000fe200000006ff */
[----:B------:R-:W-:Y:S01]  /*7d90*/  FFMA R21, R45, R40, R21 ;  /* 0x000000282d157223 */ /* 0x000fe20000000015 */
[----:B------:R-:W-:Y:S01]  /*7da0*/  LOP3.LUT R40, R55, 0xffff0000, RZ, 0xc0, !PT ;  /* 0xffff000037287812 */ /* 0x000fe200078ec0ff */
[----:B------:R-:W-:Y:S01]  /*7db0*/  FFMA R22, R45, R41, R22 ;  /* 0x000000292d167223 */ /* 0x000fe20000000016 */
[----:B------:R-:W-:Y:S01]  /*7dc0*/  F2FP.BF16.F32.PACK_AB R61, R20, R3 ;  /* 0x00000003143d723e */ /* 0x000fe200000010ff */
[C---:B------:R-:W-:Y:S01]  /*7dd0*/  FMUL R0, R43.reuse, R30 ;  /* 0x0000001e2b007220 */ /* 0x040fe20000400000 */
[----:B------:R-:W-:Y:S01]  /*7de0*/  LOP3.LUT R41, R58, 0xffff0000, RZ, 0xc0, !PT ;  /* 0xffff00003a297812 */ /* 0x000fe200078ec0ff */
[----:B------:R-:W-:Y:S01]  /*7df0*/  FMUL R2, R43, R31 ;  /* 0x0000001f2b027220 */ /* 0x000fe20000400000 */
[----:B------:R-:W-:Y:S01]  /*7e00*/  F2FP.BF16.F32.PACK_AB R62, R22, R21 ;  /* 0x00000015163e723e */ /* 0x000fe200000010ff */
[C---:B------:R-:W-:Y:S01]  /*7e10*/  FFMA R0, R45.reuse, R23, R0 ;  /* 0x000000172d007223 */ /* 0x040fe20000000000 */
[C---:B------:R-:W-:Y:S01]  /*7e20*/  SHF.L.U32 R22, R56.reuse, 0x10, RZ ;  /* 0x0000001038167819 */ /* 0x040fe200000006ff */
[----:B------:R-:W-:Y:S01]  /*7e30*/  FFMA R2, R45, R40, R2 ;  /* 0x000000282d027223 */ /* 0x000fe20000000002 */
[----:B------:R-:W-:Y:S01]  /*7e40*/  LOP3.LUT R23, R56, 0xffff0000, RZ, 0xc0, !PT ;  /* 0xffff000038177812 */ /* 0x000fe200078ec0ff */
[----:B------:R-:W-:Y:S01]  /*7e50*/  FMUL R3, R43, R32 ;  /* 0x000000202b037220 */ /* 0x000fe20000400000 */
[----:B------:R-:W-:Y:S01]  /*7e60*/  SHF.L.U32 R40, R57, 0x10, RZ ;  /* 0x0000001039287819 */ /* 0x000fe200000006ff */
[C---:B------:R-:W-:Y:S01]  /*7e70*/  FMUL R20, R43.reuse, R33 ;  /* 0x000000212b147220 */ /* 0x040fe20000400000 */
[----:B------:R-:W-:Y:S01]  /*7e80*/  F2FP.BF16.F32.PACK_AB R63, R2, R0 ;  /* 0x00000000023f723e */ /* 0x000fe200000010ff */
[----:B------:R-:W-:Y:S01]  /*7e90*/  FMUL R21, R43, R34 ;  /* 0x000000222b157220 */ /* 0x000fe20000400000 */
[----:B------:R-:W-:Y:S01]  /*7ea0*/  LOP3.LUT R46, R70, 0xffff0000, RZ, 0xc0, !PT ;  /* 0xffff0000462e7812 */ /* 0x000fe200078ec0ff */
[----:B------:R-:W-:Y:S01]  /*7eb0*/  FFMA R3, R45, R22, R3 ;  /* 0x000000162d037223 */ /* 0x000fe20000000003 */
[----:B------:R-:W-:Y:S01]  /*7ec0*/  SHF.L.U32 R47, R71, 0x10, RZ ;  /* 0x00000010472f7819 */ /* 0x000fe200000006ff */
[----:B------:R-:W-:Y:S01]  /*7ed0*/  FFMA R20, R45, R23, R20 ;  /* 0x000000172d147223 */ /* 0x000fe20000000014 */
[----:B------:R-:W-:Y:S01]  /*7ee0*/  LOP3.LUT R23, R57, 0xffff0000, RZ, 0xc0, !PT ;  /* 0xffff000039177812 */ /* 0x000fe200078ec0ff */
[----:B------:R-:W-:Y:S01]  /*7ef0*/  FFMA R21, R45, R40, R21 ;  /* 0x000000282d157223 */ /* 0x000fe20000000015 */
[----:B------:R-:W-:Y:S01]  /*7f00*/  SHF.L.U32 R40, R58, 0x10, RZ ;  /* 0x000000103a287819 */ /* 0x000fe200000006ff */
[C---:B------:R-:W-:Y:S01]  /*7f10*/  FMUL R0, R43.reuse, R35 ;  /* 0x000000232b007220 */ /* 0x040fe20000400000 */
[----:B------:R-:W-:Y:S01]  /*7f20*/  F2FP.BF16.F32.PACK_AB R100, R20, R3 ;  /* 0x000000031464723e */ /* 0x000fe200000010ff */
[----:B------:R-:W-:Y:S01]  /*7f30*/  FMUL R2, R43, R36 ;  /* 0x000000242b027220 */ /* 0x000fe20000400000 */
[----:B------:R-:W-:Y:S01]  /*7f40*/  LOP3.LUT R48, R71, 0xffff0000, RZ, 0xc0, !PT ;  /* 0xffff000047307812 */ /* 0x000fe200078ec0ff */
[----:B------:R-:W-:Y:S01]  /*7f50*/  FMUL R22, R43, R37 ;  /* 0x000000252b167220 */ /* 0x000fe20000400000 */
[----:B------:R-:W-:Y:S01]  /*7f60*/  ISETP.NE.AND P1, PT, R84, RZ, PT ;  /* 0x000000ff5400720c */ /* 0x000fe20003f25270 */
[----:B------:R-:W-:Y:S01]  /*7f70*/  FFMA R0, R45, R23, R0 ;  /* 0x000000172d007223 */ /* 0x000fe20000000000 */
[----:B------:R-:W-:Y:S01]  /*7f80*/  SHF.L.U32 R23, R59, 0x10, RZ ;  /* 0x000000103b177819 */ /* 0x000fe200000006ff */
[----:B------:R-:W-:Y:S01]  /*7f90*/  FFMA R2, R45, R40, R2 ;  /* 0x000000282d027223 */ /* 0x000fe20000000002 */
[----:B------:R-:W-:Y:S01]  /*7fa0*/  LOP3.LUT R40, R59, 0xffff0000, RZ, 0xc0, !PT ;  /* 0xffff00003b287812 */ /* 0x000fe200078ec0ff */
[----:B------:R1:W-:Y:S01]  /*7fb0*/  @!P0 STS.128 [R50+0x200], R60 ;  /* 0x0002003c32008388 */ /* 0x0003e20000000c00 */
[----:B------:R-:W-:Y:S01]  /*7fc0*/  F2FP.BF16.F32.PACK_AB R101, R0, R21 ;  /* 0x000000150065723e */ /* 0x000fe200000010ff */
[----:B------:R-:W-:Y:S01]  /*7fd0*/  FFMA R22, R45, R41, R22 ;  /* 0x000000292d167223 */ /* 0x000fe20000000016 */
[----:B------:R-:W-:Y:S01]  /*7fe0*/  LOP3.LUT R41, R66, 0xffff0000, RZ, 0xc0, !PT ;  /* 0xffff000042297812 */ /* 0x000fe200078ec0ff */
[C---:B------:R-:W-:Y:S01]  /*7ff0*/  FMUL R3, R43.reuse, R38 ;  /* 0x000000262b037220 */ /* 0x040fe20000400000 */
[C---:B------:R-:W-:Y:S01]  /*8000*/  FMUL R20, R43.reuse, R39 ;  /* 0x000000272b147220 */ /* 0x040fe20000400000 */
        /* <DEDUP_REMOVED lines=8> */
[----:B------:R-:W-:Y:S01]  /*8090*/  FMUL R21, R43, R6 ;  /* 0x000000062b157220 */ /* 0x000fe20000400000 */
[C---:B------:R-:W-:Y:S01]  /*80a0*/  FFMA R0, R45.reuse, R22, R0 ;  /* 0x000000162d007223 */ /* 0x040fe20000000000 */
[C---:B------:R-:W-:Y:S01]  /*80b0*/  FFMA R2, R45.reuse, R23, R2 ;  /* 0x000000172d027223 */ /* 0x040fe20000000002 */
[----:B------:R-:W-:Y:S01]  /*80c0*/  F2FP.BF16.F32.PACK_AB R103, R20, R3 ;  /* 0x000000031467723e */ /* 0x000fe200000010ff */
[----:B------:R-:W-:Y:S01]  /*80d0*/  FFMA R21, R45, R40, R21 ;  /* 0x000000282d157223 */ /* 0x000fe20000000015 */
[----:B------:R-:W-:Y:S01]  /*80e0*/  LOP3.LUT R23, R65, 0xffff0000, RZ, 0xc0, !PT ;  /* 0xffff000041177812 */ /* 0x000fe200078ec0ff */
[C---:B------:R-:W-:Y:S01]  /*80f0*/  FMUL R3, R43.reuse, R7 ;  /* 0x000000072b037220 */ /* 0x040fe20000400000 */
[----:B------:R-:W-:Y:S01]  /*8100*/  SHF.L.U32 R40, R66, 0x10, RZ ;  /* 0x0000001042287819 */ /* 0x000fe200000006ff */
[----:B------:R1:W-:Y:S01]  /*8110*/  @!P0 STS.128 [R49+0x200], R100 ;  /* 0x0002006431008388 */ /* 0x0003e20000000c00 */
[C---:B------:R-:W-:Y:S01]  /*8120*/  FMUL R20, R43.reuse, R8 ;  /* 0x000000082b147220 */ /* 0x040fe20000400000 */
[----:B------:R-:W-:Y:S01]  /*8130*/  FMUL R22, R43, R9 ;  /* 0x000000092b167220 */ /* 0x000fe20000400000 */
[C---:B------:R-:W-:Y:S01]  /*8140*/  FFMA R3, R45.reuse, R23, R3 ;  /* 0x000000172d037223 */ /* 0x040fe20000000003 */
[----:B------:R-:W-:Y:S01]  /*8150*/  F2FP.BF16.F32.PACK_AB R108, R2, R0 ;  /* 0x00000000026c723e */ /* 0x000fe200000010ff */
[----:B------:R-:W-:Y:S01]  /*8160*/  FFMA R20, R45, R40, R20 ;  /* 0x000000282d147223 */ /* 0x000fe20000000014 */
[----:B------:R-:W-:Y:S01]  /*8170*/  SHF.L.U32 R23, R67, 0x10, RZ ;  /* 0x0000001043177819 */ /* 0x000fe200000006ff */
[----:B------:R-:W-:Y:S01]  /*8180*/  FMUL R0, R43, R10 ;  /* 0x0000000a2b007220 */ /* 0x000fe20000400000 */
[----:B------:R-:W-:Y:S01]  /*8190*/  LOP3.LUT R40, R67, 0xffff0000, RZ, 0xc0, !PT ;  /* 0xffff000043287812 */ /* 0x000fe200078ec0ff */
[----:B------:R-:W-:Y:S01]  /*81a0*/  FFMA R22, R45, R41, R22 ;  /* 0x000000292d167223 */ /* 0x000fe20000000016 */
[----:B------:R-:W-:Y:S01]  /*81b0*/  FMUL R2, R43, R11 ;  /* 0x0000000b2b027220 */ /* 0x000fe20000400000 */
[----:B------:R-:W-:Y:S01]  /*81c0*/  FFMA R0, R45, R23, R0 ;  /* 0x000000172d007223 */ /* 0x000fe20000000000 */
[----:B------:R-:W-:Y:S01]  /*81d0*/  F2FP.BF16.F32.PACK_AB R109, R3, R21 ;  /* 0x00000015036d723e */ /* 0x000fe200000010ff */
[----:B------:R-:W-:Y:S01]  /*81e0*/  FMUL R3, R43, R12 ;  /* 0x0000000c2b037220 */ /* 0x000fe20000400000 */
[----:B------:R-:W-:Y:S01]  /*81f0*/  FFMA R2, R45, R40, R2 ;  /* 0x000000282d027223 */ /* 0x000fe20000000002 */
[----:B------:R-:W-:Y:S01]  /*8200*/  SHF.L.U32 R23, R68, 0x10, RZ ;  /* 0x0000001044177819 */ /* 0x000fe200000006ff */
[C---:B------:R-:W-:Y:S01]  /*8210*/  FMUL R21, R43.reuse, R14 ;  /* 0x0000000e2b157220 */ /* 0x040fe20000400000 */
[----:B------:R-:W-:Y:S01]  /*8220*/  F2FP.BF16.F32.PACK_AB R110, R22, R20 ;  /* 0x00000014166e723e */ /* 0x000fe200000010ff */
[C---:B------:R-:W-:Y:S01]  /*8230*/  FMUL R20, R43.reuse, R13 ;  /* 0x0000000d2b147220 */ /* 0x040fe20000400000 */
[----:B------:R-:W-:Y:S01]  /*8240*/  LOP3.LUT R40, R68, 0xffff0000, RZ, 0xc0, !PT ;  /* 0xffff000044287812 */ /* 0x000fe200078ec0ff */
[----:B------:R-:W-:Y:S01]  /*8250*/  FMUL R22, R43, R15 ;  /* 0x0000000f2b167220 */ /* 0x000fe20000400000 */
[----:B------:R-:W-:Y:S01]  /*8260*/  SHF.L.U32 R41, R69, 0x10, RZ ;  /* 0x0000001045297819 */ /* 0x000fe200000006ff */
[----:B------:R-:W-:Y:S01]  /*8270*/  FFMA R3, R45, R23, R3 ;  /* 0x000000172d037223 */ /* 0x000fe20000000003 */
[----:B------:R-:W-:Y:S01]  /*8280*/  FMUL R23, R43, R16 ;  /* 0x000000102b177220 */ /* 0x000fe20000400000 */
[----:B------:R-:W-:Y:S01]  /*8290*/  FFMA R20, R45, R40, R20 ;  /* 0x000000282d147223 */ /* 0x000fe20000000014 */
[----:B------:R-:W-:Y:S01]  /*82a0*/  FMUL R40, R43, R17 ;  /* 0x000000112b287220 */ /* 0x000fe20000400000 */
[C---:B------:R-:W-:Y:S01]  /*82b0*/  FFMA R21, R45.reuse, R41, R21 ;  /* 0x000000292d157223 */ /* 0x040fe20000000015 */
[----:B------:R-:W-:Y:S01]  /*82c0*/  FFMA R22, R45, R42, R22 ;  /* 0x0000002a2d167223 */ /* 0x000fe20000000016 */
[C---:B------:R-:W-:Y:S01]  /*82d0*/  FMUL R41, R43.reuse, R18 ;  /* 0x000000122b297220 */ /* 0x040fe20000400000 */
[----:B------:R-:W-:Y:S01]  /*82e0*/  FMUL R42, R43, R19 ;  /* 0x000000132b2a7220 */ /* 0x000fe20000400000 */
[----:B------:R-:W-:Y:S01]  /*82f0*/  F2FP.BF16.F32.PACK_AB R111, R2, R0 ;  /* 0x00000000026f723e */ /* 0x000fe200000010ff */
[C---:B------:R-:W-:Y:S01]  /*8300*/  FFMA R23, R45.reuse, R44, R23 ;  /* 0x0000002c2d177223 */ /* 0x040fe20000000017 */
[C---:B------:R-:W-:Y:S01]  /*8310*/  FFMA R40, R45.reuse, R46, R40 ;  /* 0x0000002e2d287223 */ /* 0x040fe20000000028 */
[C---:B------:R-:W-:Y:S01]  /*8320*/  FFMA R41, R45.reuse, R47, R41 ;  /* 0x0000002f2d297223 */ /* 0x040fe20000000029 */
[----:B------:R-:W-:Y:S01]  /*8330*/  FFMA R42, R45, R48, R42 ;  /* 0x000000302d2a7223 */ /* 0x000fe2000000002a */
[----:B------:R1:W-:Y:S01]  /*8340*/  @!P0 STS.128 [R50+0xa00], R108 ;  /* 0x000a006c32008388 */ /* 0x0003e20000000c00 */
[----:B------:R-:W-:Y:S02]  /*8350*/  F2FP.BF16.F32.PACK_AB R21, R22, R21 ;  /* 0x000000151615723e */ /* 0x000fe400000010ff */
[----:B------:R-:W-:Y:S02]  /*8360*/  F2FP.BF16.F32.PACK_AB R22, R40, R23 ;  /* 0x000000172816723e */ /* 0x000fe400000010ff */
[----:B------:R-:W-:Y:S02]  /*8370*/  F2FP.BF16.F32.PACK_AB R20, R20, R3 ;  /* 0x000000031414723e */ /* 0x000fe400000010ff */
[----:B------:R-:W-:Y:S05]  /*8380*/  F2FP.BF16.F32.PACK_AB R23, R42, R41 ;  /* 0x000000292a17723e */ /* 0x000fea00000010ff */
[----:B------:R1:W-:Y:S01]  /*8390*/  @!P0 STS.128 [R49+0xa00], R20 ;  /* 0x000a001431008388 */ /* 0x0003e20000000c00 */
[----:B------:R-:W-:Y:S01]  /*83a0*/  @!PT LDS RZ, [RZ] ;  /* 0x00000000fffff984 */ /* 0x000fe20000000800 */
[----:B------:R-:W-:Y:S01]  /*83b0*/  @!PT LDS RZ, [RZ] ;  /* 0x00000000fffff984 */ /* 0x000fe20000000800 */
[----:B------:R-:W-:Y:S01]  /*83c0*/  @!PT LDS RZ, [RZ] ;  /* 0x00000000fffff984 */ /* 0x000fe20000000800 */
[----:B------:R-:W-:Y:S01]  /*83d0*/  @!PT LDS RZ, [RZ] ;  /* 0x00000000fffff984 */ /* 0x000fe20000000800 */
[----:B------:R2:W-:Y:S07]  /*83e0*/  MEMBAR.ALL.CTA ;  /* 0x0000000000007992 */ /* 0x0005ee0000008000 */
[----:B--2---:R-:W2:Y:S01]  /*83f0*/  FENCE.VIEW.ASYNC.S ;  /* 0x00000000000073c6 */ /* 0x004ea20000000000 */
[----:B------:R-:W-:Y:S05]  /*8400*/  WARPSYNC.ALL ;  /* 0x0000000000007948 */ /* 0x000fea0003800000 */
[----:B------:R-:W-:Y:S01]  /*8410*/  BSSY.RECONVERGENT B0, `(.L_x_121) ;  /* 0x0000011000007945 */ /* 0x000fe20003800200 */
[----:B--2---:R-:W-:Y:S06]  /*8420*/  BAR.SYNC.DEFER_BLOCKING 0x1, 0x80 ;  /* 0x0042000000007b1d */ /* 0x004fec0000010000 */
[----:B------:R-:W-:Y:S05]  /*8430*/  @P1 BRA `(.L_x_122) ;  /* 0x0000000000381947 */ /* 0x000fea0003800000 */
[----:B------:R-:W2:Y:S01]  /*8440*/  LDCU.64 UR6, c[0x0][0x348] ;  /* 0x00006900ff0677ac */ /* 0x000ea20008000a00 */
[----:B------:R-:W-:Y:S01]  /*8450*/  R2UR UR5, R51 ;  /* 0x00000000330572ca */ /* 0x000fe200000e0000 */
[----:B------:R-:W-:Y:S01]  /*8460*/  UMOV UR51, UR36 ;  /* 0x0000002400337c82 */ /* 0x000fe20008000000 */
[----:B------:R-:W-:Y:S01]  /*8470*/  UIADD3 UR9, UPT, UPT, UR49, 0x20, URZ ;  /* 0x0000002031097890 */ /* 0x000fe2000fffe0ff */
[----:B------:R-:W-:Y:S01]  /*8480*/  UMOV UR10, UR50 ;  /* 0x00000032000a7c82 */ /* 0x000fe20008000000 */
[----:B------:R-:W-:Y:S09]  /*8490*/  UMOV UR11, UR36 ;  /* 0x00000024000b7c82 */ /* 0x000ff20008000000 */
[----:B------:R-:W-:Y:S02]  /*84a0*/  UIADD3 UR5, UPT, UPT, UR44, UR5, URZ ;  /* 0x000000052c057290 */ /* 0x000fe4000fffe0ff */
[----:B--2---:R-:W-:Y:S02]  /*84b0*/  UIADD3 UR4, UP0, UPT, UR6, 0xa80, URZ ;  /* 0x00000a8006047890 */ /* 0x004fe4000ff1e0ff */
[----:B------:R-:W-:Y:S02]  /*84c0*/  UIADD3 UR48, UPT, UPT, UR5, 0x200, URZ ;  /* 0x0000020005307890 */ /* 0x000fe4000fffe0ff */
[----:B------:R-:W-:Y:S02]  /*84d0*/  UIADD3 UR8, UPT, UPT, UR5, 0xa00, URZ ;  /* 0x00000a0005087890 */ /* 0x000fe4000fffe0ff */
[----:B------:R-:W-:Y:S09]  /*84e0*/  UIADD3.X UR5, UPT, UPT, URZ, UR7, URZ, UP0, !UPT ;  /* 0x00000007ff057290 */ /* 0x000ff200087fe4ff */
[----:B------:R2:W-:Y:S01]  /*84f0*/  UTMASTG.3D [UR48], [UR4] ;  /* 0x00000030040073b5 */ /* 0x0005e20008010000 */
[----:B------:R2:W-:Y:S02]  /*8500*/  UTMASTG.3D [UR8], [UR4] ;  /* 0x00000008040073b5 */ /* 0x0005e40008010000 */
[----:B--2---:R0:W-:Y:S02]  /*8510*/  UTMACMDFLUSH ;  /* 0x00000000000079b7 */ /* 0x0041e40000000000 */
.L_x_122:
[----:B------:R-:W-:Y:S05]  /*8520*/  BSYNC.RECONVERGENT B0 ;  /* 0x0000000000007941 */ /* 0x000fea0003800200 */
.L_x_121:
[----:B------:R-:W-:Y:S01]  /*8530*/  UIADD3 UR47, UPT, UPT, UR45, 0x1, URZ ;  /* 0x000000012d2f7890 */ /* 0x000fe2000fffe0ff */
[----:B------:R-:W-:Y:S03]  /*8540*/  BSSY.RECONVERGENT B0, `(.L_x_123) ;  /* 0x0000005000007945 */ /* 0x000fe60003800200 */
[----:B------:R-:W-:Y:S04]  /*8550*/  UISETP.NE.AND UP0, UPT, UR47, 0x3, UPT ;  /* 0x000000032f00788c */ /* 0x000fe8000bf05270 */
[----:B------:R-:W-:Y:S01]  /*8560*/  USEL UR46, UR47, URZ, UP0 ;  /* 0x000000ff2f2e7287 */ /* 0x000fe20008000000 */
[----:B------:R-:W-:Y:S11]  /*8570*/  @P1 BRA `(.L_x_124) ;  /* 0x0000000000041947 */ /* 0x000ff60003800000 */
[----:B------:R-:W-:Y:S04]  /*8580*/  DEPBAR.LE SB0, 0x1 ;  /* 0x000080400000791a */ /* 0x000fe80000000000 */
.L_x_124:
[----:B------:R-:W-:Y:S05]  /*8590*/  BSYNC.RECONVERGENT B0 ;  /* 0x0000000000007941 */ /* 0x000fea0003800200 */
.L_x_123:
[----:B------:R-:W-:Y:S01]  /*85a0*/  BAR.SYNC.DEFER_BLOCKING 0x1, 0x80 ;  /* 0x0042000000007b1d */ /* 0x000fe20000010000 */
[----:B------:R-:W-:Y:S01]  /*85b0*/  ISETP.NE.AND P1, PT, R97, RZ, PT ;  /* 0x000000ff6100720c */ /* 0x000fe20003f25270 */
[----:B------:R-:W-:Y:S01]  /*85c0*/  UISETP.NE.AND UP0, UPT, UR56, URZ, UPT ;  /* 0x000000ff3800728c */ /* 0x000fe2000bf05270 */
[----:B-1----:R-:W-:Y:S11]  /*85d0*/  LEA R20, R106, UR44, 0x3 ;  /* 0x0000002c6a147c11 */ /* 0x002ff6000f8e18ff */
[----:B------:R-:W-:Y:S01]  /*85e0*/  @P1 SHF.L.U32 R3, R112, 0x1f, RZ ;  /* 0x0000001f70031819 */ /* 0x000fe200000006ff */
[----:B------:R-:W-:Y:S06]  /*85f0*/  BRA.U !UP0, `(.L_x_125) ;  /* 0x0000000108247547 */ /* 0x000fec000b800000 */
[----:B------:R-:W1:Y:S01]  /*8600*/  S2R R0, SR_CgaCtaId ;  /* 0x0000000000007919 */ /* 0x000e620000008800 */
[----:B------:R-:W-:Y:S01]  /*8610*/  IMAD.U32 R2, RZ, RZ, UR52 ;  /* 0x00000034ff027e24 */ /* 0x000fe2000f8e00ff */
[----:B------:R-:W-:Y:S04]  /*8620*/  UIADD3 UR4, UPT, UPT, UR52, 0x1, URZ ;  /* 0x0000000134047890 */ /* 0x000fe8000fffe0ff */
[----:B------:R-:W-:Y:S01]  /*8630*/  @P1 LEA R2, R2, UR44, 0x3 ;  /* 0x0000002c02021c11 */ /* 0x000fe2000f8e18ff */
[----:B------:R-:W-:Y:S04]  /*8640*/  UISETP.NE.AND UP0, UPT, UR4, 0x3, UPT ;  /* 0x000000030400788c */ /* 0x000fe8000bf05270 */
[----:B------:R-:W-:Y:S01]  /*8650*/  @P1 VIADD R2, R2, 0x108 ;  /* 0x0000010802021836 */ /* 0x000fe20000000000 */
[----:B------:R-:W-:Y:S04]  /*8660*/  USEL UR52, UR4, URZ, UP0 ;  /* 0x000000ff04347287 */ /* 0x000fe80008000000 */
[----:B-1----:R-:W-:Y:S04]  /*8670*/  @P1 PRMT R0, R0, 0x654, R2 ;  /* 0x0000065400001816 */ /* 0x002fe80000000002 */
[----:B------:R1:W-:Y:S04]  /*8680*/  @P1 SYNCS.ARRIVE.TRANS64.RED.A1T0 RZ, [R0+URZ], RZ ;  /* 0x000000ff00ff19a7 */ /* 0x0003e800081004ff */
.L_x_125:
[----:B------:R-:W2:Y:S01]  /*8690*/  @P1 SYNCS.PHASECHK.TRANS64.TRYWAIT P0, [R20+URZ+0xf0], R3 ;  /* 0x0000f003140015a7 */ /* 0x000ea200080011ff */
[----:B------:R-:W-:Y:S01]  /*86a0*/  BSSY B1, `(.L_x_126) ;  /* 0x0000019000017945 */ /* 0x000fe20003800000 */
[----:B--2---:R-:W-:Y:S03]  /*86b0*/  @P1 SEL R107, RZ, 0x1, !P0 ;  /* 0x00000001ff6b1807 */ /* 0x004fe60004000000 */
[----:B------:R-:W-:Y:S05]  /*86c0*/  @!P1 BRA `(.L_x_127) ;  /* 0x0000000000589947 */ /* 0x000fea0003800000 */
[----:B------:R-:W-:Y:S01]  /*86d0*/  ISETP.NE.AND P1, PT, R113, RZ, PT ;  /* 0x000000ff7100720c */ /* 0x000fe20003f25270 */
[----:B------:R-:W-:Y:S01]  /*86e0*/  BSSY B0, `(.L_x_128) ;  /* 0x0000009000007945 */ /* 0x000fe20003800000 */
[----:B------:R-:W-:Y:S11]  /*86f0*/  ISETP.NE.AND P0, PT, R107, RZ, PT ;  /* 0x000000ff6b00720c */ /* 0x000ff60003f05270 */
[----:B------:R-:W-:Y:S05]  /*8700*/  @P1 IMAD R3, R106, 0x1000, R99 ;  /* 0x000010006a031824 */ /* 0x000fea00078e0263 */
[----:B------:R-:W-:Y:S05]  /*8710*/  @P1 IADD3 R2, PT, PT, R3, UR44, RZ ;  /* 0x0000002c03021c10 */ /* 0x000fea000fffe0ff */
[----:B------:R-:W-:Y:S01]  /*8720*/  @P1 IMAD.IADD R2, R98, 0x1, R2 ;  /* 0x0000000162021824 */ /* 0x000fe200078e0202 */
[----:B------:R-:W-:Y:S06]  /*8730*/  @P0 BRA `(.L_x_129) ;  /* 0x00000000000c0947 */ /* 0x000fec0003800000 */
[----:B-1----:R-:W-:Y:S04]  /*8740*/  SHF.L.U32 R0, R112, 0x1f, RZ ;  /* 0x0000001f70007819 */ /* 0x002fe800000006ff */
[----:B------:R-:W1:Y:S02]  /*8750*/  SYNCS.PHASECHK.TRANS64.TRYWAIT P0, [R20+URZ+0xf0], R0 ;  /* 0x0000f000140075a7 */ /* 0x000e6400080011ff */
[----:B-1----:R-:W-:Y:S05]  /*8760*/  @!P0 BRA `(.L_x_130) ;  /* 0x0000003c00c48947 */ /* 0x002fea0003800000 */
.L_x_129:
[----:B------:R-:W-:Y:S05]  /*8770*/  BSYNC B0 ;  /* 0x0000000000007941 */ /* 0x000fea0003800000 */
.L_x_128:
[----:B------:R-:W-:Y:S01]  /*8780*/  ISETP.NE.AND P0, PT, R113, RZ, PT ;  /* 0x000000ff7100720c */ /* 0x000fe20003f05270 */
[----:B------:R-:W-:Y:S11]  /*8790*/  VIADD R106, R106, 0x1 ;  /* 0x000000016a6a7836 */ /* 0x000ff60000000000 */
[----:B------:R-:W-:Y:S01]  /*87a0*/  @!UPT UIADD3 URZ, UPT, UPT, URZ, URZ, URZ ;  /* 0x000000fffffff290 */ /* 0x000fe2000fffe0ff */
[----:B------:R2:W4:Y:S04]  /*87b0*/  @P0 LDS.128 R52, [R3+UR44+0x200] ;  /* 0x0002002c03340984 */ /* 0x0005280008000c00 */
[----:B------:R2:W2:Y:S04]  /*87c0*/  @P0 LDS.128 R64, [R3+UR44+0xa00] ;  /* 0x000a002c03400984 */ /* 0x0004a80008000c00 */
[----:B------:R2:W2:Y:S04]  /*87d0*/  @P0 LDS.128 R56, [R2+0x200] ;  /* 0x0002000002380984 */ /* 0x0004a80000000c00 */
[----:B------:R2:W2:Y:S01]  /*87e0*/  @P0 LDS.128 R68, [R2+0xa00] ;  /* 0x000a000002440984 */ /* 0x0004a20000000c00 */
[C---:B------:R-:W-:Y:S04]  /*87f0*/  ISETP.NE.AND P0, PT, R106.reuse, 0x3, PT ;  /* 0x000000036a00780c */ /* 0x040fe80003f05270 */
[----:B-1----:R-:W-:Y:S02]  /*8800*/  SEL R0, RZ, 0x1, P0 ;  /* 0x00000001ff007807 */ /* 0x002fe40000000000 */
[----:B------:R-:W-:Y:S02]  /*8810*/  SEL R106, R106, RZ, P0 ;  /* 0x000000ff6a6a7207 */ /* 0x000fe40000000000 */
[----:B------:R-:W-:Y:S02]  /*8820*/  LOP3.LUT R112, R112, R0, RZ, 0x3c, !PT ;  /* 0x0000000070707212 */ /* 0x000fe400078e3cff */
.L_x_127:
[----:B------:R-:W-:Y:S05]  /*8830*/  BSYNC B1 ;  /* 0x0000000000017941 */ /* 0x000fea0003800000 */
.L_x_126:
[----:B--2---:R-:W-:Y:S05]  /*8840*/  VIADD R3, R105, 0x400000 ;  /* 0x0040000069037836 */ /* 0x004fea0000000000 */
[----:B-1----:R-:W-:Y:S04]  /*8850*/  SHF.R.U32.HI R0, RZ, 0x15, R3 ;  /* 0x00000015ff007819 */ /* 0x002fe80000011603 */
[----:B------:R-:W-:Y:S04]  /*8860*/  LOP3.LUT R2, R0, 0x3, RZ, 0xc0, !PT ;  /* 0x0000000300027812 */ /* 0x000fe800078ec0ff */
[----:B------:R-:W-:Y:S11]  /*8870*/  ISETP.NE.AND P0, PT, R84, R2, PT ;  /* 0x000000025400720c */ /* 0x000ff60003f05270 */
[----:B------:R-:W-:Y:S02]  /*8880*/  @!UPT UIADD3 URZ, UPT, UPT, URZ, URZ, URZ ;  /* 0x000000fffffff290 */ /* 0x000fe4000fffe0ff */
[----:B------:R-:W-:Y:S05]  /*8890*/  @P0 BRA `(.L_x_131) ;  /* 0x0000000000bc0947 */ /* 0x000fea0003800000 */
[----:B------:R-:W-:Y:S02]  /*88a0*/  LOP3.LUT P0, RZ, R0, 0x3, R86, 0x48, !PT ;  /* 0x0000000300ff7812 */ /* 0x000fe40007804856 */
[----:B------:R-:W-:Y:S11]  /*88b0*/  MOV R16, R3 ;  /* 0x0000000300107202 */ /* 0x000ff60000000f00 */
[----:B------:R-:W-:Y:S05]  /*88c0*/  @!P0 BRA `(.L_x_132) ;  /* 0x0000000000408947 */ /* 0x000fea0003800000 */
[----:B------:R-:W1:Y:S01]  /*88d0*/  LDCU.64 UR8, c[0x4][0x70] ;  /* 0x01000e00ff0877ac */ /* 0x000e620008000a00 */
[----:B------:R-:W-:Y:S01]  /*88e0*/  MOV R15, 0x0 ;  /* 0x00000000000f7802 */ /* 0x000fe20000000f00 */
[----:B------:R-:W-:Y:S02]  /*88f0*/  HFMA2 R12, -RZ, RZ, 0, 5.9604644775390625e-08 ;  /* 0x00000001ff0c7431 */ /* 0x000fe400000001ff */
[----:B------:R-:W-:Y:S02]  /*8900*/  IMAD.MOV.U32 R8, RZ, RZ, 0x192 ;  /* 0x00000192ff087424 */ /* 0x000fe400078e00ff */
[----:B------:R-:W-:Y:S01]  /*8910*/  IMAD.MOV.U32 R13, RZ, RZ, RZ ;  /* 0x000000ffff0d7224 */ /* 0x000fe200078e00ff */
[----:B------:R-:W2:Y:S01]  /*8920*/  LDCU.64 UR6, c[0x4][0x78] ;  /* 0x01000f00ff0677ac */ /* 0x000ea20008000a00 */
[----:B------:R-:W3:Y:S01]  /*8930*/  LDC.64 R14, c[0x4][R15] ;  /* 0x010000000f0e7b82 */ /* 0x000ee20000000a00 */
[----:B------:R-:W5:Y:S01]  /*8940*/  LDCU.64 UR4, c[0x4][0x10] ;  /* 0x01000200ff0477ac */ /* 0x000f620008000a00 */
[----:B-1----:R-:W-:Y:S01]  /*8950*/  MOV R5, UR9 ;  /* 0x0000000900057c02 */ /* 0x002fe20008000f00 */
[----:B------:R-:W-:Y:S01]  /*8960*/  IMAD.U32 R4, RZ, RZ, UR8 ;  /* 0x00000008ff047e24 */ /* 0x000fe2000f8e00ff */
[----:B--2---:R-:W-:Y:S01]  /*8970*/  MOV R7, UR7 ;  /* 0x0000000700077c02 */ /* 0x004fe20008000f00 */
[----:B------:R-:W-:Y:S01]  /*8980*/  IMAD.U32 R6, RZ, RZ, UR6 ;  /* 0x00000006ff067e24 */ /* 0x000fe2000f8e00ff */
[----:B-----5:R-:W-:Y:S01]  /*8990*/  MOV R11, UR5 ;  /* 0x00000005000b7c02 */ /* 0x020fe20008000f00 */
[----:B------:R-:W-:Y:S02]  /*89a0*/  IMAD.U32 R10, RZ, RZ, UR4 ;  /* 0x00000004ff0a7e24 */ /* 0x000fe4000f8e00ff */
[----:B------:R-:W-:Y:S07]  /*89b0*/  LEPC R20, `(.L_x_132) ;  /* 0x000000001014794e */ /* 0x000fee0000000000 */
[----:B---34-:R-:W-:Y:S05]  /*89c0*/  CALL.ABS.NOINC R14 ;  /* 0x000000000e007343 */ /* 0x018fea0003c00000 */
.L_x_132:
        /* <DEDUP_REMOVED lines=23> */
.L_x_133:
[----:B------:R-:W-:Y:S05]  /*8b40*/  WARPSYNC.ALL ;  /* 0x0000000000007948 */ /* 0x000fea0003800000 */
[----:B------:R-:W-:Y:S11]  /*8b50*/  R2UR UR4, R16 ;  /* 0x00000000100472ca */ /* 0x000ff600000e0000 */
[----:B------:R-:W-:Y:S02]  /*8b60*/  @!UPT UIADD3 URZ, UPT, UPT, URZ, URZ, URZ ;  /* 0x000000fffffff290 */ /* 0x000fe4000fffe0ff */
[----:B------:R-:W1:Y:S02]  /*8b70*/  LDTM.x16 R4, tmem[UR4+0x20] ;  /* 0x00002004000479ee */ /* 0x000e640008240000 */
[----:B-1----:R-:W-:Y:S01]  /*8b80*/  NOP ;  /* 0x0000000000007918 */ /* 0x002fe20000000000 */
.L_x_131:
[----:B----4-:R-:W-:Y:S01]  /*8b90*/  SHF.L.U32 R3, R52, 0x10, RZ ;  /* 0x0000001034037819 */ /* 0x010fe200000006ff */
[C---:B------:R-:W-:Y:S01]  /*8ba0*/  FMUL R0, R43.reuse, R24 ;  /* 0x000000182b007220 */ /* 0x040fe20000400000 */
[----:B------:R-:W-:Y:S01]  /*8bb0*/  ISETP.NE.AND P1, PT, R84, R2, PT ;  /* 0x000000025400720c */ /* 0x000fe20003f25270 */
[----:B------:R-:W-:Y:S01]  /*8bc0*/  FMUL R2, R43, R25 ;  /* 0x000000192b027220 */ /* 0x000fe20000400000 */
[----:B------:R-:W-:Y:S01]  /*8bd0*/  LOP3.LUT R21, R52, 0xffff0000, RZ, 0xc0, !PT ;  /* 0xffff000034157812 */ /* 0x000fe200078ec0ff */
[----:B------:R-:W-:Y:S01]  /*8be0*/  FFMA R0, R45, R3, R0 ;  /* 0x000000032d007223 */ /* 0x000fe20000000000 */
[----:B------:R-:W-:Y:S01]  /*8bf0*/  SHF.L.U32 R22, R53, 0x10, RZ ;  /* 0x0000001035167819 */ /* 0x000fe200000006ff */
[----:B------:R-:W-:Y:S01]  /*8c00*/  FMUL R3, R43, R26 ;  /* 0x0000001a2b037220 */ /* 0x000fe20000400000 */
[----:B------:R-:W-:Y:S01]  /*8c10*/  LOP3.LUT R23, R53, 0xffff0000, RZ, 0xc0, !PT ;  /* 0xffff000035177812 */ /* 0x000fe200078ec0ff */
[----:B------:R-:W-:Y:S01]  /*8c20*/  FMUL R20, R43, R27 ;  /* 0x0000001b2b147220 */ /* 0x000fe20000400000 */
[----:B------:R-:W-:Y:S01]  /*8c30*/  SHF.L.U32 R40, R54, 0x10, RZ ;  /* 0x0000001036287819 */ /* 0x000fe200000006ff */
[----:B------:R-:W-:Y:S01]  /*8c40*/  FFMA R2, R45, R21, R2 ;  /* 0x000000152d027223 */ /* 0x000fe20000000002 */
[----:B------:R-:W-:Y:S01]  /*8c50*/  LOP3.LUT R41, R57, 0xffff0000, RZ, 0xc0, !PT ;  /* 0xffff000039297812 */ /* 0x000fe200078ec0ff */
[C---:B------:R-:W-:Y:S01]  /*8c60*/  FFMA R3, R45.reuse, R22, R3 ;  /* 0x000000162d037223 */ /* 0x040fe20000000003 */
[----:B------:R-:W-:Y:S01]  /*8c70*/  LOP3.LUT R42, R66, 0xffff0000, RZ, 0xc0, !PT ;  /* 0xffff0000422a7812 */ /* 0x000fe200078ec0ff */
[----:B------:R-:W-:Y:S01]  /*8c80*/  FFMA R20, R45, R23, R20 ;  /* 0x000000172d147223 */ /* 0x000fe20000000014 */
[----:B------:R-:W-:Y:S01]  /*8c90*/  LOP3.LUT R23, R54, 0xffff0000, RZ, 0xc0, !PT ;  /* 0xffff000036177812 */ /* 0x000fe200078ec0ff */
[C---:B------:R-:W-:Y:S01]  /*8ca0*/  FMUL R21, R43.reuse, R28 ;  /* 0x0000001c2b157220 */ /* 0x040fe20000400000 */
[----:B------:R-:W-:Y:S01]  /*8cb0*/  F2FP.BF16.F32.PACK_AB R48, R2, R0 ;  /* 0x000000000230723e */ /* 0x000fe200000010ff */
[----:B------:R-:W-:Y:S01]  /*8cc0*/  FMUL R22, R43, R29 ;  /* 0x0000001d2b167220 */ /* 0x000fe20000400000 */
[----:B---3--:R-:W-:Y:S01]  /*8cd0*/  F2FP.BF16.F32.PACK_AB R49, R20, R3 ;  /* 0x000000031431723e */ /* 0x008fe200000010ff */
[----:B------:R-:W-:Y:S01]  /*8ce0*/  FFMA R21, R45, R40, R21 ;  /* 0x000000282d157223 */ /* 0x000fe20000000015 */
[----:B------:R-:W-:Y:S01]  /*8cf0*/  SHF.L.U32 R20, R55, 0x10, RZ ;  /* 0x0000001037147819 */ /* 0x000fe200000006ff */
[----:B------:R-:W-:Y:S01]  /*8d00*/  FFMA R22, R45, R23, R22 ;  /* 0x000000172d167223 */ /* 0x000fe20000000016 */
[----:B------:R-:W-:Y:S01]  /*8d10*/  LOP3.LUT R23, R55, 0xffff0000, RZ, 0xc0, !PT ;  /* 0xffff000037177812 */ /* 0x000fe200078ec0ff */
[C---:B------:R-:W-:Y:S01]  /*8d20*/  FMUL R0, R43.reuse, R30 ;  /* 0x0000001e2b007220 */ /* 0x040fe20000400000 */
[----:B------:R-:W-:Y:S01]  /*8d30*/  SHF.L.U32 R40, R56, 0x10, RZ ;  /* 0x0000001038287819 */ /* 0x000fe200000006ff */
[C---:B------:R-:W-:Y:S01]  /*8d40*/  FMUL R2, R43.reuse, R31 ;  /* 0x0000001f2b027220 */ /* 0x040fe20000400000 */
[----:B------:R-:W-:Y:S01]  /*8d50*/  F2FP.BF16.F32.PACK_AB R50, R22, R21 ;  /* 0x000000151632723e */ /* 0x000fe200000010ff */
[----:B------:R-:W-:Y:S01]  /*8d60*/  FMUL R3, R43, R32 ;  /* 0x000000202b037220 */ /* 0x000fe20000400000 */
[----:B------:R-:W-:Y:S01]  /*8d70*/  SHF.L.U32 R44, R67, 0x10, RZ ;  /* 0x00000010432c7819 */ /* 0x000fe200000006ff */
[----:B------:R-:W-:Y:S01]  /*8d80*/  FFMA R0, R45, R20, R0 ;  /* 0x000000142d007223 */ /* 0x000fe20000000000 */
[----:B------:R-:W-:Y:S01]  /*8d90*/  LOP3.LUT R46, R67, 0xffff0000, RZ, 0xc0, !PT ;  /* 0xffff0000432e7812 */ /* 0x000fe200078ec0ff */
[C---:B------:R-:W-:Y:S01]  /*8da0*/  FFMA R2, R45.reuse, R23, R2 ;  /* 0x000000172d027223 */ /* 0x040fe20000000002 */
[----:B------:R-:W-:Y:S01]  /*8db0*/  LOP3.LUT R23, R56, 0xffff0000, RZ, 0xc0, !PT ;  /* 0xffff000038177812 */ /* 0x000fe200078ec0ff */
[----:B------:R-:W-:Y:S01]  /*8dc0*/  FFMA R3, R45, R40, R3 ;  /* 0x000000282d037223 */ /* 0x000fe20000000003 */
[----:B------:R-:W-:Y:S01]  /*8dd0*/  SHF.L.U32 R40, R57, 0x10, RZ ;  /* 0x0000001039287819 */ /* 0x000fe200000006ff */
[C---:B------:R-:W-:Y:S01]  /*8de0*/  FMUL R20, R43.reuse, R33 ;  /* 0x000000212b147220 */ /* 0x040fe20000400000 */
[----:B------:R-:W-:Y:S01]  /*8df0*/  F2FP.BF16.F32.PACK_AB R51, R2, R0 ;  /* 0x000000000233723e */ /* 0x000fe200000010ff */
[C---:B------:R-:W-:Y:S01]  /*8e00*/  FMUL R21, R43.reuse, R34 ;  /* 0x000000222b157220 */ /* 0x040fe20000400000 */
[----:B------:R-:W-:Y:S01]  /*8e10*/  MOV R47, UR46 ;  /* 0x0000002e002f7c02 */ /* 0x000fe20008000f00 */
[----:B------:R-:W-:Y:S01]  /*8e20*/  FMUL R22, R43, R35 ;  /* 0x000000232b167220 */ /* 0x000fe20000400000 */
[----:B------:R-:W-:Y:S01]  /*8e30*/  ISETP.NE.AND P0, PT, R84, RZ, PT ;  /* 0x000000ff5400720c */ /* 0x000fe20003f05270 */
[C---:B------:R-:W-:Y:S01]  /*8e40*/  FFMA R20, R45.reuse, R23, R20 ;  /* 0x000000172d147223 */ /* 0x040fe20000000014 */
[C---:B------:R-:W-:Y:S01]  /*8e50*/  SHF.L.U32 R23, R58.reuse, 0x10, RZ ;  /* 0x000000103a177819 */ /* 0x040fe200000006ff */
[C---:B------:R-:W-:Y:S01]  /*8e60*/  FFMA R21, R45.reuse, R40, R21 ;  /* 0x000000282d157223 */ /* 0x040fe20000000015 */
[----:B------:R-:W-:Y:S01]  /*8e70*/  LOP3.LUT R40, R58, 0xffff0000, RZ, 0xc0, !PT ;  /* 0xffff00003a287812 */ /* 0x000fe200078ec0ff */
[----:B------:R-:W-:Y:S01]  /*8e80*/  FFMA R22, R45, R41, R22 ;  /* 0x000000292d167223 */ /* 0x000fe20000000016 */
[----:B------:R-:W-:Y:S01]  /*8e90*/  F2FP.BF16.F32.PACK_AB R60, R20, R3 ;  /* 0x00000003143c723e */ /* 0x000fe200000010ff */
[----:B------:R-:W-:Y:S01]  /*8ea0*/  FMUL R0, R43, R36 ;  /* 0x000000242b007220 */ /* 0x000fe20000400000 */
[----:B------:R-:W-:Y:S01]  /*8eb0*/  LOP3.LUT R41, R65, 0xffff0000, RZ, 0xc0, !PT ;  /* 0xffff000041297812 */ /* 0x000fe200078ec0ff */
[----:B------:R-:W-:Y:S01]  /*8ec0*/  FMUL R2, R43, R37 ;  /* 0x000000252b027220 */ /* 0x000fe20000400000 */
[----:B------:R-:W-:Y:S01]  /*8ed0*/  F2FP.BF16.F32.PACK_AB R61, R22, R21 ;  /* 0x00000015163d723e */ /* 0x000fe200000010ff */
[----:B------:R-:W-:Y:S01]  /*8ee0*/  FFMA R0, R45, R23, R0 ;  /* 0x000000172d007223 */ /* 0x000fe20000000000 */
[----:B------:R-:W-:Y:S01]  /*8ef0*/  SHF.L.U32 R22, R59, 0x10, RZ ;  /* 0x000000103b167819 */ /* 0x000fe200000006ff */
[----:B------:R-:W-:Y:S01]  /*8f00*/  FFMA R2, R45, R40, R2 ;  /* 0x000000282d027223 */ /* 0x000fe20000000002 */
[----:B------:R-:W-:Y:S01]  /*8f10*/  LOP3.LUT R23, R59, 0xffff0000, RZ, 0xc0, !PT ;  /* 0xffff00003b177812 */ /* 0x000fe200078ec0ff */
[C---:B------:R-:W-:Y:S01]  /*8f20*/  FMUL R3, R43.reuse, R38 ;  /* 0x000000262b037220 */ /* 0x040fe20000400000 */
[----:B------:R-:W-:Y:S01]  /*8f30*/  SHF.L.U32 R40, R64, 0x10, RZ ;  /* 0x0000001040287819 */ /* 0x000fe200000006ff */
[C---:B------:R-:W-:Y:S01]  /*8f40*/  FMUL R20, R43.reuse, R39 ;  /* 0x000000272b147220 */ /* 0x040fe20000400000 */
[----:B------:R-:W-:Y:S01]  /*8f50*/  FMUL R21, R43, R4 ;  /* 0x000000042b157220 */ /* 0x000fe20000400000 */
[C---:B------:R-:W-:Y:S01]  /*8f60*/  FFMA R3, R45.reuse, R22, R3 ;  /* 0x000000162d037223 */ /* 0x040fe20000000003 */
[----:B------:R-:W-:Y:S01]  /*8f70*/  F2FP.BF16.F32.PACK_AB R62, R2, R0 ;  /* 0x00000000023e723e */ /* 0x000fe200000010ff */
[C---:B------:R-:W-:Y:S01]  /*8f80*/  FFMA R20, R45.reuse, R23, R20 ;  /* 0x000000172d147223 */ /* 0x040fe20000000014 */
[----:B------:R-:W-:Y:S01]  /*8f90*/  FFMA R21, R45, R40, R21 ;  /* 0x000000282d157223 */ /* 0x000fe20000000015 */
[----:B------:R-:W-:Y:S01]  /*8fa0*/  LOP3.LUT R23, R64, 0xffff0000, RZ, 0xc0, !PT ;  /* 0xffff000040177812 */ /* 0x000fe200078ec0ff */
[----:B------:R-:W-:Y:S01]  /*8fb0*/  FMUL R0, R43, R5 ;  /* 0x000000052b007220 */ /* 0x000fe20000400000 */
[----:B------:R-:W-:Y:S01]  /*8fc0*/  SHF.L.U32 R40, R65, 0x10, RZ ;  /* 0x0000001041287819 */ /* 0x000fe200000006ff */
[C---:B------:R-:W-:Y:S01]  /*8fd0*/  FMUL R2, R43.reuse, R6 ;  /* 0x000000062b027220 */ /* 0x040fe20000400000 */
[----:B------:R-:W-:Y:S01]  /*8fe0*/  FMUL R22, R43, R7 ;  /* 0x000000072b167220 */ /* 0x000fe20000400000 */
[C---:B------:R-:W-:Y:S01]  /*8ff0*/  FFMA R0, R45.reuse, R23, R0 ;  /* 0x000000172d007223 */ /* 0x040fe20000000000 */
[----:B------:R-:W-:Y:S01]  /*9000*/  F2FP.BF16.F32.PACK_AB R63, R20, R3 ;  /* 0x00000003143f723e */ /* 0x000fe200000010ff */
[C---:B------:R-:W-:Y:S01]  /*9010*/  FFMA R2, R45.reuse, R40, R2 ;  /* 0x000000282d027223 */ /* 0x040fe20000000002 */
[----:B------:R-:W-:Y:S01]  /*9020*/  FFMA R22, R45, R41, R22 ;  /* 0x000000292d167223 */ /* 0x000fe20000000016 */
[----:B------:R-:W-:Y:S01]  /*9030*/  SHF.L.U32 R41, R66, 0x10, RZ ;  /* 0x0000001042297819 */ /* 0x000fe200000006ff */
[C---:B------:R-:W-:Y:S01]  /*9040*/  FMUL R3, R43.reuse, R8 ;  /* 0x000000082b037220 */ /* 0x040fe20000400000 */
[C---:B------:R-:W-:Y:S01]  /*9050*/  FMUL R20, R43.reuse, R9 ;  /* 0x000000092b147220 */ /* 0x040fe20000400000 */
[C---:B------:R-:W-:Y:S01]  /*9060*/  FMUL R23, R43.reuse, R10 ;  /* 0x0000000a2b177220 */ /* 0x040fe20000400000 */
[----:B------:R-:W-:Y:S01]  /*9070*/  FMUL R40, R43, R11 ;  /* 0x0000000b2b287220 */ /* 0x000fe20000400000 */
[C---:B------:R-:W-:Y:S01]  /*9080*/  FFMA R3, R45.reuse, R41, R3 ;  /* 0x000000292d037223 */ /* 0x040fe20000000003 */
[C---:B------:R-:W-:Y:S01]  /*9090*/  FFMA R20, R45.reuse, R42, R20 ;  /* 0x0000002a2d147223 */ /* 0x040fe20000000014 */
[C---:B------:R-:W-:Y:S01]  /*90a0*/  FFMA R23, R45.reuse, R44, R23 ;  /* 0x0000002c2d177223 */ /* 0x040fe20000000017 */
[----:B------:R-:W-:Y:S01]  /*90b0*/  FFMA R40, R45, R46, R40 ;  /* 0x0000002e2d287223 */ /* 0x000fe20000000028 */
[----:B------:R-:W-:Y:S01]  /*90c0*/  F2FP.BF16.F32.PACK_AB R100, R0, R21 ;  /* 0x000000150064723e */ /* 0x000fe200000010ff */
[----:B------:R-:W1:Y:S01]  /*90d0*/  S2R R46, SR_CgaCtaId ;  /* 0x00000000002e7919 */ /* 0x000e620000008800 */
[----:B------:R-:W-:Y:S01]  /*90e0*/  SHF.L.U32 R42, R68, 0x10, RZ ;  /* 0x00000010442a7819 */ /* 0x000fe200000006ff */
[C---:B------:R-:W-:Y:S01]  /*90f0*/  FMUL R41, R43.reuse, R12 ;  /* 0x0000000c2b297220 */ /* 0x040fe20000400000 */
[----:B------:R-:W-:Y:S01]  /*9100*/  F2FP.BF16.F32.PACK_AB R101, R22, R2 ;  /* 0x000000021665723e */ /* 0x000fe200000010ff */
[C---:B------:R-:W-:Y:S01]  /*9110*/  FMUL R0, R43.reuse, R13 ;  /* 0x0000000d2b007220 */ /* 0x040fe20000400000 */
[----:B------:R-:W-:Y:S01]  /*9120*/  LOP3.LUT R21, R68, 0xffff0000, RZ, 0xc0, !PT ;  /* 0xffff000044157812 */ /* 0x000fe200078ec0ff */
[----:B------:R-:W-:Y:S01]  /*9130*/  FMUL R2, R43, R14 ;  /* 0x0000000e2b027220 */ /* 0x000fe20000400000 */
[----:B------:R-:W-:Y:S01]  /*9140*/  F2FP.BF16.F32.PACK_AB R103, R40, R23 ;  /* 0x000000172867723e */ /* 0x000fe200000010ff */
[----:B------:R-:W-:Y:S01]  /*9150*/  FFMA R41, R45, R42, R41 ;  /* 0x0000002a2d297223 */ /* 0x000fe20000000029 */
[----:B------:R-:W-:Y:S01]  /*9160*/  SHF.L.U32 R22, R69, 0x10, RZ ;  /* 0x0000001045167819 */ /* 0x000fe200000006ff */
[----:B------:R-:W-:Y:S01]  /*9170*/  FFMA R0, R45, R21, R0 ;  /* 0x000000152d007223 */ /* 0x000fe20000000000 */
[----:B------:R-:W-:Y:S01]  /*9180*/  F2FP.BF16.F32.PACK_AB R102, R20, R3 ;  /* 0x000000031466723e */ /* 0x000fe200000010ff */
[----:B------:R-:W-:Y:S01]  /*9190*/  FMUL R3, R43, R15 ;  /* 0x0000000f2b037220 */ /* 0x000fe20000400000 */
[----:B------:R-:W-:Y:S01]  /*91a0*/  LOP3.LUT R23, R69, 0xffff0000, RZ, 0xc0, !PT ;  /* 0xffff000045177812 */ /* 0x000fe200078ec0ff */
[----:B------:R-:W-:Y:S01]  /*91b0*/  FMUL R20, R43, R16 ;  /* 0x000000102b147220 */ /* 0x000fe20000400000 */
[C---:B------:R-:W-:Y:S01]  /*91c0*/  SHF.L.U32 R40, R70.reuse, 0x10, RZ ;  /* 0x0000001046287819 */ /* 0x040fe200000006ff */
[----:B------:R-:W-:Y:S01]  /*91d0*/  FFMA R2, R45, R22, R2 ;  /* 0x000000162d027223 */ /* 0x000fe20000000002 */
[----:B------:R-:W-:Y:S01]  /*91e0*/  FMUL R21, R43, R17 ;  /* 0x000000112b157220 */ /* 0x000fe20000400000 */
[----:B------:R-:W-:Y:S01]  /*91f0*/  FFMA R3, R45, R23, R3 ;  /* 0x000000172d037223 */ /* 0x000fe20000000003 */
[----:B------:R-:W-:Y:S01]  /*9200*/  @!P1 LEA R47, R47, R99, 0xc ;  /* 0x000000632f2f9211 */ /* 0x000fe200078e60ff */
[----:B------:R-:W-:Y:S01]  /*9210*/  FFMA R20, R45, R40, R20 ;  /* 0x000000282d147223 */ /* 0x000fe20000000014 */
[----:B------:R-:W-:Y:S01]  /*9220*/  LOP3.LUT R40, R70, 0xffff0000, RZ, 0xc0, !PT ;  /* 0xffff000046287812 */ /* 0x000fe200078ec0ff */
[----:B------:R-:W-:Y:S01]  /*9230*/  FMUL R22, R43, R18 ;  /* 0x000000122b167220 */ /* 0x000fe20000400000 */
[----:B------:R-:W-:Y:S01]  /*9240*/  F2FP.BF16.F32.PACK_AB R108, R0, R41 ;  /* 0x00000029006c723e */ /* 0x000fe200000010ff */
[----:B------:R2:W-:Y:S01]  /*9250*/  @!P1 STS.128 [R47+UR44+0x200], R48 ;  /* 0x000200302f009988 */ /* 0x0005e20008000c2c */
[----:B------:R-:W-:Y:S01]  /*9260*/  SHF.L.U32 R42, R71, 0x10, RZ ;  /* 0x00000010472a7819 */ /* 0x000fe200000006ff */
[----:B------:R-:W-:Y:S01]  /*9270*/  FFMA R21, R45, R40, R21 ;  /* 0x000000282d157223 */ /* 0x000fe20000000015 */
[----:B------:R-:W-:Y:S01]  /*9280*/  @!P1 IADD3 R40, PT, PT, R47, UR44, RZ ;  /* 0x0000002c2f289c10 */ /* 0x000fe2000fffe0ff */
[----:B------:R-:W-:Y:S01]  /*9290*/  FMUL R23, R43, R19 ;  /* 0x000000132b177220 */ /* 0x000fe20000400000 */
[----:B------:R-:W-:Y:S01]  /*92a0*/  LOP3.LUT R44, R71, 0xffff0000, RZ, 0xc0, !PT ;  /* 0xffff0000472c7812 */ /* 0x000fe200078ec0ff */
[----:B------:R-:W-:Y:S01]  /*92b0*/  FFMA R22, R45, R42, R22 ;  /* 0x0000002a2d167223 */ /* 0x000fe20000000016 */
[----:B------:R-:W-:Y:S02]  /*92c0*/  @!P1 IADD3 R40, PT, PT, R98, R40, RZ ;  /* 0x0000002862289210 */ /* 0x000fe40007ffe0ff */
[----:B------:R-:W-:Y:S01]  /*92d0*/  F2FP.BF16.F32.PACK_AB R109, R3, R2 ;  /* 0x00000002036d723e */ /* 0x000fe200000010ff */
[----:B------:R-:W-:Y:S01]  /*92e0*/  FFMA R23, R45, R44, R23 ;  /* 0x0000002c2d177223 */ /* 0x000fe20000000017 */
[----:B------:R-:W-:Y:S01]  /*92f0*/  F2FP.BF16.F32.PACK_AB R110, R21, R20 ;  /* 0x00000014156e723e */ /* 0x000fe200000010ff */
[----:B------:R2:W-:Y:S03]  /*9300*/  @!P1 STS.128 [R40+0x200], R60 ;  /* 0x0002003c28009388 */ /* 0x0005e60000000c00 */
[----:B------:R-:W-:Y:S05]  /*9310*/  F2FP.BF16.F32.PACK_AB R111, R23, R22 ;  /* 0x00000016176f723e */ /* 0x000fea00000010ff */
[----:B------:R2:W-:Y:S08]  /*9320*/  @!P1 STS.128 [R47+UR44+0xa00], R100 ;  /* 0x000a00642f009988 */ /* 0x0005f00008000c2c */
[----:B------:R2:W-:Y:S01]  /*9330*/  @!P1 STS.128 [R40+0xa00], R108 ;  /* 0x000a006c28009388 */ /* 0x0005e20000000c00 */
[----:B------:R-:W-:Y:S01]  /*9340*/  @!PT LDS RZ, [RZ] ;  /* 0x00000000fffff984 */ /* 0x000fe20000000800 */
[----:B------:R-:W-:Y:S01]  /*9350*/  @!PT LDS RZ, [RZ] ;  /* 0x00000000fffff984 */ /* 0x000fe20000000800 */
[----:B------:R-:W-:Y:S01]  /*9360*/  @!PT LDS RZ, [RZ] ;  /* 0x00000000fffff984 */ /* 0x000fe20000000800 */
[----:B------:R-:W-:Y:S01]  /*9370*/  @!PT LDS RZ, [RZ] ;  /* 0x00000000fffff984 */ /* 0x000fe20000000800 */
[----:B------:R3:W-:Y:S07]  /*9380*/  MEMBAR.ALL.CTA ;  /* 0x0000000000007992 */ /* 0x0007ee0000008000 */
[----:B---3--:R-:W3:Y:S01]  /*9390*/  FENCE.VIEW.ASYNC.S ;  /* 0x00000000000073c6 */ /* 0x008ee20000000000 */
[----:B------:R-:W-:Y:S05]  /*93a0*/  WARPSYNC.ALL ;  /* 0x0000000000007948 */ /* 0x000fea0003800000 */
[----:B------:R-:W-:Y:S01]  /*93b0*/  BSSY.RECONVERGENT B0, `(.L_x_134) ;  /* 0x0000012000007945 */ /* 0x000fe20003800200 */
[----:B---3--:R-:W-:Y:S06]  /*93c0*/  BAR.SYNC.DEFER_BLOCKING 0x1, 0x80 ;  /* 0x0042000000007b1d */ /* 0x008fec0000010000 */
[----:B-1----:R-:W-:Y:S05]  /*93d0*/  @P0 BRA `(.L_x_135) ;  /* 0x00000000003c0947 */ /* 0x002fea0003800000 */
[----:B------:R-:W1:Y:S01]  /*93e0*/  LDCU.64 UR6, c[0x0][0x348] ;  /* 0x00006900ff0677ac */ /* 0x000e620008000a00 */
[----:B------:R-:W-:Y:S02]  /*93f0*/  ULEA UR5, UR46, UR44, 0xc ;  /* 0x0000002c2e057291 */ /* 0x000fe4000f8e60ff */
[----:B------:R-:W-:Y:S02]  /*9400*/  UIADD3 UR10, UPT, UPT, UR50, 0x40, URZ ;  /* 0x00000040320a7890 */ /* 0x000fe4000fffe0ff */
[----:B------:R-:W-:Y:S02]  /*9410*/  UIADD3 UR8, UPT, UPT, UR5, 0x200, URZ ;  /* 0x0000020005087890 */ /* 0x000fe4000fffe0ff */
[----:B------:R-:W-:Y:S01]  /*9420*/  UIADD3 UR12, UPT, UPT, UR5, 0xa00, URZ ;  /* 0x00000a00050c7890 */ /* 0x000fe2000fffe0ff */
[----:B------:R-:W-:Y:S01]  /*9430*/  UMOV UR9, UR49 ;  /* 0x0000003100097c82 */ /* 0x000fe20008000000 */
[----:B------:R-:W-:Y:S01]  /*9440*/  UMOV UR11, UR36 ;  /* 0x00000024000b7c82 */ /* 0x000fe20008000000 */
[----:B------:R-:W-:Y:S01]  /*9450*/  UIADD3 UR13, UPT, UPT, UR49, 0x20, URZ ;  /* 0x00000020310d7890 */ /* 0x000fe2000fffe0ff */
[----:B------:R-:W-:Y:S01]  /*9460*/  UMOV UR15, UR36 ;  /* 0x00000024000f7c82 */ /* 0x000fe20008000000 */
[----:B------:R-:W-:Y:S01]  /*9470*/  UMOV UR14, UR10 ;  /* 0x0000000a000e7c82 */ /* 0x000fe20008000000 */
[----:B-1----:R-:W-:Y:S04]  /*9480*/  UIADD3 UR4, UP0, UPT, UR6, 0xa80, URZ ;  /* 0x00000a8006047890 */ /* 0x002fe8000ff1e0ff */
[----:B------:R-:W-:Y:S09]  /*9490*/  UIADD3.X UR5, UPT, UPT, URZ, UR7, URZ, UP0, !UPT ;  /* 0x00000007ff057290 */ /* 0x000ff200087fe4ff */
[----:B------:R1:W-:Y:S01]  /*94a0*/  UTMASTG.3D [UR8], [UR4] ;  /* 0x00000008040073b5 */ /* 0x0003e20008010000 */
[----:B------:R1:W-:Y:S02]  /*94b0*/  UTMASTG.3D [UR12], [UR4] ;  /* 0x0000000c040073b5 */ /* 0x0003e40008010000 */
[----:B-1----:R0:W-:Y:S02]  /*94c0*/  UTMACMDFLUSH ;  /* 0x00000000000079b7 */ /* 0x0021e40000000000 */
.L_x_135:
[----:B------:R-:W-:Y:S05]  /*94d0*/  BSYNC.RECONVERGENT B0 ;  /* 0x0000000000007941 */ /* 0x000fea0003800200 */
.L_x_134:
[----:B------:R-:W-:Y:S01]  /*94e0*/  UIADD3 UR4, UPT, UPT, UR46, 0x1, URZ ;  /* 0x000000012e047890 */ /* 0x000fe2000fffe0ff */
[----:B------:R-:W-:Y:S03]  /*94f0*/  BSSY.RECONVERGENT B0, `(.L_x_136) ;  /* 0x0000007000007945 */ /* 0x000fe60003800200 */
[----:B------:R-:W-:Y:S04]  /*9500*/  UISETP.NE.AND UP0, UPT, UR4, 0x3, UPT ;  /* 0x000000030400788c */ /* 0x000fe8000bf05270 */
[----:B------:R-:W-:Y:S02]  /*9510*/  USEL UR45, UR4, URZ, UP0 ;  /* 0x000000ff042d7287 */ /* 0x000fe40008000000 */
[----:B------:R-:W-:Y:S04]  /*9520*/  UISETP.EQ.XOR UP0, UPT, UR47, 0x3, !UP0 ;  /* 0x000000032f00788c */ /* 0x000fe8000c702a70 */
[----:B------:R-:W-:Y:S01]  /*9530*/  UP2UR UR51, UPR, URZ, 0x1 ;  /* 0x00000001ff337883 */ /* 0x000fe20008000000 */
[----:B------:R-:W-:Y:S11]  /*9540*/  @P0 BRA `(.L_x_137) ;  /* 0x0000000000040947 */ /* 0x000ff60003800000 */
[----:B------:R-:W-:Y:S04]  /*9550*/  DEPBAR.LE SB0, 0x1 ;  /* 0x000080400000791a */ /* 0x000fe80000000000 */
.L_x_137:
[----:B------:R-:W-:Y:S05]  /*9560*/  BSYNC.RECONVERGENT B0 ;  /* 0x0000000000007941 */ /* 0x000fea0003800200 */
.L_x_136:
[----:B------:R-:W1:Y:S08]  /*9570*/  S2UR UR4, SR_CgaCtaId ;  /* 0x00000000000479c3 */ /* 0x000e700000008800 */
[----:B------:R-:W-:Y:S01]  /*9580*/  BAR.SYNC.DEFER_BLOCKING 0x1, 0x80 ;  /* 0x0042000000007b1d */ /* 0x000fe20000010000 */
[----:B------:R-:W-:Y:S01]  /*9590*/  ISETP.NE.AND P1, PT, R97, RZ, PT ;  /* 0x000000ff6100720c */ /* 0x000fe20003f25270 */
[----:B------:R-:W-:Y:S01]  /*95a0*/  IMAD.U32 R0, RZ, RZ, UR52 ;  /* 0x00000034ff007e24 */ /* 0x000fe2000f8e00ff */
[----:B------:R-:W-:Y:S11]  /*95b0*/  UIADD3 UR53, UPT, UPT, UR49, 0x10, URZ ;  /* 0x0000001031357890 */ /* 0x000ff6000fffe0ff */
[----:B------:R-:W-:Y:S05]  /*95c0*/  @P1 LEA R0, R0, UR44, 0x3 ;  /* 0x0000002c00001c11 */ /* 0x000fea000f8e18ff */
[----:B------:R-:W-:Y:S01]  /*95d0*/  @P1 VIADD R2, R0, 0x108 ;  /* 0x0000010800021836 */ /* 0x000fe20000000000 */
[----:B------:R-:W-:Y:S04]  /*95e0*/  @P1 SHF.L.U32 R0, R112, 0x1f, RZ ;  /* 0x0000001f70001819 */ /* 0x000fe800000006ff */
[----:B------:R-:W-:Y:S01]  /*95f0*/  @P1 PRMT R46, R46, 0x654, R2 ;  /* 0x000006542e2e1816 */ /* 0x000fe20000000002 */
[----:B------:R-:W-:Y:S01]  /*9600*/  UMOV UR44, 0x400 ;  /* 0x00000400002c7882 */ /* 0x000fe20000000000 */
[----:B------:R-:W-:Y:S01]  /*9610*/  BSSY B1, `(.L_x_138) ;  /* 0x0000021000017945 */ /* 0x000fe20003800000 */
[----:B-1----:R-:W-:Y:S01]  /*9620*/  ULEA UR44, UR4, UR44, 0x18 ;  /* 0x0000002c042c7291 */ /* 0x002fe2000f8ec0ff */
[----:B------:R-:W-:Y:S01]  /*9630*/  @P1 SYNCS.ARRIVE.TRANS64.RED.A1T0 RZ, [R46+URZ], RZ ;  /* 0x000000ff2eff19a7 */ /* 0x000fe200081004ff */
[----:B------:R-:W-:Y:S04]  /*9640*/  UIADD3 UR4, UPT, UPT, UR52, 0x1, URZ ;  /* 0x0000000134047890 */ /* 0x000fe8000fffe0ff */
[----:B------:R-:W-:Y:S01]  /*9650*/  LEA R21, R106, UR44, 0x3 ;  /* 0x0000002c6a157c11 */ /* 0x000fe2000f8e18ff */
[----:B------:R-:W-:Y:S03]  /*9660*/  UISETP.NE.AND UP0, UPT, UR4, 0x3, UPT ;  /* 0x000000030400788c */ /* 0x000fe6000bf05270 */
[----:B------:R1:W3:Y:S01]  /*9670*/  @P1 SYNCS.PHASECHK.TRANS64.TRYWAIT P0, [R21+URZ+0xf0], R0 ;  /* 0x0000f000150015a7 */ /* 0x0002e200080011ff */
[----:B------:R-:W-:Y:S01]  /*9680*/  USEL UR48, UR4, URZ, UP0 ;  /* 0x000000ff04307287 */ /* 0x000fe20008000000 */
[----:B-1----:R-:W-:Y:S01]  /*9690*/  VIADD R0, R105, 0x10 ;  /* 0x0000001069007836 */ /* 0x002fe20000000000 */
[----:B---3--:R-:W-:Y:S01]  /*96a0*/  @P1 SEL R107, RZ, 0x1, !P0 ;  /* 0x00000001ff6b1807 */ /* 0x008fe20004000000 */
[----:B------:R-:W-:Y:S09]  /*96b0*/  @!P1 BRA `(.L_x_139) ;  /* 0x0000000000589947 */ /* 0x000ff20003800000 */
[----:B------:R-:W-:Y:S01]  /*96c0*/  ISETP.NE.AND P1, PT, R113, RZ, PT ;  /* 0x000000ff7100720c */ /* 0x000fe20003f25270 */
[----:B------:R-:W-:Y:S01]  /*96d0*/  BSSY B0, `(.L_x_140) ;  /* 0x0000009000007945 */ /* 0x000fe20003800000 */
[----:B------:R-:W-:Y:S11]  /*96e0*/  ISETP.NE.AND P0, PT, R107, RZ, PT ;  /* 0x000000ff6b00720c */ /* 0x000ff60003f05270 */
[----:B------:R-:W-:Y:S05]  /*96f0*/  @P1 IMAD R3, R106, 0x1000, R99 ;  /* 0x000010006a031824 */ /* 0x000fea00078e0263 */
[----:B------:R-:W-:Y:S05]  /*9700*/  @P1 IADD3 R2, PT, PT, R3, UR44, RZ ;  /* 0x0000002c03021c10 */ /* 0x000fea000fffe0ff */
[----:B------:R-:W-:Y:S01]  /*9710*/  @P1 IMAD.IADD R2, R98, 0x1, R2 ;  /* 0x0000000162021824 */ /* 0x000fe200078e0202 */
[----:B------:R-:W-:Y:S06]  /*9720*/  @P0 BRA `(.L_x_141) ;  /* 0x00000000000c0947 */ /* 0x000fec0003800000 */
[----:B------:R-:W-:Y:S04]  /*9730*/  SHF.L.U32 R20, R112, 0x1f, RZ ;  /* 0x0000001f70147819 */ /* 0x000fe800000006ff */
[----:B------:R-:W1:Y:S02]  /*9740*/  SYNCS.PHASECHK.TRANS64.TRYWAIT P0, [R21+URZ+0xf0], R20 ;  /* 0x0000f014150075a7 */ /* 0x000e6400080011ff */
[----:B-1----:R-:W-:Y:S05]  /*9750*/  @!P0 BRA `(.L_x_142) ;  /* 0x0000002c00dc8947 */ /* 0x002fea0003800000 */
.L_x_141:
[----:B------:R-:W-:Y:S05]  /*9760*/  BSYNC B0 ;  /* 0x0000000000007941 */ /* 0x000fea0003800000 */
.L_x_140:
[----:B------:R-:W-:Y:S01]  /*9770*/  ISETP.NE.AND P0, PT, R113, RZ, PT ;  /* 0x000000ff7100720c */ /* 0x000fe20003f05270 */
[----:B------:R-:W-:Y:S11]  /*9780*/  VIADD R106, R106, 0x1 ;  /* 0x000000016a6a7836 */ /* 0x000ff60000000000 */
[----:B------:R-:W-:Y:S01]  /*9790*/  @!UPT UIADD3 URZ, UPT, UPT, URZ, URZ, URZ ;  /* 0x000000fffffff290 */ /* 0x000fe2000fffe0ff */
[----:B------:R-:W3:Y:S04]  /*97a0*/  @P0 LDS.128 R52, [R3+UR44+0x200] ;  /* 0x0002002c03340984 */ /* 0x000ee80008000c00 */
[----:B------:R-:W4:Y:S04]  /*97b0*/  @P0 LDS.128 R64, [R3+UR44+0xa00] ;  /* 0x000a002c03400984 */ /* 0x000f280008000c00 */
[----:B------:R-:W1:Y:S04]  /*97c0*/  @P0 LDS.128 R56, [R2+0x200] ;  /* 0x0002000002380984 */ /* 0x000e680000000c00 */
[----:B------:R5:W1:Y:S01]  /*97d0*/  @P0 LDS.128 R68, [R2+0xa00] ;  /* 0x000a000002440984 */ /* 0x000a620000000c00 */
[C---:B------:R-:W-:Y:S04]  /*97e0*/  ISETP.NE.AND P0, PT, R106.reuse, 0x3, PT ;  /* 0x000000036a00780c */ /* 0x040fe80003f05270 */
[----:B------:R-:W-:Y:S02]  /*97f0*/  SEL R106, R106, RZ, P0 ;  /* 0x000000ff6a6a7207 */ /* 0x000fe40000000000 */
[----:B-----5:R-:W-:Y:S04]  /*9800*/  SEL R2, RZ, 0x1, P0 ;  /* 0x00000001ff027807 */ /* 0x020fe80000000000 */
[----:B------:R-:W-:Y:S02]  /*9810*/  LOP3.LUT R112, R112, R2, RZ, 0x3c, !PT ;  /* 0x0000000270707212 */ /* 0x000fe400078e3cff */
.L_x_139:
[----:B------:R-:W-:Y:S05]  /*9820*/  BSYNC B1 ;  /* 0x0000000000017941 */ /* 0x000fea0003800000 */
.L_x_138:
[----:B------:R-:W-:Y:S04]  /*9830*/  SHF.R.U32.HI R3, RZ, 0x15, R0 ;  /* 0x00000015ff037819 */ /* 0x000fe80000011600 */
[----:B------:R-:W-:Y:S04]  /*9840*/  LOP3.LUT R2, R3, 0x3, RZ, 0xc0, !PT ;  /* 0x0000000303027812 */ /* 0x000fe800078ec0ff */
[----:B------:R-:W-:Y:S11]  /*9850*/  ISETP.NE.AND P0, PT, R84, R2, PT ;  /* 0x000000025400720c */ /* 0x000ff60003f05270 */
[----:B------:R-:W-:Y:S02]  /*9860*/  @!UPT UIADD3 URZ, UPT, UPT, URZ, URZ, URZ ;  /* 0x000000fffffff290 */ /* 0x000fe4000fffe0ff */
[----:B------:R-:W-:Y:S05]  /*9870*/  @P0 BRA `(.L_x_143) ;  /* 0x0000000000bc0947 */ /* 0x000fea0003800000 */
[----:B------:R-:W-:Y:S02]  /*9880*/  LOP3.LUT P0, RZ, R3, 0x3, R86, 0x48, !PT ;  /* 0x0000000303ff7812 */ /* 0x000fe40007804856 */
[----:B------:R-:W-:Y:S11]  /*9890*/  MOV R16, R0 ;  /* 0x0000000000107202 */ /* 0x000ff60000000f00 */
[----:B------:R-:W-:Y:S05]  /*98a0*/  @!P0 BRA `(.L_x_144) ;  /* 0x0000000000408947 */ /* 0x000fea0003800000 */
[----:B------:R-:W5:Y:S01]  /*98b0*/  LDCU.64 UR8, c[0x4][0x70] ;  /* 0x01000e00ff0877ac */ /* 0x000f620008000a00 */
[----:B------:R-:W-:Y:S01]  /*98c0*/  MOV R15, 0x0 ;  /* 0x00000000000f7802 */ /* 0x000fe20000000f00 */
[----:B------:R-:W-:Y:S02]  /*98d0*/  HFMA2 R12, -RZ, RZ, 0, 5.9604644775390625e-08 ;  /* 0x00000001ff0c7431 */ /* 0x000fe400000001ff */
[----:B------:R-:W-:Y:S02]  /*98e0*/  IMAD.MOV.U32 R8, RZ, RZ, 0x192 ;  /* 0x00000192ff087424 */ /* 0x000fe400078e00ff */
[----:B------:R-:W-:Y:S01]  /*98f0*/  IMAD.MOV.U32 R13, RZ, RZ, RZ ;  /* 0x000000ffff0d7224 */ /* 0x000fe200078e00ff */
[----:B------:R-:W1:Y:S01]  /*9900*/  LDCU.64 UR6, c[0x4][0x78] ;  /* 0x01000f00ff0677ac */ /* 0x000e620008000a00 */
[----:B------:R-:W2:Y:S01]  /*9910*/  LDC.64 R14, c[0x4][R15] ;  /* 0x010000000f0e7b82 */ /* 0x000ea20000000a00 */
[----:B------:R-:W3:Y:S01]  /*9920*/  LDCU.64 UR4, c[0x4][0x10] ;  /* 0x01000200ff0477ac */ /* 0x000ee20008000a00 */
[----:B-----5:R-:W-:Y:S01]  /*9930*/  MOV R5, UR9 ;  /* 0x0000000900057c02 */ /* 0x020fe20008000f00 */
[----:B------:R-:W-:Y:S01]  /*9940*/  IMAD.U32 R4, RZ, RZ, UR8 ;  /* 0x00000008ff047e24 */ /* 0x000fe2000f8e00ff */
[----:B-1----:R-:W-:Y:S01]  /*9950*/  MOV R7, UR7 ;  /* 0x0000000700077c02 */ /* 0x002fe20008000f00 */
[----:B------:R-:W-:Y:S01]  /*9960*/  IMAD.U32 R6, RZ, RZ, UR6 ;  /* 0x00000006ff067e24 */ /* 0x000fe2000f8e00ff */
[----:B---3--:R-:W-:Y:S01]  /*9970*/  MOV R11, UR5 ;  /* 0x00000005000b7c02 */ /* 0x008fe20008000f00 */
[----:B------:R-:W-:Y:S02]  /*9980*/  IMAD.U32 R10, RZ, RZ, UR4 ;  /* 0x00000004ff0a7e24 */ /* 0x000fe4000f8e00ff */
[----:B------:R-:W-:Y:S07]  /*9990*/  LEPC R20, `(.L_x_144) ;  /* 0x000000001014794e */ /* 0x000fee0000000000 */
[----:B--2-4-:R-:W-:Y:S05]  /*99a0*/  CALL.ABS.NOINC R14 ;  /* 0x000000000e007343 */ /* 0x014fea0003c00000 */
.L_x_144:
        /* <DEDUP_REMOVED lines=12> */
[----:B------:R-:W5:Y:S01]  /*9a70*/  LDCU.64 UR6, c[0x4][0x78] ;  /* 0x01000f00ff0677ac */ /* 0x000f620008000a00 */
[----:B------:R-:W2:Y:S01]  /*9a80*/  LDC.64 R14, c[0x4][R15] ;  /* 0x010000000f0e7b82 */ /* 0x000ea20000000a00 */
[----:B------:R-:W3:Y:S01]  /*9a90*/  LDCU.64 UR4, c[0x4][0x10] ;  /* 0x01000200ff0477ac */ /* 0x000ee20008000a00 */
[----:B-1----:R-:W-:Y:S01]  /*9aa0*/  MOV R5, UR9 ;  /* 0x0000000900057c02 */ /* 0x002fe20008000f00 */
[----:B------:R-:W-:Y:S01]  /*9ab0*/  IMAD.U32 R4, RZ, RZ, UR8 ;  /* 0x00000008ff047e24 */ /* 0x000fe2000f8e00ff */
[----:B-----5:R-:W-:Y:S01]  /*9ac0*/  MOV R7, UR7 ;  /* 0x0000000700077c02 */ /* 0x020fe20008000f00 */
[----:B------:R-:W-:Y:S01]  /*9ad0*/  IMAD.U32 R6, RZ, RZ, UR6 ;  /* 0x00000006ff067e24 */ /* 0x000fe2000f8e00ff */
[----:B---3--:R-:W-:Y:S01]  /*9ae0*/  MOV R11, UR5 ;  /* 0x00000005000b7c02 */ /* 0x008fe20008000f00 */
[----:B------:R-:W-:Y:S02]  /*9af0*/  IMAD.U32 R10, RZ, RZ, UR4 ;  /* 0x00000004ff0a7e24 */ /* 0x000fe4000f8e00ff */
[----:B------:R-:W-:Y:S07]  /*9b00*/  LEPC R20, `(.L_x_145) ;  /* 0x000000001014794e */ /* 0x000fee0000000000 */
[----:B--2-4-:R-:W-:Y:S05]  /*9b10*/  CALL.ABS.NOINC R14 ;  /* 0x000000000e007343 */ /* 0x014fea0003c00000 */
.L_x_145:
[----:B------:R-:W-:Y:S05]  /*9b20*/  WARPSYNC.ALL ;  /* 0x0000000000007948 */ /* 0x000fea0003800000 */
[----:B------:R-:W-:Y:S11]  /*9b30*/  R2UR UR4, R16 ;  /* 0x00000000100472ca */ /* 0x000ff600000e0000 */
[----:B------:R-:W-:Y:S02]  /*9b40*/  @!UPT UIADD3 URZ, UPT, UPT, URZ, URZ, URZ ;  /* 0x000000fffffff290 */ /* 0x000fe4000fffe0ff */
[----:B------:R-:W1:Y:S02]  /*9b50*/  LDTM.x16 R4, tmem[UR4+0x20] ;  /* 0x00002004000479ee */ /* 0x000e640008240000 */
[----:B-1----:R-:W-:Y:S01]  /*9b60*/  NOP ;  /* 0x0000000000007918 */ /* 0x002fe20000000000 */
.L_x_143:
[----:B---3--:R-:W-:Y:S01]  /*9b70*/  SHF.L.U32 R3, R52, 0x10, RZ ;  /* 0x0000001034037819 */ /* 0x008fe200000006ff */
[C---:B------:R-:W-:Y:S01]  /*9b80*/  FMUL R0, R43.reuse, R24 ;  /* 0x000000182b007220 */ /* 0x040fe20000400000 */
[----:B------:R-:W-:Y:S01]  /*9b90*/  ISETP.NE.AND P1, PT, R84, R2, PT ;  /* 0x000000025400720c */ /* 0x000fe20003f25270 */
[----:B------:R-:W-:Y:S01]  /*9ba0*/  FMUL R2, R43, R25 ;  /* 0x000000192b027220 */ /* 0x000fe20000400000 */
[----:B-1----:R-:W-:Y:S01]  /*9bb0*/  LOP3.LUT R21, R52, 0xffff0000, RZ, 0xc0, !PT ;  /* 0xffff000034157812 */ /* 0x002fe200078ec0ff */
[----:B------:R-:W-:Y:S01]  /*9bc0*/  FFMA R0, R45, R3, R0 ;  /* 0x000000032d007223 */ /* 0x000fe20000000000 */
[----:B------:R-:W-:Y:S01]  /*9bd0*/  SHF.L.U32 R22, R53, 0x10, RZ ;  /* 0x0000001035167819 */ /* 0x000fe200000006ff */
[----:B------:R-:W-:Y:S01]  /*9be0*/  FMUL R3, R43, R26 ;  /* 0x0000001a2b037220 */ /* 0x000fe20000400000 */
[----:B------:R-:W-:Y:S01]  /*9bf0*/  LOP3.LUT R23, R53, 0xffff0000, RZ, 0xc0, !PT ;  /* 0xffff000035177812 */ /* 0x000fe200078ec0ff */
[----:B------:R-:W-:Y:S01]  /*9c00*/  FMUL R20, R43, R27 ;  /* 0x0000001b2b147220 */ /* 0x000fe20000400000 */
[----:B--2---:R-:W-:Y:S01]  /*9c10*/  SHF.L.U32 R40, R54, 0x10, RZ ;  /* 0x0000001036287819 */ /* 0x004fe200000006ff */
[----:B------:R-:W-:Y:S01]  /*9c20*/  FFMA R2, R45, R21, R2 ;  /* 0x000000152d027223 */ /* 0x000fe20000000002 */
[----:B------:R-:W-:Y:S01]  /*9c30*/  LOP3.LUT R41, R57, 0xffff0000, RZ, 0xc0, !PT ;  /* 0xffff000039297812 */ /* 0x000fe200078ec0ff */
[C---:B------:R-:W-:Y:S01]  /*9c40*/  FFMA R3, R45.reuse, R22, R3 ;  /* 0x000000162d037223 */ /* 0x040fe20000000003 */
[----:B----4-:R-:W-:Y:S01]  /*9c50*/  LOP3.LUT R42, R66, 0xffff0000, RZ, 0xc0, !PT ;  /* 0xffff0000422a7812 */ /* 0x010fe200078ec0ff */
[----:B------:R-:W-:Y:S01]  /*9c60*/  FFMA R20, R45, R23, R20 ;  /* 0x000000172d147223 */ /* 0x000fe20000000014 */
[----:B------:R-:W-:Y:S01]  /*9c70*/  LOP3.LUT R23, R54, 0xffff0000, RZ, 0xc0, !PT ;  /* 0xffff000036177812 */ /* 0x000fe200078ec0ff */
[C---:B------:R-:W-:Y:S01]  /*9c80*/  FMUL R21, R43.reuse, R28 ;  /* 0x0000001c2b157220 */ /* 0x040fe20000400000 */
[----:B------:R-:W-:Y:S01]  /*9c90*/  F2FP.BF16.F32.PACK_AB R48, R2, R0 ;  /* 0x000000000230723e */ /* 0x000fe200000010ff */
        /* <DEDUP_REMOVED lines=115> */
[----:B------:R-:W-:Y:S01]  /*a3d0*/  ULEA UR5, UR45, UR44, 0xc ;  /* 0x0000002c2d057291 */ /* 0x000fe2000f8e60ff */
[----:B------:R-:W-:Y:S01]  /*a3e0*/  UMOV UR54, UR50 ;  /* 0x0000003200367c82 */ /* 0x000fe20008000000 */
[----:B------:R-:W-:Y:S02]  /*a3f0*/  UMOV UR55, UR36 ;  /* 0x0000002400377c82 */ /* 0x000fe40008000000 */
[----:B------:R-:W-:Y:S02]  /*a400*/  UIADD3 UR52, UPT, UPT, UR5, 0x200, URZ ;  /* 0x0000020005347890 */ /* 0x000fe4000fffe0ff */
[----:B------:R-:W-:Y:S02]  /*a410*/  UIADD3 UR8, UPT, UPT, UR5, 0xa00, URZ ;  /* 0x00000a0005087890 */ /* 0x000fe4000fffe0ff */
        /* <DEDUP_REMOVED lines=8> */
.L_x_147:
[----:B------:R-:W-:Y:S05]  /*a4a0*/  BSYNC.RECONVERGENT B0 ;  /* 0x0000000000007941 */ /* 0x000fea0003800200 */
.L_x_146:
[----:B------:R-:W-:Y:S01]  /*a4b0*/  UISETP.NE.AND UP1, UPT, UR51, URZ, UPT ;  /* 0x000000ff3300728c */ /* 0x000fe2000bf25270 */
[----:B------:R-:W-:Y:S01]  /*a4c0*/  BSSY.RECONVERGENT B0, `(.L_x_148) ;  /* 0x0000008000007945 */ /* 0x000fe20003800200 */
[----:B------:R-:W-:Y:S04]  /*a4d0*/  UIADD3 UR4, UPT, UPT, UR45, 0x1, URZ ;  /* 0x000000012d047890 */ /* 0x000fe8000fffe0ff */
[----:B------:R-:W-:Y:S02]  /*a4e0*/  UISETP.NE.AND UP0, UPT, UR4, 0x3, UPT ;  /* 0x000000030400788c */ /* 0x000fe4000bf05270 */
[----:B------:R-:W-:Y:S02]  /*a4f0*/  UISETP.EQ.XOR UP1, UPT, UR4, 0x3, UP1 ;  /* 0x000000030400788c */ /* 0x000fe40008f22a70 */
[----:B------:R-:W-:Y:S02]  /*a500*/  USEL UR46, UR4, URZ, UP0 ;  /* 0x000000ff042e7287 */ /* 0x000fe40008000000 */
[----:B------:R-:W-:Y:S01]  /*a510*/  UP2UR UR47, UPR, URZ, 0x2 ;  /* 0x00000002ff2f7883 */ /* 0x000fe20008000000 */
[----:B------:R-:W-:Y:S11]  /*a520*/  @P0 BRA `(.L_x_149) ;  /* 0x0000000000040947 */ /* 0x000ff60003800000 */
[----:B------:R-:W-:Y:S04]  /*a530*/  DEPBAR.LE SB0, 0x1 ;  /* 0x000080400000791a */ /* 0x000fe80000000000 */
.L_x_149:
[----:B------:R-:W-:Y:S05]  /*a540*/  BSYNC.RECONVERGENT B0 ;  /* 0x0000000000007941 */ /* 0x000fea0003800200 */
.L_x_148:
[----:B------:R-:W1:Y:S08]  /*a550*/  S2UR UR54, SR_CgaCtaId ;  /* 0x00000000003679c3 */ /* 0x000e700000008800 */
[----:B------:R-:W-:Y:S01]  /*a560*/  BAR.SYNC.DEFER_BLOCKING 0x1, 0x80 ;  /* 0x0042000000007b1d */ /* 0x000fe20000010000 */
[----:B------:R-:W-:Y:S01]  /*a570*/  ISETP.NE.AND P1, PT, R97, RZ, PT ;  /* 0x000000ff6100720c */ /* 0x000fe20003f25270 */
[----:B------:R-:W-:Y:S01]  /*a580*/  IMAD.U32 R0, RZ, RZ, UR48 ;  /* 0x00000030ff007e24 */ /* 0x000fe2000f8e00ff */
[----:B------:R-:W-:Y:S04]  /*a590*/  UIADD3 UR4, UPT, UPT, UR48, 0x1, URZ ;  /* 0x0000000130047890 */ /* 0x000fe8000fffe0ff */
[----:B------:R-:W-:Y:S04]  /*a5a0*/  UISETP.NE.AND UP0, UPT, UR4, 0x3, UPT ;  /* 0x000000030400788c */ /* 0x000fe8000bf05270 */
[----:B------:R-:W-:Y:S03]  /*a5b0*/  USEL UR52, UR4, URZ, UP0 ;  /* 0x000000ff04347287 */ /* 0x000fe60008000000 */
[----:B------:R-:W-:Y:S05]  /*a5c0*/  @P1 LEA R0, R0, UR44, 0x3 ;  /* 0x0000002c00001c11 */ /* 0x000fea000f8e18ff */
[----:B------:R-:W-:Y:S01]  /*a5d0*/  @P1 VIADD R2, R0, 0x108 ;  /* 0x0000010800021836 */ /* 0x000fe20000000000 */
[----:B------:R-:W-:Y:S04]  /*a5e0*/  @P1 SHF.L.U32 R0, R112, 0x1f, RZ ;  /* 0x0000001f70001819 */ /* 0x000fe800000006ff */
[----:B------:R-:W-:Y:S01]  /*a5f0*/  @P1 PRMT R46, R46, 0x654, R2 ;  /* 0x000006542e2e1816 */ /* 0x000fe20000000002 */
[----:B------:R-:W-:Y:S01]  /*a600*/  UMOV UR44, 0x400 ;  /* 0x00000400002c7882 */ /* 0x000fe20000000000 */
[----:B------:R-:W-:Y:S01]  /*a610*/  BSSY B1, `(.L_x_150) ;  /* 0x0000018000017945 */ /* 0x000fe20003800000 */
[----:B-1----:R-:W-:Y:S01]  /*a620*/  ULEA UR44, UR54, UR44, 0x18 ;  /* 0x0000002c362c7291 */ /* 0x002fe2000f8ec0ff */
[----:B------:R1:W-:Y:S05]  /*a630*/  @P1 SYNCS.ARRIVE.TRANS64.RED.A1T0 RZ, [R46+URZ], RZ ;  /* 0x000000ff2eff19a7 */ /* 0x0003ea00081004ff */
[----:B------:R-:W-:Y:S04]  /*a640*/  LEA R2, R106, UR44, 0x3 ;  /* 0x0000002c6a027c11 */ /* 0x000fe8000f8e18ff */
[----:B------:R-:W3:Y:S02]  /*a650*/  @P1 SYNCS.PHASECHK.TRANS64.TRYWAIT P0, [R2+URZ+0xf0], R0 ;  /* 0x0000f000020015a7 */ /* 0x000ee400080011ff */
[----:B---3--:R-:W-:Y:S01]  /*a660*/  @P1 SEL R107, RZ, 0x1, !P0 ;  /* 0x00000001ff6b1807 */ /* 0x008fe20004000000 */
[----:B-1----:R-:W-:Y:S06]  /*a670*/  @!P1 BRA `(.L_x_151) ;  /* 0x0000000000449947 */ /* 0x002fec0003800000 */
        /* <DEDUP_REMOVED lines=10> */
.L_x_153:
[----:B------:R-:W-:Y:S05]  /*a720*/  BSYNC B0 ;  /* 0x0000000000007941 */ /* 0x000fea0003800000 */
.L_x_152:
[----:B------:R-:W-:Y:S11]  /*a730*/  ISETP.NE.AND P0, PT, R113, RZ, PT ;  /* 0x000000ff7100720c */ /* 0x000ff60003f05270 */
[----:B------:R-:W-:Y:S02]  /*a740*/  @!UPT UIADD3 URZ, UPT, UPT, URZ, URZ, URZ ;  /* 0x000000fffffff290 */ /* 0x000fe4000fffe0ff */
[----:B------:R3:W4:Y:S04]  /*a750*/  @P0 LDS.128 R52, [R106+UR44+0x200] ;  /* 0x0002002c6a340984 */ /* 0x0007280008000c00 */
[----:B------:R3:W1:Y:S04]  /*a760*/  @P0 LDS.128 R64, [R106+UR44+0xa00] ;  /* 0x000a002c6a400984 */ /* 0x0006680008000c00 */
[----:B------:R3:W1:Y:S04]  /*a770*/  @P0 LDS.128 R56, [R0+0x200] ;  /* 0x0002000000380984 */ /* 0x0006680000000c00 */
[----:B------:R3:W1:Y:S02]  /*a780*/  @P0 LDS.128 R68, [R0+0xa00] ;  /* 0x000a000000440984 */ /* 0x0006640000000c00 */
.L_x_151:
[----:B------:R-:W-:Y:S05]  /*a790*/  BSYNC B1 ;  /* 0x0000000000017941 */ /* 0x000fea0003800000 */
.L_x_150:
[----:B------:R-:W-:Y:S05]  /*a7a0*/  VIADD R105, R105, 0x400010 ;  /* 0x0040001069697836 */ /* 0x000fea0000000000 */
[----:B---3--:R-:W-:Y:S04]  /*a7b0*/  SHF.R.U32.HI R0, RZ, 0x15, R105 ;  /* 0x00000015ff007819 */ /* 0x008fe80000011669 */
[----:B-1----:R-:W-:Y:S04]  /*a7c0*/  LOP3.LUT R2, R0, 0x3, RZ, 0xc0, !PT ;  /* 0x0000000300027812 */ /* 0x002fe800078ec0ff */
        /* <DEDUP_REMOVED lines=11> */
[----:B------:R-:W3:Y:S01]  /*a880*/  LDCU.64 UR6, c[0x4][0x78] ;  /* 0x01000f00ff0677ac */ /* 0x000ee20008000a00 */
[----:B------:R-:W2:Y:S01]  /*a890*/  LDC.64 R14, c[0x4][R15] ;  /* 0x010000000f0e7b82 */ /* 0x000ea20000000a00 */
[----:B------:R-:W5:Y:S01]  /*a8a0*/  LDCU.64 UR4, c[0x4][0x10] ;  /* 0x01000200ff0477ac */ /* 0x000f620008000a00 */
[----:B-1----:R-:W-:Y:S01]  /*a8b0*/  MOV R5, UR9 ;  /* 0x0000000900057c02 */ /* 0x002fe20008000f00 */
[----:B------:R-:W-:Y:S01]  /*a8c0*/  IMAD.U32 R4, RZ, RZ, UR8 ;  /* 0x00000008ff047e24 */ /* 0x000fe2000f8e00ff */
[----:B---3--:R-:W-:Y:S01]  /*a8d0*/  MOV R7, UR7 ;  /* 0x0000000700077c02 */ /* 0x008fe20008000f00 */
[----:B------:R-:W-:Y:S01]  /*a8e0*/  IMAD.U32 R6, RZ, RZ, UR6 ;  /* 0x00000006ff067e24 */ /* 0x000fe2000f8e00ff */
[----:B-----5:R-:W-:Y:S01]  /*a8f0*/  MOV R11, UR5 ;  /* 0x00000005000b7c02 */ /* 0x020fe20008000f00 */
[----:B------:R-:W-:Y:S02]  /*a900*/  IMAD.U32 R10, RZ, RZ, UR4 ;  /* 0x00000004ff0a7e24 */ /* 0x000fe4000f8e00ff */
[----:B------:R-:W-:Y:S07]  /*a910*/  LEPC R20, `(.L_x_156) ;  /* 0x000000001014794e */ /* 0x000fee0000000000 */
[----:B--2-4-:R-:W-:Y:S05]  /*a920*/  CALL.ABS.NOINC R14 ;  /* 0x000000000e007343 */ /* 0x014fea0003c00000 */
.L_x_156:
        /* <DEDUP_REMOVED lines=23> */
.L_x_157:
[----:B------:R-:W-:Y:S05]  /*aaa0*/  WARPSYNC.ALL ;  /* 0x0000000000007948 */ /* 0x000fea0003800000 */
[----:B------:R-:W-:Y:S11]  /*aab0*/  R2UR UR4, R16 ;  /* 0x00000000100472ca */ /* 0x000ff600000e0000 */
[----:B------:R-:W-:Y:S02]  /*aac0*/  @!UPT UIADD3 URZ, UPT, UPT, URZ, URZ, URZ ;  /* 0x000000fffffff290 */ /* 0x000fe4000fffe0ff */
[----:B------:R-:W1:Y:S02]  /*aad0*/  LDTM.x16 R4, tmem[UR4+0x20] ;  /* 0x00002004000479ee */ /* 0x000e640008240000 */
[----:B-1----:R-:W-:Y:S01]  /*aae0*/  NOP ;  /* 0x0000000000007918 */ /* 0x002fe20000000000 */
.L_x_155:
[----:B------:R-:W-:Y:S01]  /*aaf0*/  ISETP.NE.AND P1, PT, R84, R2, PT ;  /* 0x000000025400720c */ /* 0x000fe20003f25270 */
[----:B------:R-:W-:Y:S05]  /*ab00*/  WARPSYNC.ALL ;  /* 0x0000000000007948 */ /* 0x000fea0003800000 */
[C---:B----4-:R-:W-:Y:S01]  /*ab10*/  SHF.L.U32 R3, R52.reuse, 0x10, RZ ;  /* 0x0000001034037819 */ /* 0x050fe200000006ff */
[----:B------:R-:W-:Y:S01]  /*ab20*/  NOP ;  /* 0x0000000000007918 */ /* 0x000fe20000000000 */
[----:B--2---:R-:W-:Y:S01]  /*ab30*/  LOP3.LUT R40, R52, 0xffff0000, RZ, 0xc0, !PT ;  /* 0xffff000034287812 */ /* 0x004fe200078ec0ff */
[----:B------:R-:W-:Y:S01]  /*ab40*/  FMUL R0, R43, R24 ;  /* 0x000000182b007220 */ /* 0x000fe20000400000 */
[----:B------:R-:W-:Y:S01]  /*ab50*/  SHF.L.U32 R41, R53, 0x10, RZ ;  /* 0x0000001035297819 */ /* 0x000fe200000006ff */
[C---:B------:R-:W-:Y:S01]  /*ab60*/  FMUL R20, R43.reuse, R4 ;  /* 0x000000042b147220 */ /* 0x040fe20000400000 */
[----:B------:R-:W-:Y:S01]  /*ab70*/  MOV R4, UR46 ;  /* 0x0000002e00047c02 */ /* 0x000fe20008000f00 */
[----:B------:R-:W-:Y:S01]  /*ab80*/  FMUL R2, R43, R25 ;  /* 0x000000192b027220 */ /* 0x000fe20000400000 */
[----:B------:R-:W-:Y:S01]  /*ab90*/  LOP3.LUT R42, R53, 0xffff0000, RZ, 0xc0, !PT ;  /* 0xffff0000352a7812 */ /* 0x000fe200078ec0ff */
[C---:B------:R-:W-:Y:S01]  /*aba0*/  FFMA R0, R45.reuse, R3, R0 ;  /* 0x000000032d007223 */ /* 0x040fe20000000000 */
[----:B------:R-:W-:Y:S01]  /*abb0*/  @!P1 LEA R99, R4, R99, 0xc ;  /* 0x0000006304639211 */ /* 0x000fe200078e60ff */
[----:B------:R-:W-:Y:S01]  /*abc0*/  FFMA R2, R45, R40, R2 ;  /* 0x000000282d027223 */ /* 0x000fe20000000002 */
[----:B------:R-:W-:Y:S01]  /*abd0*/  R2UR UR4, R104 ;  /* 0x00000000680472ca */ /* 0x000fe200000e0000 */
[C---:B------:R-:W-:Y:S01]  /*abe0*/  FMUL R3, R43.reuse, R26 ;  /* 0x0000001a2b037220 */ /* 0x040fe20000400000 */
[----:B------:R-:W-:Y:S01]  /*abf0*/  SHF.L.U32 R44, R54, 0x10, RZ ;  /* 0x00000010362c7819 */ /* 0x000fe200000006ff */
[C---:B------:R-:W-:Y:S01]  /*ac00*/  FMUL R4, R43.reuse, R27 ;  /* 0x0000001b2b047220 */ /* 0x040fe20000400000 */
[----:B------:R-:W-:Y:S01]  /*ac10*/  F2FP.BF16.F32.PACK_AB R100, R2, R0 ;  /* 0x000000000264723e */ /* 0x000fe200000010ff */
[----:B------:R-:W-:Y:S01]  /*ac20*/  FMUL R21, R43, R5 ;  /* 0x000000052b157220 */ /* 0x000fe20000400000 */
[----:B------:R-:W-:Y:S01]  /*ac30*/  @!P1 IADD3 R5, PT, PT, R99, UR44, RZ ;  /* 0x0000002c63059c10 */ /* 0x000fe2000fffe0ff */
[C---:B------:R-:W-:Y:S01]  /*ac40*/  FFMA R3, R45.reuse, R41, R3 ;  /* 0x000000292d037223 */ /* 0x040fe20000000003 */
[----:B------:R-:W-:Y:S01]  /*ac50*/  LOP3.LUT R46, R54, 0xffff0000, RZ, 0xc0, !PT ;  /* 0xffff0000362e7812 */ /* 0x000fe200078ec0ff */
[----:B------:R-:W-:Y:S01]  /*ac60*/  FFMA R4, R45, R42, R4 ;  /* 0x0000002a2d047223 */ /* 0x000fe20000000004 */
[----:B------:R-:W-:Y:S01]  /*ac70*/  SHF.L.U32 R47, R55, 0x10, RZ ;  /* 0x00000010372f7819 */ /* 0x000fe200000006ff */
[C---:B------:R-:W-:Y:S01]  /*ac80*/  FMUL R0, R43.reuse, R28 ;  /* 0x0000001c2b007220 */ /* 0x040fe20000400000 */
[----:B------:R-:W-:Y:S01]  /*ac90*/  @!P1 IADD3 R98, PT, PT, R98, R5, RZ ;  /* 0x0000000562629210 */ /* 0x000fe20007ffe0ff */
[----:B------:R-:W-:Y:S01]  /*aca0*/  FMUL R2, R43, R29 ;  /* 0x0000001d2b027220 */ /* 0x000fe20000400000 */
[----:B------:R-:W-:Y:S01]  /*acb0*/  LOP3.LUT R48, R55, 0xffff0000, RZ, 0xc0, !PT ;  /* 0xffff000037307812 */ /* 0x000fe200078ec0ff */
[C---:B------:R-:W-:Y:S01]  /*acc0*/  FMUL R5, R43.reuse, R30 ;  /* 0x0000001e2b057220 */ /* 0x040fe20000400000 */
[C---:B------:R-:W-:Y:S01]  /*acd0*/  SHF.L.U32 R49, R56.reuse, 0x10, RZ ;  /* 0x0000001038317819 */ /* 0x040fe200000006ff */
[C---:B------:R-:W-:Y:S01]  /*ace0*/  FMUL R22, R43.reuse, R6 ;  /* 0x000000062b167220 */ /* 0x040fe20000400000 */
[----:B------:R-:W-:Y:S01]  /*acf0*/  LOP3.LUT R50, R56, 0xffff0000, RZ, 0xc0, !PT ;  /* 0xffff000038327812 */ /* 0x000fe200078ec0ff */
[----:B------:R-:W-:Y:S01]  /*ad00*/  FMUL R6, R43, R31 ;  /* 0x0000001f2b067220 */ /* 0x000fe20000400000 */
[----:B------:R-:W-:Y:S01]  /*ad10*/  F2FP.BF16.F32.PACK_AB R101, R4, R3 ;  /* 0x000000030465723e */ /* 0x000fe200000010ff */
[----:B------:R-:W-:Y:S01]  /*ad20*/  FFMA R0, R45, R44, R0 ;  /* 0x0000002c2d007223 */ /* 0x000fe20000000000 */
[----:B------:R-:W-:Y:S01]  /*ad30*/  SHF.L.U32 R51, R57, 0x10, RZ ;  /* 0x0000001039337819 */ /* 0x000fe200000006ff */
[----:B------:R-:W-:Y:S01]  /*ad40*/  FMUL R23, R43, R7 ;  /* 0x000000072b177220 */ /* 0x000fe20000400000 */
[----:B------:R-:W-:Y:S01]  /*ad50*/  LOP3.LUT R52, R57, 0xffff0000, RZ, 0xc0, !PT ;  /* 0xffff000039347812 */ /* 0x000fe200078ec0ff */
[----:B------:R-:W-:Y:S01]  /*ad60*/  FFMA R2, R45, R46, R2 ;  /* 0x0000002e2d027223 */ /* 0x000fe20000000002 */
[C---:B------:R-:W-:Y:S01]  /*ad70*/  SHF.L.U32 R53, R58.reuse, 0x10, RZ ;  /* 0x000000103a357819 */ /* 0x040fe200000006ff */
[C---:B------:R-:W-:Y:S01]  /*ad80*/  FMUL R7, R43.reuse, R32 ;  /* 0x000000202b077220 */ /* 0x040fe20000400000 */
[----:B------:R-:W-:Y:S01]  /*ad90*/  LOP3.LUT R54, R58, 0xffff0000, RZ, 0xc0, !PT ;  /* 0xffff00003a367812 */ /* 0x000fe200078ec0ff */
[----:B------:R-:W-:Y:S01]  /*ada0*/  FMUL R3, R43, R33 ;  /* 0x000000212b037220 */ /* 0x000fe20000400000 */
[----:B------:R-:W-:Y:S01]  /*adb0*/  F2FP.BF16.F32.PACK_AB R102, R2, R0 ;  /* 0x000000000266723e */ /* 0x000fe200000010ff */
[----:B------:R-:W-:Y:S01]  /*adc0*/  FFMA R5, R45, R47, R5 ;  /* 0x0000002f2d057223 */ /* 0x000fe20000000005 */
[----:B------:R-:W-:Y:S01]  /*add0*/  SHF.L.U32 R55, R59, 0x10, RZ ;  /* 0x000000103b377819 */ /* 0x000fe200000006ff */
[----:B------:R-:W-:Y:S01]  /*ade0*/  FFMA R6, R45, R48, R6 ;  /* 0x000000302d067223 */ /* 0x000fe20000000006 */
[----:B------:R-:W-:Y:S01]  /*adf0*/  LOP3.LUT R56, R59, 0xffff0000, RZ, 0xc0, !PT ;  /* 0xffff00003b387812 */ /* 0x000fe200078ec0ff */
[C---:B------:R-:W-:Y:S01]  /*ae00*/  FFMA R7, R45.reuse, R49, R7 ;  /* 0x000000312d077223 */ /* 0x040fe20000000007 */
[----:B------:R-:W-:Y:S01]  /*ae10*/  SHF.L.U32 R57, R64, 0x10, RZ ;  /* 0x0000001040397819 */ /* 0x000fe200000006ff */
[----:B------:R-:W-:Y:S01]  /*ae20*/  UIADD3 UR4, UPT, UPT, UR4, 0x160, URZ ;  /* 0x0000016004047890 */ /* 0x000fe2000fffe0ff */
[----:B------:R-:W-:Y:S01]  /*ae30*/  F2FP.BF16.F32.PACK_AB R103, R6, R5 ;  /* 0x000000050667723e */ /* 0x000fe200000010ff */
[----:B------:R-:W-:Y:S01]  /*ae40*/  FFMA R3, R45, R50, R3 ;  /* 0x000000322d037223 */ /* 0x000fe20000000003 */
[----:B------:R-:W-:Y:S01]  /*ae50*/  LOP3.LUT R58, R64, 0xffff0000, RZ, 0xc0, !PT ;  /* 0xffff0000403a7812 */ /* 0x000fe200078ec0ff */
[----:B------:R-:W-:Y:S01]  /*ae60*/  FMUL R0, R43, R34 ;  /* 0x000000222b007220 */ /* 0x000fe20000400000 */
[----:B------:R-:W-:Y:S01]  /*ae70*/  SHF.L.U32 R59, R65, 0x10, RZ ;  /* 0x00000010413b7819 */ /* 0x000fe200000006ff */
[----:B------:R-:W-:Y:S01]  /*ae80*/  FMUL R2, R43, R35 ;  /* 0x000000232b027220 */ /* 0x000fe20000400000 */
[----:B------:R-:W-:Y:S01]  /*ae90*/  F2FP.BF16.F32.PACK_AB R28, R3, R7 ;  /* 0x00000007031c723e */ /* 0x000fe200000010ff */
[----:B------:R-:W-:Y:S01]  /*aea0*/  UPRMT UR4, UR54, 0x654, UR4 ;  /* 0x0000065436047896 */ /* 0x000fe20008000004 */
[----:B------:R-:W-:Y:S01]  /*aeb0*/  LOP3.LUT R60, R65, 0xffff0000, RZ, 0xc0, !PT ;  /* 0xffff0000413c7812 */ /* 0x000fe200078ec0ff */
[C---:B------:R-:W-:Y:S01]  /*aec0*/  FMUL R4, R43.reuse, R36 ;  /* 0x000000242b047220 */ /* 0x040fe20000400000 */
[C---:B------:R-:W-:Y:S01]  /*aed0*/  SHF.L.U32 R61, R66.reuse, 0x10, RZ ;  /* 0x00000010423d7819 */ /* 0x040fe200000006ff */
[----:B------:R-:W-:Y:S01]  /*aee0*/  FMUL R5, R43, R37 ;  /* 0x000000252b057220 */ /* 0x000fe20000400000 */
[----:B------:R-:W-:Y:S01]  /*aef0*/  LOP3.LUT R62, R66, 0xffff0000, RZ, 0xc0, !PT ;  /* 0xffff0000423e7812 */ /* 0x000fe200078ec0ff */
[----:B------:R-:W-:Y:S01]  /*af00*/  FFMA R0, R45, R51, R0 ;  /* 0x000000332d007223 */ /* 0x000fe20000000000 */
[----:B------:R-:W-:Y:S01]  /*af10*/  FMUL R6, R43, R38 ;  /* 0x000000262b067220 */ /* 0x000fe20000400000 */
[----:B------:R-:W-:Y:S01]  /*af20*/  FFMA R2, R45, R52, R2 ;  /* 0x000000342d027223 */ /* 0x000fe20000000002 */
[----:B------:R-:W-:Y:S01]  /*af30*/  FMUL R3, R43, R39 ;  /* 0x000000272b037220 */ /* 0x000fe20000400000 */
[C---:B------:R-:W-:Y:S01]  /*af40*/  FFMA R4, R45.reuse, R53, R4 ;  /* 0x000000352d047223 */ /* 0x040fe20000000004 */
[C---:B------:R-:W-:Y:S01]  /*af50*/  FFMA R5, R45.reuse, R54, R5 ;  /* 0x000000362d057223 */ /* 0x040fe20000000005 */
[C---:B------:R-:W-:Y:S01]  /*af60*/  FFMA R6, R45.reuse, R55, R6 ;  /* 0x000000372d067223 */ /* 0x040fe20000000006 */
[C---:B------:R-:W-:Y:S01]  /*af70*/  FFMA R3, R45.reuse, R56, R3 ;  /* 0x000000382d037223 */ /* 0x040fe20000000003 */
[----:B------:R-:W-:Y:S01]  /*af80*/  FFMA R20, R45, R57, R20 ;  /* 0x000000392d147223 */ /* 0x000fe20000000014 */
[----:B------:R-:W-:Y:S01]  /*af90*/  FMUL R8, R43, R8 ;  /* 0x000000082b087220 */ /* 0x000fe20000400000 */
[----:B------:R-:W-:Y:S01]  /*afa0*/  SYNCS.ARRIVE.TRANS64.RED.A1T0 RZ, [UR4], RZ ;  /* 0x000000ffffff79a7 */ /* 0x000fe20008100404 */
[----:B------:R1:W-:Y:S01]  /*afb0*/  @!P1 STS.128 [R99+UR44+0x200], R100 ;  /* 0x0002006463009988 */ /* 0x0003e20008000c2c */
[----:B------:R-:W-:Y:S01]  /*afc0*/  SHF.L.U32 R63, R67, 0x10, RZ ;  /* 0x00000010433f7819 */ /* 0x000fe200000006ff */
[----:B------:R-:W-:Y:S01]  /*afd0*/  FFMA R21, R45, R58, R21 ;  /* 0x0000003a2d157223 */ /* 0x000fe20000000015 */
[----:B------:R-:W-:Y:S01]  /*afe0*/  LOP3.LUT R64, R67, 0xffff0000, RZ, 0xc0, !PT ;  /* 0xffff000043407812 */ /* 0x000fe200078ec0ff */
[----:B------:R-:W-:Y:S01]  /*aff0*/  FMUL R9, R43, R9 ;  /* 0x000000092b097220 */ /* 0x000fe20000400000 */
[C---:B------:R-:W-:Y:S01]  /*b000*/  SHF.L.U32 R24, R68.reuse, 0x10, RZ ;  /* 0x0000001044187819 */ /* 0x040fe200000006ff */
[----:B------:R-:W-:Y:S01]  /*b010*/  FFMA R22, R45, R59, R22 ;  /* 0x0000003b2d167223 */ /* 0x000fe20000000016 */
[----:B------:R-:W-:Y:S01]  /*b020*/  LOP3.LUT R25, R68, 0xffff0000, RZ, 0xc0, !PT ;  /* 0xffff000044197812 */ /* 0x000fe200078ec0ff */
[----:B------:R-:W-:Y:S01]  /*b030*/  FMUL R10, R43, R10 ;  /* 0x0000000a2b0a7220 */ /* 0x000fe20000400000 */
[----:B------:R-:W-:Y:S01]  /*b040*/  FFMA R23, R45, R60, R23 ;  /* 0x0000003c2d177223 */ /* 0x000fe20000000017 */
[----:B------:R-:W-:Y:S01]  /*b050*/  FMUL R11, R43, R11 ;  /* 0x0000000b2b0b7220 */ /* 0x000fe20000400000 */
[----:B------:R-:W-:Y:S01]  /*b060*/  F2FP.BF16.F32.PACK_AB R29, R2, R0 ;  /* 0x00000000021d723e */ /* 0x000fe200000010ff */
[----:B------:R-:W-:Y:S01]  /*b070*/  FFMA R8, R45, R61, R8 ;  /* 0x0000003d2d087223 */ /* 0x000fe20000000008 */
[----:B------:R-:W-:Y:S01]  /*b080*/  F2FP.BF16.F32.PACK_AB R30, R5, R4 ;  /* 0x00000004051e723e */ /* 0x000fe200000010ff */
[----:B------:R-:W-:Y:S01]  /*b090*/  FMUL R12, R43, R12 ;  /* 0x0000000c2b0c7220 */ /* 0x000fe20000400000 */
[----:B------:R-:W-:Y:S01]  /*b0a0*/  F2FP.BF16.F32.PACK_AB R31, R3, R6 ;  /* 0x00000006031f723e */ /* 0x000fe200000010ff */
[----:B------:R-:W-:Y:S01]  /*b0b0*/  FFMA R9, R45, R62, R9 ;  /* 0x0000003e2d097223 */ /* 0x000fe20000000009 */
[----:B------:R-:W-:Y:S01]  /*b0c0*/  FMUL R13, R43, R13 ;  /* 0x0000000d2b0d7220 */ /* 0x000fe20000400000 */
[----:B------:R-:W-:Y:S01]  /*b0d0*/  SHF.L.U32 R26, R69, 0x10, RZ ;  /* 0x00000010451a7819 */ /* 0x000fe200000006ff */
[----:B------:R-:W-:Y:S01]  /*b0e0*/  FFMA R10, R45, R63, R10 ;  /* 0x0000003f2d0a7223 */ /* 0x000fe2000000000a */
[----:B------:R1:W-:Y:S01]  /*b0f0*/  @!P1 STS.128 [R98+0x200], R28 ;  /* 0x0002001c62009388 */ /* 0x0003e20000000c00 */
[----:B------:R-:W-:Y:S01]  /*b100*/  FMUL R14, R43, R14 ;  /* 0x0000000e2b0e7220 */ /* 0x000fe20000400000 */
[----:B------:R-:W-:Y:S01]  /*b110*/  LOP3.LUT R40, R69, 0xffff0000, RZ, 0xc0, !PT ;  /* 0xffff000045287812 */ /* 0x000fe200078ec0ff */
[----:B------:R-:W-:Y:S01]  /*b120*/  FFMA R11, R45, R64, R11 ;  /* 0x000000402d0b7223 */ /* 0x000fe2000000000b */
[----:B------:R-:W-:Y:S01]  /*b130*/  FMUL R15, R43, R15 ;  /* 0x0000000f2b0f7220 */ /* 0x000fe20000400000 */
[C---:B------:R-:W-:Y:S01]  /*b140*/  SHF.L.U32 R65, R70.reuse, 0x10, RZ ;  /* 0x0000001046417819 */ /* 0x040fe200000006ff */
[----:B------:R-:W-:Y:S01]  /*b150*/  FFMA R12, R45, R24, R12 ;  /* 0x000000182d0c7223 */ /* 0x000fe2000000000c */
[----:B------:R-:W-:Y:S01]  /*b160*/  FMUL R16, R43, R16 ;  /* 0x000000102b107220 */ /* 0x000fe20000400000 */
[----:B------:R-:W-:Y:S01]  /*b170*/  LOP3.LUT R66, R70, 0xffff0000, RZ, 0xc0, !PT ;  /* 0xffff000046427812 */ /* 0x000fe200078ec0ff */
[----:B------:R-:W-:Y:S01]  /*b180*/  FFMA R13, R45, R25, R13 ;  /* 0x000000192d0d7223 */ /* 0x000fe2000000000d */
[----:B------:R-:W-:Y:S01]  /*b190*/  FMUL R17, R43, R17 ;  /* 0x000000112b117220 */ /* 0x000fe20000400000 */
[----:B------:R-:W-:Y:S01]  /*b1a0*/  SHF.L.U32 R67, R71, 0x10, RZ ;  /* 0x0000001047437819 */ /* 0x000fe200000006ff */
[----:B------:R-:W-:Y:S01]  /*b1b0*/  FFMA R14, R45, R26, R14 ;  /* 0x0000001a2d0e7223 */ /* 0x000fe2000000000e */
[----:B------:R-:W-:Y:S01]  /*b1c0*/  F2FP.BF16.F32.PACK_AB R20, R21, R20 ;  /* 0x000000141514723e */ /* 0x000fe200000010ff */
[----:B------:R-:W-:Y:S01]  /*b1d0*/  FMUL R18, R43, R18 ;  /* 0x000000122b127220 */ /* 0x000fe20000400000 */
[----:B------:R-:W-:Y:S01]  /*b1e0*/  LOP3.LUT R68, R71, 0xffff0000, RZ, 0xc0, !PT ;  /* 0xffff000047447812 */ /* 0x000fe200078ec0ff */
[----:B------:R-:W-:Y:S01]  /*b1f0*/  FFMA R15, R45, R40, R15 ;  /* 0x000000282d0f7223 */ /* 0x000fe2000000000f */
[----:B------:R-:W-:Y:S01]  /*b200*/  F2FP.BF16.F32.PACK_AB R21, R23, R22 ;  /* 0x000000161715723e */ /* 0x000fe200000010ff */
[----:B------:R-:W-:Y:S01]  /*b210*/  FMUL R19, R43, R19 ;  /* 0x000000132b137220 */ /* 0x000fe20000400000 */
[----:B------:R-:W-:Y:S01]  /*b220*/  F2FP.BF16.F32.PACK_AB R22, R9, R8 ;  /* 0x000000080916723e */ /* 0x000fe200000010ff */
[----:B------:R-:W-:Y:S01]  /*b230*/  FFMA R16, R45, R65, R16 ;  /* 0x000000412d107223 */ /* 0x000fe20000000010 */
[----:B------:R-:W-:Y:S01]  /*b240*/  F2FP.BF16.F32.PACK_AB R23, R11, R10 ;  /* 0x0000000a0b17723e */ /* 0x000fe200000010ff */
[C---:B------:R-:W-:Y:S01]  /*b250*/  FFMA R17, R45.reuse, R66, R17 ;  /* 0x000000422d117223 */ /* 0x040fe20000000011 */
[C---:B------:R-:W-:Y:S01]  /*b260*/  FFMA R18, R45.reuse, R67, R18 ;  /* 0x000000432d127223 */ /* 0x040fe20000000012 */
[----:B------:R-:W-:Y:S01]  /*b270*/  FFMA R19, R45, R68, R19 ;  /* 0x000000442d137223 */ /* 0x000fe20000000013 */
[----:B------:R-:W-:Y:S01]  /*b280*/  F2FP.BF16.F32.PACK_AB R12, R13, R12 ;  /* 0x0000000c0d0c723e */ /* 0x000fe200000010ff */
[----:B------:R1:W-:Y:S01]  /*b290*/  @!P1 STS.128 [R99+UR44+0xa00], R20 ;  /* 0x000a001463009988 */ /* 0x0003e20008000c2c */
[----:B------:R-:W-:Y:S01]  /*b2a0*/  F2FP.BF16.F32.PACK_AB R13, R15, R14 ;  /* 0x0000000e0f0d723e */ /* 0x000fe200000010ff */
[----:B------:R-:W-:Y:S01]  /*b2b0*/  BSSY.RECONVERGENT B0, `(.L_x_158) ;  /* 0x000001c000007945 */ /* 0x000fe20003800200 */
[----:B------:R-:W-:Y:S02]  /*b2c0*/  F2FP.BF16.F32.PACK_AB R14, R17, R16 ;  /* 0x00000010110e723e */ /* 0x000fe400000010ff */
[----:B------:R-:W-:Y:S02]  /*b2d0*/  F2FP.BF16.F32.PACK_AB R15, R19, R18 ;  /* 0x00000012130f723e */ /* 0x000fe400000010ff */
[----:B------:R-:W-:Y:S03]  /*b2e0*/  ISETP.NE.AND P0, PT, R84, RZ, PT ;  /* 0x000000ff5400720c */ /* 0x000fe60003f05270 */
[----:B------:R1:W-:Y:S01]  /*b2f0*/  @!P1 STS.128 [R98+0xa00], R12 ;  /* 0x000a000c62009388 */ /* 0x0003e20000000c00 */
[----:B------:R-:W-:Y:S01]  /*b300*/  @!PT LDS RZ, [RZ] ;  /* 0x00000000fffff984 */ /* 0x000fe20000000800 */
[----:B------:R-:W-:Y:S01]  /*b310*/  @!PT LDS RZ, [RZ] ;  /* 0x00000000fffff984 */ /* 0x000fe20000000800 */
[----:B------:R-:W-:Y:S01]  /*b320*/  @!PT LDS RZ, [RZ] ;  /* 0x00000000fffff984 */ /* 0x000fe20000000800 */
[----:B------:R-:W-:Y:S01]  /*b330*/  @!PT LDS RZ, [RZ] ;  /* 0x00000000fffff984 */ /* 0x000fe20000000800 */
[----:B------:R2:W-:Y:S07]  /*b340*/  MEMBAR.ALL.CTA ;  /* 0x0000000000007992 */ /* 0x0005ee0000008000 */
[----:B--2---:R-:W2:Y:S02]  /*b350*/  FENCE.VIEW.ASYNC.S ;  /* 0x00000000000073c6 */ /* 0x004ea40000000000 */
[----:B--2---:R-:W-:Y:S06]  /*b360*/  BAR.SYNC.DEFER_BLOCKING 0x1, 0x80 ;  /* 0x0042000000007b1d */ /* 0x004fec0000010000 */
[----:B------:R-:W-:Y:S05]  /*b370*/  @P0 BRA `(.L_x_159) ;  /* 0x00000000003c0947 */ /* 0x000fea0003800000 */
[----:B------:R-:W2:Y:S01]  /*b380*/  LDCU.64 UR6, c[0x0][0x348] ;  /* 0x00006900ff0677ac */ /* 0x000ea20008000a00 */
        /* <DEDUP_REMOVED lines=9> */
[----:B--2---:R-:W-:Y:S04]  /*b420*/  UIADD3 UR4, UP0, UPT, UR6, 0xa80, URZ ;  /* 0x00000a8006047890 */ /* 0x004fe8000ff1e0ff */
[----:B------:R-:W-:Y:S09]  /*b430*/  UIADD3.X UR5, UPT, UPT, URZ, UR7, URZ, UP0, !UPT ;  /* 0x00000007ff057290 */ /* 0x000ff200087fe4ff */
[----:B------:R2:W-:Y:S01]  /*b440*/  UTMASTG.3D [UR8], [UR4] ;  /* 0x00000008040073b5 */ /* 0x0005e20008010000 */
[----:B------:R2:W-:Y:S02]  /*b450*/  UTMASTG.3D [UR12], [UR4] ;  /* 0x0000000c040073b5 */ /* 0x0005e40008010000 */
[----:B--2---:R0:W-:Y:S02]  /*b460*/  UTMACMDFLUSH ;  /* 0x00000000000079b7 */ /* 0x0041e40000000000 */
.L_x_159:
[----:B------:R-:W-:Y:S05]  /*b470*/  BSYNC.RECONVERGENT B0 ;  /* 0x0000000000007941 */ /* 0x000fea0003800200 */
.L_x_158:
[----:B------:R-:W-:Y:S01]  /*b480*/  UISETP.NE.AND UP0, UPT, UR47, URZ, UPT ;  /* 0x000000ff2f00728c */ /* 0x000fe2000bf05270 */
[----:B------:R-:W-:Y:S01]  /*b490*/  BSSY.RECONVERGENT B0, `(.L_x_160) ;  /* 0x0000009000007945 */ /* 0x000fe20003800200 */
[----:B------:R-:W-:Y:S04]  /*b4a0*/  UIADD3 UR4, UPT, UPT, UR46, 0x1, URZ ;  /* 0x000000012e047890 */ /* 0x000fe8000fffe0ff */
[----:B------:R-:W-:Y:S02]  /*b4b0*/  UISETP.EQ.XOR UP1, UPT, UR4, 0x3, UP0 ;  /* 0x000000030400788c */ /* 0x000fe40008722a70 */
[----:B------:R-:W-:Y:S02]  /*b4c0*/  UISETP.NE.AND UP0, UPT, UR4, 0x3, UPT ;  /* 0x000000030400788c */ /* 0x000fe4000bf05270 */
[----:B------:R-:W-:Y:S02]  /*b4d0*/  USEL UR5, URZ, 0x1, !UP1 ;  /* 0x00000001ff057887 */ /* 0x000fe4000c800000 */
[----:B------:R-:W-:Y:S02]  /*b4e0*/  USEL UR45, UR4, URZ, UP0 ;  /* 0x000000ff042d7287 */ /* 0x000fe40008000000 */
[----:B------:R-:W-:Y:S01]  /*b4f0*/  ULOP3.LUT UR57, UR57, UR5, URZ, 0x3c, !UPT ;  /* 0x0000000539397292 */ /* 0x000fe2000f8e3cff */
[----:B------:R-:W-:Y:S11]  /*b500*/  @P0 BRA `(.L_x_161) ;  /* 0x0000000000040947 */ /* 0x000ff60003800000 */
[----:B------:R-:W-:Y:S04]  /*b510*/  DEPBAR.LE SB0, 0x1 ;  /* 0x000080400000791a */ /* 0x000fe80000000000 */
.L_x_161:
[----:B------:R-:W-:Y:S05]  /*b520*/  BSYNC.RECONVERGENT B0 ;  /* 0x0000000000007941 */ /* 0x000fea0003800200 */
.L_x_160:
[----:B------:R-:W-:Y:S01]  /*b530*/  BAR.SYNC.DEFER_BLOCKING 0x1, 0x80 ;  /* 0x0042000000007b1d */ /* 0x000fe20000010000 */
[----:B------:R-:W-:Y:S01]  /*b540*/  UISETP.NE.AND UP0, UPT, UR56, -0x4, UPT ;  /* 0xfffffffc3800788c */ /* 0x000fe2000bf05270 */
[----:B------:R-:W-:Y:S08]  /*b550*/  IADD3 R80, PT, PT, R80, 0x1, RZ ;  /* 0x0000000150507810 */ /* 0x000ff00007ffe0ff */
[----:B------:R-:W-:Y:S05]  /*b560*/  BRA.U !UP0, `(.L_x_162) ;  /* 0x0000000108287547 */ /* 0x000fea000b800000 */
[----:B------:R-:W2:Y:S01]  /*b570*/  S2R R0, SR_CgaCtaId ;  /* 0x0000000000007919 */ /* 0x000ea20000008800 */
[----:B------:R-:W-:Y:S01]  /*b580*/  ISETP.NE.AND P0, PT, R97, RZ, PT ;  /* 0x000000ff6100720c */ /* 0x000fe20003f05270 */
[----:B------:R-:W-:Y:S01]  /*b590*/  IMAD.U32 R2, RZ, RZ, UR52 ;  /* 0x00000034ff027e24 */ /* 0x000fe2000f8e00ff */
[----:B------:R-:W-:Y:S04]  /*b5a0*/  UIADD3 UR4, UPT, UPT, UR52, 0x1, URZ ;  /* 0x0000000134047890 */ /* 0x000fe8000fffe0ff */
[----:B------:R-:W-:Y:S04]  /*b5b0*/  UISETP.NE.AND UP0, UPT, UR4, 0x3, UPT ;  /* 0x000000030400788c */ /* 0x000fe8000bf05270 */
[----:B------:R-:W-:Y:S03]  /*b5c0*/  USEL UR52, UR4, URZ, UP0 ;  /* 0x000000ff04347287 */ /* 0x000fe60008000000 */
[----:B------:R-:W-:Y:S05]  /*b5d0*/  @P0 LEA R2, R2, UR44, 0x3 ;  /* 0x0000002c02020c11 */ /* 0x000fea000f8e18ff */
[----:B------:R-:W-:Y:S05]  /*b5e0*/  @P0 VIADD R2, R2, 0x108 ;  /* 0x0000010802020836 */ /* 0x000fea0000000000 */
[----:B--2---:R-:W-:Y:S04]  /*b5f0*/  @P0 PRMT R0, R0, 0x654, R2 ;  /* 0x0000065400000816 */ /* 0x004fe80000000002 */
[----:B------:R2:W-:Y:S03]  /*b600*/  @P0 SYNCS.ARRIVE.TRANS64.RED.A1T0 RZ, [R0+URZ], RZ ;  /* 0x000000ff00ff09a7 */ /* 0x0005e600081004ff */
.L_x_162:
[----:B------:R-:W-:Y:S01]  /*b610*/  R2UR UR6, R95 ;  /* 0x000000005f0672ca */ /* 0x000fe200000e0000 */
[----:B------:R-:W-:Y:S01]  /*b620*/  UIADD3 UR56, UPT, UPT, UR56, 0x4, URZ ;  /* 0x0000000438387890 */ /* 0x000fe2000fffe0ff */
[----:B------:R-:W-:Y:S02]  /*b630*/  R2UR UR5, R91 ;  /* 0x000000005b0572ca */ /* 0x000fe400000e0000 */
[----:B------:R-:W-:Y:S02]  /*b640*/  R2UR UR4, R92 ;  /* 0x000000005c0472ca */ /* 0x000fe400000e0000 */
[----:B------:R-:W-:Y:S02]  /*b650*/  R2UR UR36, R93 ;  /* 0x000000005d2472ca */ /* 0x000fe400000e0000 */
[----:B------:R-:W-:Y:S02]  /*b660*/  ISETP.NE.AND P0, PT, R77, 0x2, PT ;  /* 0x000000024d00780c */ /* 0x000fe40003f05270 */
[----:B------:R-:W-:Y:S02]  /*b670*/  ISETP.NE.AND P1, PT, R80, 0x2, PT ;  /* 0x000000025000780c */ /* 0x000fe40003f25270 */
[----:B------:R-:W-:Y:S01]  /*b680*/  SEL R2, RZ, 0x1, P0 ;  /* 0x00000001ff027807 */ /* 0x000fe20000000000 */
[----:B------:R-:W-:Y:S01]  /*b690*/  UISETP.NE.AND UP0, UPT, UR6, URZ, UPT ;  /* 0x000000ff0600728c */ /* 0x000fe2000bf05270 */
[----:B--2---:R-:W-:Y:S01]  /*b6a0*/  SEL R0, RZ, 0x1, P1 ;  /* 0x00000001ff007807 */ /* 0x004fe20000800000 */
[----:B------:R-:W-:Y:S01]  /*b6b0*/  UIADD3 UR26, UPT, UPT, UR37, UR5, URZ ;  /* 0x00000005251a7290 */ /* 0x000fe2000fffe0ff */
[----:B------:R-:W-:Y:S01]  /*b6c0*/  LOP3.LUT R78, R78, R2, RZ, 0x3c, !PT ;  /* 0x000000024e4e7212 */ /* 0x000fe200078e3cff */
[----:B------:R-:W-:Y:S01]  /*b6d0*/  UIADD3 UR20, UPT, UPT, UR38, UR4, URZ ;  /* 0x0000000426147290 */ /* 0x000fe2000fffe0ff */
[----:B------:R-:W-:Y:S02]  /*b6e0*/  LOP3.LUT R79, R79, R0, RZ, 0x3c, !PT ;  /* 0x000000004f4f7212 */ /* 0x000fe400078e3cff */
[----:B------:R-:W-:Y:S02]  /*b6f0*/  SEL R77, R77, RZ, P0 ;  /* 0x000000ff4d4d7207 */ /* 0x000fe40000000000 */
[----:B------:R-:W-:Y:S01]  /*b700*/  SEL R80, R80, RZ, P1 ;  /* 0x000000ff50507207 */ /* 0x000fe20000800000 */
[----:B------:R-:W-:Y:S06]  /*b710*/  BRA.U UP0, `(.L_x_163) ;  /* 0xffffffb1001c7547 */ /* 0x000fec000b83ffff */
[----:B------:R-:W-:-:S13]  /*b720*/  R2UR UR4, R96 ;  /* 0x00000000600472ca */ /* 0x000fda00000e0000 */
[----:B------:R-:W-:-:S09]  /*b730*/  UISETP.NE.AND UP0, UPT, UR4, URZ, UPT ;  /* 0x000000ff0400728c */ /* 0x000fd2000bf05270 */
[----:B------:R-:W-:Y:S05]  /*b740*/  BRA.U !UP0, `(.L_x_164) ;  /* 0x0000000108487547 */ /* 0x000fea000b800000 */
[----:B------:R-:W2:Y:S02]  /*b750*/  LDCU.64 UR4, c[0x0][0xc90] ;  /* 0x00019200ff0477ac */ /* 0x000ea40008000a00 */
[----:B--2---:R-:W-:-:S04]  /*b760*/  UISETP.NE.U32.AND UP0, UPT, UR4, URZ, UPT ;  /* 0x000000ff0400728c */ /* 0x004fc8000bf05070 */
[----:B------:R-:W-:-:S09]  /*b770*/  UISETP.NE.AND.EX UP0, UPT, UR5, URZ, UPT, UP0 ;  /* 0x000000ff0500728c */ /* 0x000fd2000bf05300 */
[----:B------:R-:W-:Y:S05]  /*b780*/  BRA.U UP0, `(.L_x_165) ;  /* 0x00000001000c7547 */ /* 0x000fea000b800000 */
[----:B------:R-:W-:-:S13]  /*b790*/  FSETP.NEU.AND P0, PT, R45, RZ, PT ;  /* 0x000000ff2d00720b */ /* 0x000fda0003f0d000 */
[----:B------:R-:W-:Y:S05]  /*b7a0*/  @!P0 EXIT ;  /* 0x000000000000894d */ /* 0x000fea0003800000 */
[----:B------:R-:W-:Y:S05]  /*b7b0*/  BRA `(.L_x_164) ;  /* 0x00000000002c7947 */ /* 0x000fea0003800000 */
.L_x_165:
[----:B------:R-:W-:Y:S01]  /*b7c0*/  ISETP.NE.AND P0, PT, R76, RZ, PT ;  /* 0x000000ff4c00720c */ /* 0x000fe20003f05270 */
[----:B------:R-:W-:-:S12]  /*b7d0*/  BSSY.RECONVERGENT B0, `(.L_x_164) ;  /* 0x0000009000007945 */ /* 0x000fd80003800200 */
[----:B------:R-:W-:Y:S05]  /*b7e0*/  @P0 BRA `(.L_x_166) ;  /* 0x0000000000140947 */ /* 0x000fea0003800000 */
[----:B------:R-:W2:Y:S02]  /*b7f0*/  LDCU.64 UR4, c[0x0][0xc88] ;  /* 0x00019100ff0477ac */ /* 0x000ea40008000a00 */
[----:B--2---:R-:W-:-:S04]  /*b800*/  ISETP.NE.U32.AND P0, PT, RZ, UR4, PT ;  /* 0x00000004ff007c0c */ /* 0x004fc8000bf05070 */
[----:B------:R-:W-:-:S13]  /*b810*/  ISETP.NE.AND.EX P0, PT, RZ, UR5, PT, P0 ;  /* 0x00000005ff007c0c */ /* 0x000fda000bf05300 */
[----:B------:R-:W-:Y:S05]  /*b820*/  @!P0 EXIT ;  /* 0x000000000000894d */ /* 0x000fea0003800000 */
[----:B------:R-:W-:Y:S05]  /*b830*/  BRA `(.L_x_167) ;  /* 0x0000000000087947 */ /* 0x000fea0003800000 */
.L_x_166:
[----:B------:R-:W-:-:S13]  /*b840*/  FSETP.NEU.AND P0, PT, R45, RZ, PT ;  /* 0x000000ff2d00720b */ /* 0x000fda0003f0d000 */
[----:B------:R-:W-:Y:S05]  /*b850*/  @!P0 EXIT ;  /* 0x000000000000894d */ /* 0x000fea0003800000 */
.L_x_167:
[----:B------:R-:W-:Y:S05]  /*b860*/  BSYNC.RECONVERGENT B0 ;  /* 0x0000000000007941 */ /* 0x000fea0003800200 */
.L_x_164:
[----:B------:R-:W-:Y:S01]  /*b870*/  ULEA UR4, UR52, UR44, 0x3 ;  /* 0x0000002c34047291 */ /* 0x000fe2000f8e18ff */
[----:B------:R-:W-:-:S04]  /*b880*/  DEPBAR.LE SB0, 0x0 ;  /* 0x000080000000791a */ /* 0x000fc80000000000 */
[----:B------:R-:W-:-:S04]  /*b890*/  UIADD3 UR4, UPT, UPT, UR4, 0x108, URZ ;  /* 0x0000010804047890 */ /* 0x000fc8000fffe0ff */
[----:B------:R-:W-:-:S09]  /*b8a0*/  UPRMT UR4, UR54, 0x654, UR4 ;  /* 0x0000065436047896 */ /* 0x000fd20008000004 */
[----:B------:R-:W-:Y:S01]  /*b8b0*/  SYNCS.ARRIVE.TRANS64.RED.A1T0 RZ, [UR4], RZ ;  /* 0x000000ffffff79a7 */ /* 0x000fe20008100404 */
[----:B------:R-:W-:Y:S05]  /*b8c0*/  EXIT ;  /* 0x000000000000794d */ /* 0x000fea0003800000 */
.L_x_25:
[----:B--2---:R2:W3:Y:S02]  /*b8d0*/  SYNCS.PHASECHK.TRANS64.TRYWAIT P0, [R0+URZ+0x180], R2 ;  /* 0x00018002000075a7 */ /* 0x0044e400080011ff */
[----:B---3--:R-:W-:Y:S05]  /*b8e0*/  @!P0 NANOSLEEP.SYNCS 0x989680 ;  /* 0x009896800000895d */ /* 0x008fea0003900000 */
[----:B------:R-:W3:Y:S02]  /*b8f0*/  @!P0 SYNCS.PHASECHK.TRANS64 P0, [R0+URZ+0x180], R2 ;  /* 0x00018002000085a7 */ /* 0x000ee400080010ff */
[----:B---3--:R-:W-:Y:S05]  /*b900*/  @!P0 BRA `(.L_x_25) ;  /* 0xfffffffc00f08947 */ /* 0x008fea000383ffff */
[----:B------:R-:W-:Y:S05]  /*b910*/  BRA `(.L_x_168) ;  /* 0xffffff60004c7947 */ /* 0x000fea000383ffff */
.L_x_28:
[----:B-1----:R-:W-:-:S07]  /*b920*/  MOV R0, UR33 ;  /* 0x0000002100007c02 */ /* 0x002fce0008000f00 */
.L_x_169:
[----:B-1----:R1:W2:Y:S02]  /*b930*/  SYNCS.PHASECHK.TRANS64.TRYWAIT P0, [R0+URZ+0x78], R3 ;  /* 0x00007803000075a7 */ /* 0x0022a400080011ff */
[----:B--2---:R-:W-:Y:S05]  /*b940*/  @!P0 NANOSLEEP.SYNCS 0x989680 ;  /* 0x009896800000895d */ /* 0x004fea0003900000 */
[----:B------:R-:W2:Y:S02]  /*b950*/  @!P0 SYNCS.PHASECHK.TRANS64 P0, [R0+URZ+0x78], R3 ;  /* 0x00007803000085a7 */ /* 0x000ea400080010ff */
[----:B--2---:R-:W-:Y:S05]  /*b960*/  @!P0 BRA `(.L_x_169) ;  /* 0xfffffffc00f08947 */ /* 0x004fea000383ffff */
[----:B------:R-:W-:Y:S05]  /*b970*/  BRA `(.L_x_27) ;  /* 0xffffff60009c7947 */ /* 0x000fea000383ffff */
.L_x_37:
[----:B-1----:R-:W-:-:S07]  /*b980*/  MOV R0, UR33 ;  /* 0x0000002100007c02 */ /* 0x002fce0008000f00 */
.L_x_170:
[----:B-1----:R1:W2:Y:S02]  /*b990*/  SYNCS.PHASECHK.TRANS64.TRYWAIT P0, [R0+URZ+0x78], R3 ;  /* 0x00007803000075a7 */ /* 0x0022a400080011ff */
[----:B--2---:R-:W-:Y:S05]  /*b9a0*/  @!P0 NANOSLEEP.SYNCS 0x989680 ;  /* 0x009896800000895d */ /* 0x004fea0003900000 */
[----:B------:R-:W2:Y:S02]  /*b9b0*/  @!P0 SYNCS.PHASECHK.TRANS64 P0, [R0+URZ+0x78], R3 ;  /* 0x00007803000085a7 */ /* 0x000ea400080010ff */
[----:B--2---:R-:W-:Y:S05]  /*b9c0*/  @!P0 BRA `(.L_x_170) ;  /* 0xfffffffc00f08947 */ /* 0x004fea000383ffff */
[----:B------:R-:W-:Y:S05]  /*b9d0*/  BRA `(.L_x_36) ;  /* 0xffffff6400b47947 */ /* 0x000fea000383ffff */
.L_x_44:
[----:B-1----:R1:W4:Y:S02]  /*b9e0*/  SYNCS.PHASECHK.TRANS64.TRYWAIT P0, [R3+URZ+0x130], R0 ;  /* 0x00013000030075a7 */ /* 0x00232400080011ff */
[----:B----4-:R-:W-:Y:S05]  /*b9f0*/  @!P0 NANOSLEEP.SYNCS 0x989680 ;  /* 0x009896800000895d */ /* 0x010fea0003900000 */
[----:B------:R-:W4:Y:S02]  /*ba00*/  @!P0 SYNCS.PHASECHK.TRANS64 P0, [R3+URZ+0x130], R0 ;  /* 0x00013000030085a7 */ /* 0x000f2400080010ff */
[----:B----4-:R-:W-:Y:S05]  /*ba10*/  @!P0 BRA `(.L_x_44) ;  /* 0xfffffffc00f08947 */ /* 0x010fea000383ffff */
[----:B------:R-:W-:Y:S05]  /*ba20*/  BRA `(.L_x_171) ;  /* 0xffffff6800ac7947 */ /* 0x000fea000383ffff */
.L_x_48:
[----:B------:R-:W-:-:S07]  /*ba30*/  MOV R0, UR4 ;  /* 0x0000000400007c02 */ /* 0x000fce0008000f00 */
.L_x_172:
[----:B-1----:R1:W2:Y:S02]  /*ba40*/  SYNCS.PHASECHK.TRANS64.TRYWAIT P0, [R0+URZ], R2 ;  /* 0x00000002000075a7 */ /* 0x0022a400080011ff */
[----:B--2---:R-:W-:Y:S05]  /*ba50*/  @!P0 NANOSLEEP.SYNCS 0x989680 ;  /* 0x009896800000895d */ /* 0x004fea0003900000 */
[----:B------:R-:W2:Y:S02]  /*ba60*/  @!P0 SYNCS.PHASECHK.TRANS64 P0, [R0+URZ], R2 ;  /* 0x00000002000085a7 */ /* 0x000ea400080010ff */
[----:B--2---:R-:W-:Y:S05]  /*ba70*/  @!P0 BRA `(.L_x_172) ;  /* 0xfffffffc00f08947 */ /* 0x004fea000383ffff */
[----:B------:R-:W-:Y:S05]  /*ba80*/  BRA `(.L_x_173) ;  /* 0xffffff7000587947 */ /* 0x000fea000383ffff */
.L_x_49:
[----:B------:R-:W-:-:S07]  /*ba90*/  MOV R0, UR5 ;  /* 0x0000000500007c02 */ /* 0x000fce0008000f00 */
.L_x_174:
[----:B-1----:R1:W2:Y:S02]  /*baa0*/  SYNCS.PHASECHK.TRANS64.TRYWAIT P0, [R0+URZ], R3 ;  /* 0x00000003000075a7 */ /* 0x0022a400080011ff */
[----:B--2---:R-:W-:Y:S05]  /*bab0*/  @!P0 NANOSLEEP.SYNCS 0x989680 ;  /* 0x009896800000895d */ /* 0x004fea0003900000 */
[----:B------:R-:W2:Y:S02]  /*bac0*/  @!P0 SYNCS.PHASECHK.TRANS64 P0, [R0+URZ], R3 ;  /* 0x00000003000085a7 */ /* 0x000ea400080010ff */
[----:B--2---:R-:W-:Y:S05]  /*bad0*/  @!P0 BRA `(.L_x_174) ;  /* 0xfffffffc00f08947 */ /* 0x004fea000383ffff */
[----:B------:R-:W-:Y:S05]  /*bae0*/  BRA `(.L_x_175) ;  /* 0xffffff7000647947 */ /* 0x000fea000383ffff */
.L_x_50:
[----:B------:R-:W-:-:S07]  /*baf0*/  MOV R0, UR5 ;  /* 0x0000000500007c02 */ /* 0x000fce0008000f00 */
.L_x_176:
[----:B-1----:R1:W2:Y:S02]  /*bb00*/  SYNCS.PHASECHK.TRANS64.TRYWAIT P0, [R0+URZ], R3 ;  /* 0x00000003000075a7 */ /* 0x0022a400080011ff */
[----:B--2---:R-:W-:Y:S05]  /*bb10*/  @!P0 NANOSLEEP.SYNCS 0x989680 ;  /* 0x009896800000895d */ /* 0x004fea0003900000 */
[----:B------:R-:W2:Y:S02]  /*bb20*/  @!P0 SYNCS.PHASECHK.TRANS64 P0, [R0+URZ], R3 ;  /* 0x00000003000085a7 */ /* 0x000ea400080010ff */
[----:B--2---:R-:W-:Y:S05]  /*bb30*/  @!P0 BRA `(.L_x_176) ;  /* 0xfffffffc00f08947 */ /* 0x004fea000383ffff */
[----:B------:R-:W-:Y:S05]  /*bb40*/  BRA `(.L_x_177) ;  /* 0xffffff7000707947 */ /* 0x000fea000383ffff */
.L_x_51:
[----:B------:R-:W-:-:S07]  /*bb50*/  MOV R0, UR5 ;  /* 0x0000000500007c02 */ /* 0x000fce0008000f00 */
.L_x_178:
[----:B-1----:R1:W2:Y:S02]  /*bb60*/  SYNCS.PHASECHK.TRANS64.TRYWAIT P0, [R0+URZ], R3 ;  /* 0x00000003000075a7 */ /* 0x0022a400080011ff */
[----:B--2---:R-:W-:Y:S05]  /*bb70*/  @!P0 NANOSLEEP.SYNCS 0x989680 ;  /* 0x009896800000895d */ /* 0x004fea0003900000 */
[----:B------:R-:W2:Y:S02]  /*bb80*/  @!P0 SYNCS.PHASECHK.TRANS64 P0, [R0+URZ], R3 ;  /* 0x00000003000085a7 */ /* 0x000ea400080010ff */
[----:B--2---:R-:W-:Y:S05]  /*bb90*/  @!P0 BRA `(.L_x_178) ;  /* 0xfffffffc00f08947 */ /* 0x004fea000383ffff */
[----:B------:R-:W-:Y:S05]  /*bba0*/  BRA `(.L_x_179) ;  /* 0xffffff70007c7947 */ /* 0x000fea000383ffff */
.L_x_52:
[----:B------:R-:W-:-:S07]  /*bbb0*/  MOV R0, UR5 ;  /* 0x0000000500007c02 */ /* 0x000fce0008000f00 */
.L_x_180:
[----:B-1----:R1:W2:Y:S02]  /*bbc0*/  SYNCS.PHASECHK.TRANS64.TRYWAIT P0, [R0+URZ], R3 ;  /* 0x00000003000075a7 */ /* 0x0022a400080011ff */
[----:B--2---:R-:W-:Y:S05]  /*bbd0*/  @!P0 NANOSLEEP.SYNCS 0x989680 ;  /* 0x009896800000895d */ /* 0x004fea0003900000 */
[----:B------:R-:W2:Y:S02]  /*bbe0*/  @!P0 SYNCS.PHASECHK.TRANS64 P0, [R0+URZ], R3 ;  /* 0x00000003000085a7 */ /* 0x000ea400080010ff */
[----:B--2---:R-:W-:Y:S05]  /*bbf0*/  @!P0 BRA `(.L_x_180) ;  /* 0xfffffffc00f08947 */ /* 0x004fea000383ffff */
[----:B------:R-:W-:Y:S05]  /*bc00*/  BRA `(.L_x_181) ;  /* 0xffffff7000887947 */ /* 0x000fea000383ffff */
.L_x_53:
[----:B------:R-:W-:-:S07]  /*bc10*/  MOV R0, UR5 ;  /* 0x0000000500007c02 */ /* 0x000fce0008000f00 */
.L_x_182:
[----:B-1----:R1:W2:Y:S02]  /*bc20*/  SYNCS.PHASECHK.TRANS64.TRYWAIT P0, [R0+URZ], R3 ;  /* 0x00000003000075a7 */ /* 0x0022a400080011ff */
[----:B--2---:R-:W-:Y:S05]  /*bc30*/  @!P0 NANOSLEEP.SYNCS 0x989680 ;  /* 0x009896800000895d */ /* 0x004fea0003900000 */
[----:B------:R-:W2:Y:S02]  /*bc40*/  @!P0 SYNCS.PHASECHK.TRANS64 P0, [R0+URZ], R3 ;  /* 0x00000003000085a7 */ /* 0x000ea400080010ff */
[----:B--2---:R-:W-:Y:S05]  /*bc50*/  @!P0 BRA `(.L_x_182) ;  /* 0xfffffffc00f08947 */ /* 0x004fea000383ffff */
[----:B------:R-:W-:Y:S05]  /*bc60*/  BRA `(.L_x_183) ;  /* 0xffffff7000947947 */ /* 0x000fea000383ffff */
.L_x_54:
[----:B------:R-:W-:-:S07]  /*bc70*/  MOV R0, UR5 ;  /* 0x0000000500007c02 */ /* 0x000fce0008000f00 */
.L_x_184:
[----:B-1----:R1:W2:Y:S02]  /*bc80*/  SYNCS.PHASECHK.TRANS64.TRYWAIT P0, [R0+URZ], R3 ;  /* 0x00000003000075a7 */ /* 0x0022a400080011ff */
[----:B--2---:R-:W-:Y:S05]  /*bc90*/  @!P0 NANOSLEEP.SYNCS 0x989680 ;  /* 0x009896800000895d */ /* 0x004fea0003900000 */
[----:B------:R-:W2:Y:S02]  /*bca0*/  @!P0 SYNCS.PHASECHK.TRANS64 P0, [R0+URZ], R3 ;  /* 0x00000003000085a7 */ /* 0x000ea400080010ff */
[----:B--2---:R-:W-:Y:S05]  /*bcb0*/  @!P0 BRA `(.L_x_184) ;  /* 0xfffffffc00f08947 */ /* 0x004fea000383ffff */
[----:B------:R-:W-:Y:S05]  /*bcc0*/  BRA `(.L_x_185) ;  /* 0xffffff7000a07947 */ /* 0x000fea000383ffff */
.L_x_55:
[----:B------:R-:W-:-:S07]  /*bcd0*/  MOV R0, UR5 ;  /* 0x0000000500007c02 */ /* 0x000fce0008000f00 */
.L_x_186:
[----:B-1----:R1:W2:Y:S02]  /*bce0*/  SYNCS.PHASECHK.TRANS64.TRYWAIT P0, [R0+URZ], R3 ;  /* 0x00000003000075a7 */ /* 0x0022a400080011ff */
[----:B--2---:R-:W-:Y:S05]  /*bcf0*/  @!P0 NANOSLEEP.SYNCS 0x989680 ;  /* 0x009896800000895d */ /* 0x004fea0003900000 */
[----:B------:R-:W2:Y:S02]  /*bd00*/  @!P0 SYNCS.PHASECHK.TRANS64 P0, [R0+URZ], R3 ;  /* 0x00000003000085a7 */ /* 0x000ea400080010ff */
[----:B--2---:R-:W-:Y:S05]  /*bd10*/  @!P0 BRA `(.L_x_186) ;  /* 0xfffffffc00f08947 */ /* 0x004fea000383ffff */
[----:B------:R-:W-:Y:S05]  /*bd20*/  BRA `(.L_x_187) ;  /* 0xffffff7000ac7947 */ /* 0x000fea000383ffff */
.L_x_56:
[----:B------:R-:W-:-:S07]  /*bd30*/  MOV R0, UR5 ;  /* 0x0000000500007c02 */ /* 0x000fce0008000f00 */
.L_x_188:
[----:B-1----:R1:W2:Y:S02]  /*bd40*/  SYNCS.PHASECHK.TRANS64.TRYWAIT P0, [R0+URZ], R3 ;  /* 0x00000003000075a7 */ /* 0x0022a400080011ff */
[----:B--2---:R-:W-:Y:S05]  /*bd50*/  @!P0 NANOSLEEP.SYNCS 0x989680 ;  /* 0x009896800000895d */ /* 0x004fea0003900000 */
[----:B------:R-:W2:Y:S02]  /*bd60*/  @!P0 SYNCS.PHASECHK.TRANS64 P0, [R0+URZ], R3 ;  /* 0x00000003000085a7 */ /* 0x000ea400080010ff */
[----:B--2---:R-:W-:Y:S05]  /*bd70*/  @!P0 BRA `(.L_x_188) ;  /* 0xfffffffc00f08947 */ /* 0x004fea000383ffff */
[----:B------:R-:W-:Y:S05]  /*bd80*/  BRA `(.L_x_189) ;  /* 0xffffff7000b87947 */ /* 0x000fea000383ffff */
.L_x_57:
[----:B------:R-:W-:-:S07]  /*bd90*/  MOV R0, UR5 ;  /* 0x0000000500007c02 */ /* 0x000fce0008000f00 */
.L_x_190:
[----:B-1----:R1:W2:Y:S02]  /*bda0*/  SYNCS.PHASECHK.TRANS64.TRYWAIT P0, [R0+URZ], R3 ;  /* 0x00000003000075a7 */ /* 0x0022a400080011ff */
[----:B--2---:R-:W-:Y:S05]  /*bdb0*/  @!P0 NANOSLEEP.SYNCS 0x989680 ;  /* 0x009896800000895d */ /* 0x004fea0003900000 */
[----:B------:R-:W2:Y:S02]  /*bdc0*/  @!P0 SYNCS.PHASECHK.TRANS64 P0, [R0+URZ], R3 ;  /* 0x00000003000085a7 */ /* 0x000ea400080010ff */
[----:B--2---:R-:W-:Y:S05]  /*bdd0*/  @!P0 BRA `(.L_x_190) ;  /* 0xfffffffc00f08947 */ /* 0x004fea000383ffff */
[----:B------:R-:W-:Y:S05]  /*bde0*/  BRA `(.L_x_191) ;  /* 0xffffff7000c47947 */ /* 0x000fea000383ffff */
.L_x_58:
[----:B------:R-:W-:-:S07]  /*bdf0*/  MOV R0, UR5 ;  /* 0x0000000500007c02 */ /* 0x000fce0008000f00 */
.L_x_192:
[----:B-1----:R1:W2:Y:S02]  /*be00*/  SYNCS.PHASECHK.TRANS64.TRYWAIT P0, [R0+URZ], R3 ;  /* 0x00000003000075a7 */ /* 0x0022a400080011ff */
[----:B--2---:R-:W-:Y:S05]  /*be10*/  @!P0 NANOSLEEP.SYNCS 0x989680 ;  /* 0x009896800000895d */ /* 0x004fea0003900000 */
[----:B------:R-:W2:Y:S02]  /*be20*/  @!P0 SYNCS.PHASECHK.TRANS64 P0, [R0+URZ], R3 ;  /* 0x00000003000085a7 */ /* 0x000ea400080010ff */
[----:B--2---:R-:W-:Y:S05]  /*be30*/  @!P0 BRA `(.L_x_192) ;  /* 0xfffffffc00f08947 */ /* 0x004fea000383ffff */
[----:B------:R-:W-:Y:S05]  /*be40*/  BRA `(.L_x_193) ;  /* 0xffffff7000d07947 */ /* 0x000fea000383ffff */
.L_x_59:
[----:B------:R-:W-:-:S07]  /*be50*/  MOV R0, UR5 ;  /* 0x0000000500007c02 */ /* 0x000fce0008000f00 */
.L_x_194:
[----:B-1----:R1:W2:Y:S02]  /*be60*/  SYNCS.PHASECHK.TRANS64.TRYWAIT P0, [R0+URZ], R3 ;  /* 0x00000003000075a7 */ /* 0x0022a400080011ff */
[----:B--2---:R-:W-:Y:S05]  /*be70*/  @!P0 NANOSLEEP.SYNCS 0x989680 ;  /* 0x009896800000895d */ /* 0x004fea0003900000 */
[----:B------:R-:W2:Y:S02]  /*be80*/  @!P0 SYNCS.PHASECHK.TRANS64 P0, [R0+URZ], R3 ;  /* 0x00000003000085a7 */ /* 0x000ea400080010ff */
[----:B--2---:R-:W-:Y:S05]  /*be90*/  @!P0 BRA `(.L_x_194) ;  /* 0xfffffffc00f08947 */ /* 0x004fea000383ffff */
[----:B------:R-:W-:Y:S05]  /*bea0*/  BRA `(.L_x_195) ;  /* 0xffffff7000dc7947 */ /* 0x000fea000383ffff */
.L_x_60:
[----:B------:R-:W-:-:S07]  /*beb0*/  MOV R0, UR5 ;  /* 0x0000000500007c02 */ /* 0x000fce0008000f00 */
.L_x_196:
[----:B-1----:R1:W2:Y:S02]  /*bec0*/  SYNCS.PHASECHK.TRANS64.TRYWAIT P0, [R0+URZ], R3 ;  /* 0x00000003000075a7 */ /* 0x0022a400080011ff */
[----:B--2---:R-:W-:Y:S05]  /*bed0*/  @!P0 NANOSLEEP.SYNCS 0x989680 ;  /* 0x009896800000895d */ /* 0x004fea0003900000 */
[----:B------:R-:W2:Y:S02]  /*bee0*/  @!P0 SYNCS.PHASECHK.TRANS64 P0, [R0+URZ], R3 ;  /* 0x00000003000085a7 */ /* 0x000ea400080010ff */
[----:B--2---:R-:W-:Y:S05]  /*bef0*/  @!P0 BRA `(.L_x_196) ;  /* 0xfffffffc00f08947 */ /* 0x004fea000383ffff */
[----:B------:R-:W-:Y:S05]  /*bf00*/  BRA `(.L_x_197) ;  /* 0xffffff7000e87947 */ /* 0x000fea000383ffff */
.L_x_61:
[----:B------:R-:W-:-:S07]  /*bf10*/  MOV R0, UR5 ;  /* 0x0000000500007c02 */ /* 0x000fce0008000f00 */
.L_x_198:
[----:B-1----:R1:W2:Y:S02]  /*bf20*/  SYNCS.PHASECHK.TRANS64.TRYWAIT P0, [R0+URZ], R3 ;  /* 0x00000003000075a7 */ /* 0x0022a400080011ff */
[----:B--2---:R-:W-:Y:S05]  /*bf30*/  @!P0 NANOSLEEP.SYNCS 0x989680 ;  /* 0x009896800000895d */ /* 0x004fea0003900000 */
[----:B------:R-:W2:Y:S02]  /*bf40*/  @!P0 SYNCS.PHASECHK.TRANS64 P0, [R0+URZ], R3 ;  /* 0x00000003000085a7 */ /* 0x000ea400080010ff */
[----:B--2---:R-:W-:Y:S05]  /*bf50*/  @!P0 BRA `(.L_x_198) ;  /* 0xfffffffc00f08947 */ /* 0x004fea000383ffff */
[----:B------:R-:W-:Y:S05]  /*bf60*/  BRA `(.L_x_199) ;  /* 0xffffff7000f47947 */ /* 0x000fea000383ffff */
.L_x_64:
[----:B--2---:R2:W3:Y:S02]  /*bf70*/  SYNCS.PHASECHK.TRANS64.TRYWAIT P0, [R2+URZ+0x170], R4 ;  /* 0x00017004020075a7 */ /* 0x0044e400080011ff */
[----:B---3--:R-:W-:Y:S05]  /*bf80*/  @!P0 NANOSLEEP.SYNCS 0x989680 ;  /* 0x009896800000895d */ /* 0x008fea0003900000 */
[----:B------:R-:W3:Y:S02]  /*bf90*/  @!P0 SYNCS.PHASECHK.TRANS64 P0, [R2+URZ+0x170], R4 ;  /* 0x00017004020085a7 */ /* 0x000ee400080010ff */
[----:B---3--:R-:W-:Y:S05]  /*bfa0*/  @!P0 BRA `(.L_x_64) ;  /* 0xfffffffc00f08947 */ /* 0x008fea000383ffff */
[----:B------:R-:W-:Y:S05]  /*bfb0*/  BRA `(.L_x_200) ;  /* 0xffffff7400507947 */ /* 0x000fea000383ffff */
.L_x_65:
[----:B------:R-:W-:-:S07]  /*bfc0*/  MOV R2, UR4 ;  /* 0x0000000400027c02 */ /* 0x000fce0008000f00 */
.L_x_201:
[----:B--2---:R2:W3:Y:S02]  /*bfd0*/  SYNCS.PHASECHK.TRANS64.TRYWAIT P0, [R2+URZ+0x140], R5 ;  /* 0x00014005020075a7 */ /* 0x0044e400080011ff */
[----:B---3--:R-:W-:Y:S05]  /*bfe0*/  @!P0 NANOSLEEP.SYNCS 0x989680 ;  /* 0x009896800000895d */ /* 0x008fea0003900000 */
[----:B------:R-:W3:Y:S02]  /*bff0*/  @!P0 SYNCS.PHASECHK.TRANS64 P0, [R2+URZ+0x140], R5 ;  /* 0x00014005020085a7 */ /* 0x000ee400080010ff */
[----:B---3--:R-:W-:Y:S05]  /*c000*/  @!P0 BRA `(.L_x_201) ;  /* 0xfffffffc00f08947 */ /* 0x008fea000383ffff */
[----:B------:R-:W-:Y:S05]  /*c010*/  BRA `(.L_x_202) ;  /* 0xffffff7400607947 */ /* 0x000fea000383ffff */
.L_x_66:
[----:B--2---:R2:W3:Y:S02]  /*c020*/  SYNCS.PHASECHK.TRANS64.TRYWAIT P1, [R2+URZ+0x130], R4 ;  /* 0x00013004020075a7 */ /* 0x0044e400080211ff */
[----:B---3--:R-:W-:Y:S05]  /*c030*/  @!P1 NANOSLEEP.SYNCS 0x989680 ;  /* 0x009896800000995d */ /* 0x008fea0003900000 */
[----:B------:R-:W3:Y:S02]  /*c040*/  @!P1 SYNCS.PHASECHK.TRANS64 P1, [R2+URZ+0x130], R4 ;  /* 0x00013004020095a7 */ /* 0x000ee400080210ff */
[----:B---3--:R-:W-:Y:S05]  /*c050*/  @!P1 BRA `(.L_x_66) ;  /* 0xfffffffc00f09947 */ /* 0x008fea000383ffff */
[----:B------:R-:W-:Y:S05]  /*c060*/  BRA `(.L_x_203) ;  /* 0xffffff7400907947 */ /* 0x000fea000383ffff */
.L_x_69:
[----:B------:R-:W-:-:S07]  /*c070*/  MOV R0, UR4 ;  /* 0x0000000400007c02 */ /* 0x000fce0008000f00 */
.L_x_204:
[----:B--2---:R2:W3:Y:S02]  /*c080*/  SYNCS.PHASECHK.TRANS64.TRYWAIT P0, [R0+URZ+0x140], R2 ;  /* 0x00014002000075a7 */ /* 0x0044e400080011ff */
[----:B---3--:R-:W-:Y:S05]  /*c090*/  @!P0 NANOSLEEP.SYNCS 0x989680 ;  /* 0x009896800000895d */ /* 0x008fea0003900000 */
[----:B------:R-:W3:Y:S02]  /*c0a0*/  @!P0 SYNCS.PHASECHK.TRANS64 P0, [R0+URZ+0x140], R2 ;  /* 0x00014002000085a7 */ /* 0x000ee400080010ff */
[----:B---3--:R-:W-:Y:S05]  /*c0b0*/  @!P0 BRA `(.L_x_204) ;  /* 0xfffffffc00f08947 */ /* 0x008fea000383ffff */
[----:B------:R-:W-:Y:S05]  /*c0c0*/  BRA `(.L_x_68) ;  /* 0xffffff7400e47947 */ /* 0x000fea000383ffff */
.L_x_76:
[----:B-1----:R1:W2:Y:S02]  /*c0d0*/  SYNCS.PHASECHK.TRANS64.TRYWAIT P0, [R2+URZ+0x130], R0 ;  /* 0x00013000020075a7 */ /* 0x0022a400080011ff */
[----:B--2---:R-:W-:Y:S05]  /*c0e0*/  @!P0 NANOSLEEP.SYNCS 0x989680 ;  /* 0x009896800000895d */ /* 0x004fea0003900000 */
[----:B------:R-:W2:Y:S02]  /*c0f0*/  @!P0 SYNCS.PHASECHK.TRANS64 P0, [R2+URZ+0x130], R0 ;  /* 0x00013000020085a7 */ /* 0x000ea400080010ff */
[----:B--2---:R-:W-:Y:S05]  /*c100*/  @!P0 BRA `(.L_x_76) ;  /* 0xfffffffc00f08947 */ /* 0x004fea000383ffff */
[----:B------:R-:W-:Y:S05]  /*c110*/  BRA `(.L_x_205) ;  /* 0xffffff7c00807947 */ /* 0x000fea000383ffff */
.L_x_79:
[----:B------:R-:W-:-:S07]  /*c120*/  MOV R0, UR44 ;  /* 0x0000002c00007c02 */ /* 0x000fce0008000f00 */
.L_x_206:
[----:B-1----:R1:W2:Y:S02]  /*c130*/  SYNCS.PHASECHK.TRANS64.TRYWAIT P0, [R0+URZ+0x160], R2 ;  /* 0x00016002000075a7 */ /* 0x0022a400080011ff */
[----:B--2---:R-:W-:Y:S05]  /*c140*/  @!P0 NANOSLEEP.SYNCS 0x989680 ;  /* 0x009896800000895d */ /* 0x004fea0003900000 */
[----:B------:R-:W2:Y:S02]  /*c150*/  @!P0 SYNCS.PHASECHK.TRANS64 P0, [R0+URZ+0x160], R2 ;  /* 0x00016002000085a7 */ /* 0x000ea400080010ff */
[----:B--2---:R-:W-:Y:S05]  /*c160*/  @!P0 BRA `(.L_x_206) ;  /* 0xfffffffc00f08947 */ /* 0x004fea000383ffff */
[----:B------:R-:W-:Y:S05]  /*c170*/  BRA `(.L_x_207) ;  /* 0xffffff8400107947 */ /* 0x000fea000383ffff */
.L_x_82:
[----:B------:R-:W-:Y:S07]  /*c180*/  MOV R0, UR7 ;  /* 0x0000000700007c02 */ /* 0x000fee0008000f00 */
.L_x_208:
[----:B-1----:R1:W2:Y:S02]  /*c190*/  SYNCS.PHASECHK.TRANS64.TRYWAIT P0, [R0+URZ], R2 ;  /* 0x00000002000075a7 */ /* 0x0022a400080011ff */
[----:B--2---:R-:W-:Y:S05]  /*c1a0*/  @!P0 NANOSLEEP.SYNCS 0x989680 ;  /* 0x009896800000895d */ /* 0x004fea0003900000 */
[----:B------:R-:W2:Y:S02]  /*c1b0*/  @!P0 SYNCS.PHASECHK.TRANS64 P0, [R0+URZ], R2 ;  /* 0x00000002000085a7 */ /* 0x000ea400080010ff */
[----:B--2---:R-:W-:Y:S05]  /*c1c0*/  @!P0 BRA `(.L_x_208) ;  /* 0xfffffffc00f08947 */ /* 0x004fea000383ffff */
[----:B------:R-:W-:Y:S05]  /*c1d0*/  BRA `(.L_x_81) ;  /* 0xffffff8400587947 */ /* 0x000fea000383ffff */
.L_x_85:
[----:B------:R-:W-:-:S07]  /*c1e0*/  MOV R0, UR4 ;  /* 0x0000000400007c02 */ /* 0x000fce0008000f00 */
.L_x_209:
[----:B--2---:R2:W4:Y:S02]  /*c1f0*/  SYNCS.PHASECHK.TRANS64.TRYWAIT P0, [R0+URZ], R2 ;  /* 0x00000002000075a7 */ /* 0x00452400080011ff */
[----:B----4-:R-:W-:Y:S05]  /*c200*/  @!P0 NANOSLEEP.SYNCS 0x989680 ;  /* 0x009896800000895d */ /* 0x010fea0003900000 */
[----:B------:R-:W4:Y:S02]  /*c210*/  @!P0 SYNCS.PHASECHK.TRANS64 P0, [R0+URZ], R2 ;  /* 0x00000002000085a7 */ /* 0x000f2400080010ff */
[----:B----4-:R-:W-:Y:S05]  /*c220*/  @!P0 BRA `(.L_x_209) ;  /* 0xfffffffc00f08947 */ /* 0x010fea000383ffff */
[----:B------:R-:W-:Y:S05]  /*c230*/  BRA `(.L_x_210) ;  /* 0xffffff8800487947 */ /* 0x000fea000383ffff */
.L_x_86:
[----:B------:R-:W-:-:S07]  /*c240*/  MOV R0, UR4 ;  /* 0x0000000400007c02 */ /* 0x000fce0008000f00 */
.L_x_211:
[----:B-1----:R1:W2:Y:S02]  /*c250*/  SYNCS.PHASECHK.TRANS64.TRYWAIT P0, [R0+URZ], R2 ;  /* 0x00000002000075a7 */ /* 0x0022a400080011ff */
[----:B--2---:R-:W-:Y:S05]  /*c260*/  @!P0 NANOSLEEP.SYNCS 0x989680 ;  /* 0x009896800000895d */ /* 0x004fea0003900000 */
[----:B------:R-:W2:Y:S02]  /*c270*/  @!P0 SYNCS.PHASECHK.TRANS64 P0, [R0+URZ], R2 ;  /* 0x00000002000085a7 */ /* 0x000ea400080010ff */
[----:B--2---:R-:W-:Y:S05]  /*c280*/  @!P0 BRA `(.L_x_211) ;  /* 0xfffffffc00f08947 */ /* 0x004fea000383ffff */
[----:B------:R-:W-:Y:S05]  /*c290*/  BRA `(.L_x_212) ;  /* 0xffffff8800547947 */ /* 0x000fea000383ffff */
.L_x_91:
[----:B--2---:R2:W3:Y:S02]  /*c2a0*/  SYNCS.PHASECHK.TRANS64.TRYWAIT P0, [R8+URZ+0x130], R0 ;  /* 0x00013000080075a7 */ /* 0x0044e400080011ff */
[----:B---3--:R-:W-:Y:S05]  /*c2b0*/  @!P0 NANOSLEEP.SYNCS 0x989680 ;  /* 0x009896800000895d */ /* 0x008fea0003900000 */
[----:B------:R-:W3:Y:S02]  /*c2c0*/  @!P0 SYNCS.PHASECHK.TRANS64 P0, [R8+URZ+0x130], R0 ;  /* 0x00013000080085a7 */ /* 0x000ee400080010ff */
[----:B---3--:R-:W-:Y:S05]  /*c2d0*/  @!P0 BRA `(.L_x_91) ;  /* 0xfffffffc00f08947 */ /* 0x008fea000383ffff */
[----:B------:R-:W-:Y:S05]  /*c2e0*/  BRA `(.L_x_213) ;  /* 0xffffff8c00787947 */ /* 0x000fea000383ffff */
.L_x_94:
[----:B--2---:R-:W-:Y:S07]  /*c2f0*/  MOV R0, UR21 ;  /* 0x0000001500007c02 */ /* 0x004fee0008000f00 */
.L_x_214:
[----:B--2---:R2:W3:Y:S02]  /*c300*/  SYNCS.PHASECHK.TRANS64.TRYWAIT P1, [R0+URZ+0x128], R2 ;  /* 0x00012802000075a7 */ /* 0x0044e400080211ff */
[----:B---3--:R-:W-:Y:S05]  /*c310*/  @!P1 NANOSLEEP.SYNCS 0x989680 ;  /* 0x009896800000995d */ /* 0x008fea0003900000 */
[----:B------:R-:W3:Y:S02]  /*c320*/  @!P1 SYNCS.PHASECHK.TRANS64 P1, [R0+URZ+0x128], R2 ;  /* 0x00012802000095a7 */ /* 0x000ee400080210ff */
[----:B---3--:R-:W-:Y:S05]  /*c330*/  @!P1 BRA `(.L_x_214) ;  /* 0xfffffffc00f09947 */ /* 0x008fea000383ffff */
[----:B------:R-:W-:Y:S05]  /*c340*/  BRA `(.L_x_93) ;  /* 0xffffff9000f07947 */ /* 0x000fea000383ffff */
.L_x_97:
[----:B------:R-:W-:Y:S07]  /*c350*/  MOV R0, UR4 ;  /* 0x0000000400007c02 */ /* 0x000fee0008000f00 */
.L_x_215:
[----:B--2---:R2:W3:Y:S02]  /*c360*/  SYNCS.PHASECHK.TRANS64.TRYWAIT P0, [R0+URZ+0x108], R2 ;  /* 0x00010802000075a7 */ /* 0x0044e400080011ff */
[----:B---3--:R-:W-:Y:S05]  /*c370*/  @!P0 NANOSLEEP.SYNCS 0x989680 ;  /* 0x009896800000895d */ /* 0x008fea0003900000 */
[----:B------:R-:W3:Y:S02]  /*c380*/  @!P0 SYNCS.PHASECHK.TRANS64 P0, [R0+URZ+0x108], R2 ;  /* 0x00010802000085a7 */ /* 0x000ee400080010ff */
[----:B---3--:R-:W-:Y:S05]  /*c390*/  @!P0 BRA `(.L_x_215) ;  /* 0xfffffffc00f08947 */ /* 0x008fea000383ffff */
[----:B------:R-:W-:Y:S05]  /*c3a0*/  BRA `(.L_x_216) ;  /* 0xffffff94004c7947 */ /* 0x000fea000383ffff */
.L_x_98:
[----:B------:R-:W-:Y:S07]  /*c3b0*/  MOV R0, UR5 ;  /* 0x0000000500007c02 */ /* 0x000fee0008000f00 */
.L_x_217:
[----:B--2---:R2:W3:Y:S02]  /*c3c0*/  SYNCS.PHASECHK.TRANS64.TRYWAIT P0, [R0+URZ+0x108], R2 ;  /* 0x00010802000075a7 */ /* 0x0044e400080011ff */
[----:B---3--:R-:W-:Y:S05]  /*c3d0*/  @!P0 NANOSLEEP.SYNCS 0x989680 ;  /* 0x009896800000895d */ /* 0x008fea0003900000 */
[----:B------:R-:W3:Y:S02]  /*c3e0*/  @!P0 SYNCS.PHASECHK.TRANS64 P0, [R0+URZ+0x108], R2 ;  /* 0x00010802000085a7 */ /* 0x000ee400080010ff */
[----:B---3--:R-:W-:Y:S05]  /*c3f0*/  @!P0 BRA `(.L_x_217) ;  /* 0xfffffffc00f08947 */ /* 0x008fea000383ffff */
[----:B------:R-:W-:Y:S05]  /*c400*/  BRA `(.L_x_218) ;  /* 0xffffff9400cc7947 */ /* 0x000fea000383ffff */
.L_x_99:
[----:B------:R-:W-:Y:S07]  /*c410*/  MOV R0, UR4 ;  /* 0x0000000400007c02 */ /* 0x000fee0008000f00 */
.L_x_219:
[----:B--2---:R2:W3:Y:S02]  /*c420*/  SYNCS.PHASECHK.TRANS64.TRYWAIT P0, [R0+URZ+0x108], R2 ;  /* 0x00010802000075a7 */ /* 0x0044e400080011ff */
[----:B---3--:R-:W-:Y:S05]  /*c430*/  @!P0 NANOSLEEP.SYNCS 0x989680 ;  /* 0x009896800000895d */ /* 0x008fea0003900000 */
[----:B------:R-:W3:Y:S02]  /*c440*/  @!P0 SYNCS.PHASECHK.TRANS64 P0, [R0+URZ+0x108], R2 ;  /* 0x00010802000085a7 */ /* 0x000ee400080010ff */
[----:B---3--:R-:W-:Y:S05]  /*c450*/  @!P0 BRA `(.L_x_219) ;  /* 0xfffffffc00f08947 */ /* 0x008fea000383ffff */
[----:B------:R-:W-:Y:S05]  /*c460*/  BRA `(.L_x_220) ;  /* 0xffffff9800547947 */ /* 0x000fea000383ffff */
.L_x_100:
[----:B------:R-:W-:Y:S07]  /*c470*/  MOV R2, UR5 ;  /* 0x0000000500027c02 */ /* 0x000fee0008000f00 */
.L_x_221:
[----:B--2---:R2:W3:Y:S02]  /*c480*/  SYNCS.PHASECHK.TRANS64.TRYWAIT P0, [R2+URZ+0x108], R0 ;  /* 0x00010800020075a7 */ /* 0x0044e400080011ff */
[----:B---3--:R-:W-:Y:S05]  /*c490*/  @!P0 NANOSLEEP.SYNCS 0x989680 ;  /* 0x009896800000895d */ /* 0x008fea0003900000 */
[----:B------:R-:W3:Y:S02]  /*c4a0*/  @!P0 SYNCS.PHASECHK.TRANS64 P0, [R2+URZ+0x108], R0 ;  /* 0x00010800020085a7 */ /* 0x000ee400080010ff */
[----:B---3--:R-:W-:Y:S05]  /*c4b0*/  @!P0 BRA `(.L_x_221) ;  /* 0xfffffffc00f08947 */ /* 0x008fea000383ffff */
[----:B------:R-:W-:Y:S05]  /*c4c0*/  BRA `(.L_x_222) ;  /* 0xffffff9800e07947 */ /* 0x000fea000383ffff */
.L_x_102:
[----:B------:R-:W-:-:S07]  /*c4d0*/  MOV R0, UR4 ;  /* 0x0000000400007c02 */ /* 0x000fce0008000f00 */
.L_x_223:
[----:B--2---:R2:W3:Y:S02]  /*c4e0*/  SYNCS.PHASECHK.TRANS64.TRYWAIT P0, [R0+URZ], R2 ;  /* 0x00000002000075a7 */ /* 0x0044e400080011ff */
[----:B---3--:R-:W-:Y:S05]  /*c4f0*/  @!P0 NANOSLEEP.SYNCS 0x989680 ;  /* 0x009896800000895d */ /* 0x008fea0003900000 */
[----:B------:R-:W3:Y:S02]  /*c500*/  @!P0 SYNCS.PHASECHK.TRANS64 P0, [R0+URZ], R2 ;  /* 0x00000002000085a7 */ /* 0x000ee400080010ff */
[----:B---3--:R-:W-:Y:S05]  /*c510*/  @!P0 BRA `(.L_x_223) ;  /* 0xfffffffc00f08947 */ /* 0x008fea000383ffff */
[----:B------:R-:W-:Y:S05]  /*c520*/  BRA `(.L_x_224) ;  /* 0xffffff9c00907947 */ /* 0x000fea000383ffff */
.L_x_103:
[----:B------:R-:W-:-:S07]  /*c530*/  MOV R0, UR5 ;  /* 0x0000000500007c02 */ /* 0x000fce0008000f00 */
.L_x_225:
[----:B--2---:R2:W3:Y:S02]  /*c540*/  SYNCS.PHASECHK.TRANS64.TRYWAIT P0, [R0+URZ], R2 ;  /* 0x00000002000075a7 */ /* 0x0044e400080011ff */
[----:B---3--:R-:W-:Y:S05]  /*c550*/  @!P0 NANOSLEEP.SYNCS 0x989680 ;  /* 0x009896800000895d */ /* 0x008fea0003900000 */
[----:B------:R-:W3:Y:S02]  /*c560*/  @!P0 SYNCS.PHASECHK.TRANS64 P0, [R0+URZ], R2 ;  /* 0x00000002000085a7 */ /* 0x000ee400080010ff */
[----:B---3--:R-:W-:Y:S05]  /*c570*/  @!P0 BRA `(.L_x_225) ;  /* 0xfffffffc00f08947 */ /* 0x008fea000383ffff */
[----:B------:R-:W-:Y:S05]  /*c580*/  BRA `(.L_x_226) ;  /* 0xffffff9c009c7947 */ /* 0x000fea000383ffff */
.L_x_105:
[----:B-1----:R1:W2:Y:S02]  /*c590*/  SYNCS.PHASECHK.TRANS64.TRYWAIT P0, [R0+URZ+0x130], R2 ;  /* 0x00013002000075a7 */ /* 0x0022a400080011ff */
[----:B--2---:R-:W-:Y:S05]  /*c5a0*/  @!P0 NANOSLEEP.SYNCS 0x989680 ;  /* 0x009896800000895d */ /* 0x004fea0003900000 */
[----:B------:R-:W2:Y:S02]  /*c5b0*/  @!P0 SYNCS.PHASECHK.TRANS64 P0, [R0+URZ+0x130], R2 ;  /* 0x00013002000085a7 */ /* 0x000ea400080010ff */
[----:B--2---:R-:W-:Y:S05]  /*c5c0*/  @!P0 BRA `(.L_x_105) ;  /* 0xfffffffc00f08947 */ /* 0x004fea000383ffff */
[----:B------:R-:W-:Y:S05]  /*c5d0*/  BRA `(.L_x_227) ;  /* 0xffffffa0008c7947 */ /* 0x000fea000383ffff */
.L_x_115:
[----:B-1----:R1:W3:Y:S02]  /*c5e0*/  SYNCS.PHASECHK.TRANS64.TRYWAIT P1, [R0+URZ+0xf0], R3 ;  /* 0x0000f003000075a7 */ /* 0x0022e400080211ff */
[----:B---3--:R-:W-:Y:S05]  /*c5f0*/  @!P1 NANOSLEEP.SYNCS 0x989680 ;  /* 0x009896800000995d */ /* 0x008fea0003900000 */
[----:B------:R-:W3:Y:S02]  /*c600*/  @!P1 SYNCS.PHASECHK.TRANS64 P1, [R0+URZ+0xf0], R3 ;  /* 0x0000f003000095a7 */ /* 0x000ee400080210ff */
[----:B---3--:R-:W-:Y:S05]  /*c610*/  @!P1 BRA `(.L_x_115) ;  /* 0xfffffffc00f09947 */ /* 0x008fea000383ffff */
[----:B------:R-:W-:Y:S05]  /*c620*/  BRA `(.L_x_114) ;  /* 0xffffffb000347947 */ /* 0x000fea000383ffff */
.L_x_117:
[----:B-1----:R1:W4:Y:S02]  /*c630*/  SYNCS.PHASECHK.TRANS64.TRYWAIT P0, [R104+URZ+0x150], R2 ;  /* 0x00015002680075a7 */ /* 0x00232400080011ff */
[----:B----4-:R-:W-:Y:S05]  /*c640*/  @!P0 NANOSLEEP.SYNCS 0x989680 ;  /* 0x009896800000895d */ /* 0x010fea0003900000 */
[----:B------:R-:W4:Y:S02]  /*c650*/  @!P0 SYNCS.PHASECHK.TRANS64 P0, [R104+URZ+0x150], R2 ;  /* 0x00015002680085a7 */ /* 0x000f2400080010ff */
[----:B----4-:R-:W-:Y:S05]  /*c660*/  @!P0 BRA `(.L_x_117) ;  /* 0xfffffffc00f08947 */ /* 0x010fea000383ffff */
[----:B------:R-:W-:Y:S05]  /*c670*/  BRA `(.L_x_116) ;  /* 0xffffffb000687947 */ /* 0x000fea000383ffff */
.L_x_130:
[----:B-1----:R1:W2:Y:S02]  /*c680*/  SYNCS.PHASECHK.TRANS64.TRYWAIT P0, [R20+URZ+0xf0], R0 ;  /* 0x0000f000140075a7 */ /* 0x0022a400080011ff */
[----:B--2---:R-:W-:Y:S05]  /*c690*/  @!P0 NANOSLEEP.SYNCS 0x989680 ;  /* 0x009896800000895d */ /* 0x004fea0003900000 */
[----:B------:R-:W2:Y:S02]  /*c6a0*/  @!P0 SYNCS.PHASECHK.TRANS64 P0, [R20+URZ+0xf0], R0 ;  /* 0x0000f000140085a7 */ /* 0x000ea400080010ff */
[----:B--2---:R-:W-:Y:S05]  /*c6b0*/  @!P0 BRA `(.L_x_130) ;  /* 0xfffffffc00f08947 */ /* 0x004fea000383ffff */
[----:B------:R-:W-:Y:S05]  /*c6c0*/  BRA `(.L_x_129) ;  /* 0xffffffc000287947 */ /* 0x000fea000383ffff */
.L_x_142:
[----:B-1----:R1:W3:Y:S02]  /*c6d0*/  SYNCS.PHASECHK.TRANS64.TRYWAIT P0, [R21+URZ+0xf0], R20 ;  /* 0x0000f014150075a7 */ /* 0x0022e400080011ff */
[----:B---3--:R-:W-:Y:S05]  /*c6e0*/  @!P0 NANOSLEEP.SYNCS 0x989680 ;  /* 0x009896800000895d */ /* 0x008fea0003900000 */
[----:B------:R-:W3:Y:S02]  /*c6f0*/  @!P0 SYNCS.PHASECHK.TRANS64 P0, [R21+URZ+0xf0], R20 ;  /* 0x0000f014150085a7 */ /* 0x000ee400080010ff */
[----:B---3--:R-:W-:Y:S05]  /*c700*/  @!P0 BRA `(.L_x_142) ;  /* 0xfffffffc00f08947 */ /* 0x008fea000383ffff */
[----:B------:R-:W-:Y:S05]  /*c710*/  BRA `(.L_x_141) ;  /* 0xffffffd000107947 */ /* 0x000fea000383ffff */
.L_x_154:
[----:B-1----:R1:W3:Y:S02]  /*c720*/  SYNCS.PHASECHK.TRANS64.TRYWAIT P0, [R2+URZ+0xf0], R112 ;  /* 0x0000f070020075a7 */ /* 0x0022e400080011ff */
[----:B---3--:R-:W-:Y:S05]  /*c730*/  @!P0 NANOSLEEP.SYNCS 0x989680 ;  /* 0x009896800000895d */ /* 0x008fea0003900000 */
[----:B------:R-:W3:Y:S02]  /*c740*/  @!P0 SYNCS.PHASECHK.TRANS64 P0, [R2+URZ+0xf0], R112 ;  /* 0x0000f070020085a7 */ /* 0x000ee400080010ff */
[----:B---3--:R-:W-:Y:S05]  /*c750*/  @!P0 BRA `(.L_x_154) ;  /* 0xfffffffc00f08947 */ /* 0x008fea000383ffff */
[----:B------:R-:W-:Y:S05]  /*c760*/  BRA `(.L_x_153) ;  /* 0xffffffdc00ec7947 */ /* 0x000fea000383ffff */
        .weak           $__internal_0_$__cuda_sm10x_tcgen05_guardrail_trap_col_being_dealloced_not_returned_by_alloc
        .type           $__internal_0_$__cuda_sm10x_tcgen05_guardrail_trap_col_being_dealloced_not_returned_by_alloc,@function
        .size           $__internal_0_$__cuda_sm10x_tcgen05_guardrail_trap_col_being_dealloced_not_returned_by_alloc,($__internal_1_$__cuda_sm10x_tcgen05_guardrail_trap_phase_invalid_during_alloc - $__internal_0_$__cuda_sm10x_tcgen05_guardrail_trap_col_being_dealloced_not_returned_by_alloc)
$__internal_0_$__cuda_sm10x_tcgen05_guardrail_trap_col_being_dealloced_not_returned_by_alloc:
[----:B------:R-:W-:Y:S05]  /*c770*/  BPT.TRAP 0x1 ;  /* 0x000000040000795c */ /* 0x000fea0000300000 */
[----:B------:R-:W-:-:S04]  /*c780*/  HFMA2 R3, -RZ, RZ, 0, 0 ;  /* 0x00000000ff037431 */ /* 0x000fc800000001ff */
[----:B------:R-:W-:Y:S05]  /*c790*/  RET.REL.NODEC R2 `(_ZN7cutlass13device_kernelINS_4gemm6kernel13GemmUniversalIN4cute5tupleIJiiiiEEENS1_10collective13CollectiveMmaINS1_46MainloopSm100TmaUmmaWarpSpecializedBlockScaledILi15ELi2ELi2ENS5_IJNS4_1CILi2EEENSA_ILi1EEESC_EEEEENS5_IJNSA_ILi128EEENSA_ILi64EEESF_EEENS5_IJNS_12float_e2m1_tENS_13float_ue4m3_tEEEENS5_IJNS5_IJlSC_lEEENS4_6LayoutINS5_IJNS5_IJNS5_IJNSA_ILi32EEENSA_ILi4EEEEEEiEEENS5_IJNS5_IJNSA_ILi16EEESO_EEEiEEENS5_IJSC_iEEEEEENS5_IJST_NS5_IJNS5_IJNSA_ILi0EEESC_EEENSA_ILi512EEEEEENS5_IJSW_iEEEEEEEEEEESK_S13_NS4_8TiledMMAINS4_8MMA_AtomIJNS4_17SM100_MMA_MXF4_SSISI_SI_fSJ_Li128ELi64ELi16ELNS4_4UMMA5MajorE0ELS18_0ELNS17_7ScaleInE0ELS19_0EEEEEENSM_INS5_IJSC_SC_SC_EEENS5_IJSW_SW_SW_EEEEENS5_IJNS4_10UnderscoreES1F_S1F_EEEEENS5_IJNS4_13SM90_TMA_LOADES1I_EEENS5_IJNS4_14ComposedLayoutINS4_7SwizzleILi2ELi4ELi3EEENS4_18smem_ptr_flag_bitsILi4EEENSM_INS5_IJNSA_ILi8EEESF_EEENS5_IJSF_SC_EEEEEEENSM_INS5_IJNS5_IJNS5_IJSP_SC_EEESS_EEESC_NS5_IJSC_SB_EEEEEENS5_IJNS5_IJNS5_IJSS_SY_EEESX_EEESW_NS5_IJSO_SY_EEEEEEEEEEEvNS4_8identityENS5_IJNS4_23SM90_TMA_LOAD_MULTICASTES25_EEES23_vS24_EENS_8epilogue10collective18CollectiveEpilogueINS28_23Sm100TmaWarpSpecializedILi3ELi2ELi16ELb1ELb0EEEJNS5_IJSG_SG_SF_EEENS5_IJNSM_ISG_SC_EENSM_INS5_IJSR_SB_EEENS5_IJSC_SN_EEEEEEEENS_10bfloat16_tESL_S2J_SL_NS28_6fusion15FusionCallbacksIS2C_NS2K_17LinearCombinationIS2J_fS2J_fLNS_15FloatRoundStyleE2EEES2D_S2I_JEEENS4_5SM1004TMEM4LOAD26SM100_TMEM_LOAD_32dp32b16xES1I_NS1K_INS1L_ILi1ELi4ELi3EEENS1N_ILi16EEENSM_INS5_IJS1P_SR_EEENS5_IJSR_SC_EEEEEEENS4_39AutoVectorizingCopyWithAssumedAlignmentILi128EEENS4_14SM90_TMA_STOREES2Z_S31_S31_EEEvvEEEEvNT_6ParamsE) ;  /* 0xffffff3802187950 */ /* 0x000fea0003c3ffff */
        .weak           $__internal_1_$__cuda_sm10x_tcgen05_guardrail_trap_phase_invalid_during_alloc
        .type           $__internal_1_$__cuda_sm10x_tcgen05_guardrail_trap_phase_invalid_during_alloc,@function
        .size           $__internal_1_$__cuda_sm10x_tcgen05_guardrail_trap_phase_invalid_during_alloc,($__internal_2_$__cuda_sm10x_tcgen05_guardrail_trap_unallocated_columns_being_dealloced - $__internal_1_$__cuda_sm10x_tcgen05_guardrail_trap_phase_invalid_during_alloc)
$__internal_1_$__cuda_sm10x_tcgen05_guardrail_trap_phase_invalid_during_alloc:
[----:B------:R-:W-:Y:S05]  /*c7a0*/  BPT.TRAP 0x1 ;  /* 0x000000040000795c */ /* 0x000fea0000300000 */
[----:B------:R-:W-:-:S04]  /*c7b0*/  MOV R5, 0x0 ;  /* 0x0000000000057802 */ /* 0x000fc80000000f00 */
[----:B------:R-:W-:Y:S05]  /*c7c0*/  RET.REL.NODEC R4 `(_ZN7cutlass13device_kernelINS_4gemm6kernel13GemmUniversalIN4cute5tupleIJiiiiEEENS1_10collective13CollectiveMmaINS1_46MainloopSm100TmaUmmaWarpSpecializedBlockScaledILi15ELi2ELi2ENS5_IJNS4_1CILi2EEENSA_ILi1EEESC_EEEEENS5_IJNSA_ILi128EEENSA_ILi64EEESF_EEENS5_IJNS_12float_e2m1_tENS_13float_ue4m3_tEEEENS5_IJNS5_IJlSC_lEEENS4_6LayoutINS5_IJNS5_IJNS5_IJNSA_ILi32EEENSA_ILi4EEEEEEiEEENS5_IJNS5_IJNSA_ILi16EEESO_EEEiEEENS5_IJSC_iEEEEEENS5_IJST_NS5_IJNS5_IJNSA_ILi0EEESC_EEENSA_ILi512EEEEEENS5_IJSW_iEEEEEEEEEEESK_S13_NS4_8TiledMMAINS4_8MMA_AtomIJNS4_17SM100_MMA_MXF4_SSISI_SI_fSJ_Li128ELi64ELi16ELNS4_4UMMA5MajorE0ELS18_0ELNS17_7ScaleInE0ELS19_0EEEEEENSM_INS5_IJSC_SC_SC_EEENS5_IJSW_SW_SW_EEEEENS5_IJNS4_10UnderscoreES1F_S1F_EEEEENS5_IJNS4_13SM90_TMA_LOADES1I_EEENS5_IJNS4_14ComposedLayoutINS4_7SwizzleILi2ELi4ELi3EEENS4_18smem_ptr_flag_bitsILi4EEENSM_INS5_IJNSA_ILi8EEESF_EEENS5_IJSF_SC_EEEEEEENSM_INS5_IJNS5_IJNS5_IJSP_SC_EEESS_EEESC_NS5_IJSC_SB_EEEEEENS5_IJNS5_IJNS5_IJSS_SY_EEESX_EEESW_NS5_IJSO_SY_EEEEEEEEEEEvNS4_8identityENS5_IJNS4_23SM90_TMA_LOAD_MULTICASTES25_EEES23_vS24_EENS_8epilogue10collective18CollectiveEpilogueINS28_23Sm100TmaWarpSpecializedILi3ELi2ELi16ELb1ELb0EEEJNS5_IJSG_SG_SF_EEENS5_IJNSM_ISG_SC_EENSM_INS5_IJSR_SB_EEENS5_IJSC_SN_EEEEEEEENS_10bfloat16_tESL_S2J_SL_NS28_6fusion15FusionCallbacksIS2C_NS2K_17LinearCombinationIS2J_fS2J_fLNS_15FloatRoundStyleE2EEES2D_S2I_JEEENS4_5SM1004TMEM4LOAD26SM100_TMEM_LOAD_32dp32b16xES1I_NS1K_INS1L_ILi1ELi4ELi3EEENS1N_ILi16EEENSM_INS5_IJS1P_SR_EEENS5_IJSR_SC_EEEEEEENS4_39AutoVectorizingCopyWithAssumedAlignmentILi128EEENS4_14SM90_TMA_STOREES2Z_S31_S31_EEEvvEEEEvNT_6ParamsE) ;  /* 0xffffff38040c7950 */ /* 0x000fea0003c3ffff */
        .weak           $__internal_2_$__cuda_sm10x_tcgen05_guardrail_trap_unallocated_columns_being_dealloced
        .type           $__internal_2_$__cuda_sm10x_tcgen05_guardrail_trap_unallocated_columns_being_dealloced,@function
        .size           $__internal_2_$__cuda_sm10x_tcgen05_guardrail_trap_unallocated_columns_being_dealloced,(.L_x_229 - $__internal_2_$__cuda_sm10x_tcgen05_guardrail_trap_unallocated_columns_being_dealloced)
$__internal_2_$__cuda_sm10x_tcgen05_guardrail_trap_unallocated_columns_being_dealloced:
[----:B------:R-:W-:Y:S05]  /*c7d0*/  BPT.TRAP 0x1 ;  /* 0x000000040000795c */ /* 0x000fea0000300000 */
[----:B------:R-:W-:-:S04]  /*c7e0*/  HFMA2 R3, -RZ, RZ, 0, 0 ;  /* 0x00000000ff037431 */ /* 0x000fc800000001ff */
[----:B------:R-:W-:Y:S05]  /*c7f0*/  RET.REL.NODEC R2 `(_ZN7cutlass13device_kernelINS_4gemm6kernel13GemmUniversalIN4cute5tupleIJiiiiEEENS1_10collective13CollectiveMmaINS1_46MainloopSm100TmaUmmaWarpSpecializedBlockScaledILi15ELi2ELi2ENS5_IJNS4_1CILi2EEENSA_ILi1EEESC_EEEEENS5_IJNSA_ILi128EEENSA_ILi64EEESF_EEENS5_IJNS_12float_e2m1_tENS_13float_ue4m3_tEEEENS5_IJNS5_IJlSC_lEEENS4_6LayoutINS5_IJNS5_IJNS5_IJNSA_ILi32EEENSA_ILi4EEEEEEiEEENS5_IJNS5_IJNSA_ILi16EEESO_EEEiEEENS5_IJSC_iEEEEEENS5_IJST_NS5_IJNS5_IJNSA_ILi0EEESC_EEENSA_ILi512EEEEEENS5_IJSW_iEEEEEEEEEEESK_S13_NS4_8TiledMMAINS4_8MMA_AtomIJNS4_17SM100_MMA_MXF4_SSISI_SI_fSJ_Li128ELi64ELi16ELNS4_4UMMA5MajorE0ELS18_0ELNS17_7ScaleInE0ELS19_0EEEEEENSM_INS5_IJSC_SC_SC_EEENS5_IJSW_SW_SW_EEEEENS5_IJNS4_10UnderscoreES1F_S1F_EEEEENS5_IJNS4_13SM90_TMA_LOADES1I_EEENS5_IJNS4_14ComposedLayoutINS4_7SwizzleILi2ELi4ELi3EEENS4_18smem_ptr_flag_bitsILi4EEENSM_INS5_IJNSA_ILi8EEESF_EEENS5_IJSF_SC_EEEEEEENSM_INS5_IJNS5_IJNS5_IJSP_SC_EEESS_EEESC_NS5_IJSC_SB_EEEEEENS5_IJNS5_IJNS5_IJSS_SY_EEESX_EEESW_NS5_IJSO_SY_EEEEEEEEEEEvNS4_8identityENS5_IJNS4_23SM90_TMA_LOAD_MULTICASTES25_EEES23_vS24_EENS_8epilogue10collective18CollectiveEpilogueINS28_23Sm100TmaWarpSpecializedILi3ELi2ELi16ELb1ELb0EEEJNS5_IJSG_SG_SF_EEENS5_IJNSM_ISG_SC_EENSM_INS5_IJSR_SB_EEENS5_IJSC_SN_EEEEEEEENS_10bfloat16_tESL_S2J_SL_NS28_6fusion15FusionCallbacksIS2C_NS2K_17LinearCombinationIS2J_fS2J_fLNS_15FloatRoundStyleE2EEES2D_S2I_JEEENS4_5SM1004TMEM4LOAD26SM100_TMEM_LOAD_32dp32b16xES1I_NS1K_INS1L_ILi1ELi4ELi3EEENS1N_ILi16EEENSM_INS5_IJS1P_SR_EEENS5_IJSR_SC_EEEEEEENS4_39AutoVectorizingCopyWithAssumedAlignmentILi128EEENS4_14SM90_TMA_STOREES2Z_S31_S31_EEEvvEEEEvNT_6ParamsE) ;  /* 0xffffff3802007950 */ /* 0x000fea0003c3ffff */
.L_x_228:
[----:B------:R-:W-:-:S00]  /*c800*/  BRA `(.L_x_228) ;  /* 0xfffffffc00fc7947 */ /* 0x000fc0000383ffff */
[----:B------:R-:W-:-:S00]  /*c810*/  NOP ;  /* 0x0000000000007918 */ /* 0x000fc00000000000 */
        /* <DEDUP_REMOVED lines=14> */
.L_x_229:


//--------------------- .nv.global.init           --------------------------
	.section	.nv.global.init,"aw",@progbits
.nv.global.init:
	.type		$str$29,@object
	.size		$str$29,($str$30 - $str$29)
$str$29:
        /*0000*/ 	.byte	0x28, 0x61, 0x64, 0x64, 0x72, 0x65, 0x73, 0x73, 0x20, 0x26, 0x20, 0x6d, 0x61, 0x73, 0x6b, 0x29
        /*0010*/ 	.byte	0x20, 0x3d, 0x3d, 0x20, 0x30, 0x00
	.type		$str$30,@object
	.size		$str$30,($str$26 - $str$30)
$str$30:
        /*0016*/ 	.byte	0x2f, 0x74, 0x6d, 0x70, 0x2f, 0x63, 0x75, 0x74, 0x6c, 0x61, 0x73, 0x73, 0x5f, 0x73, 0x77, 0x65
        /*0026*/ 	.byte	0x65, 0x70, 0x5f, 0x73, 0x72, 0x63, 0x2f, 0x69, 0x6e, 0x63, 0x6c, 0x75, 0x64, 0x65, 0x2f, 0x63
        /*0036*/ 	.byte	0x75, 0x74, 0x65, 0x2f, 0x70, 0x6f, 0x69, 0x6e, 0x74, 0x65, 0x72, 0x5f, 0x66, 0x6c, 0x61, 0x67
        /*0046*/ 	.byte	0x67, 0x65, 0x64, 0x2e, 0x68, 0x70, 0x70, 0x00
	.type		$str$26,@object
	.size		$str$26,($str$25 - $str$26)
$str$26:
        /*004e*/ 	.byte	0x2f, 0x74, 0x6d, 0x70, 0x2f, 0x63, 0x75, 0x74, 0x6c, 0x61, 0x73, 0x73, 0x5f, 0x73, 0x77, 0x65
        /*005e*/ 	.byte	0x65, 0x70, 0x5f, 0x73, 0x72, 0x63, 0x2f, 0x69, 0x6e, 0x63, 0x6c, 0x75, 0x64, 0x65, 0x2f, 0x63
        /*006e*/ 	.byte	0x75, 0x74, 0x65, 0x2f, 0x61, 0x74, 0x6f, 0x6d, 0x2f, 0x63, 0x6f, 0x70, 0x79, 0x5f, 0x74, 0x72
        /*007e*/ 	.byte	0x61, 0x69, 0x74, 0x73, 0x5f, 0x73, 0x6d, 0x31, 0x30, 0x30, 0x2e, 0x68, 0x70, 0x70, 0x00
	.type		$str$25,@object
	.size		$str$25,(__unnamed_1 - $str$25)
$str$25:
        /*008d*/ 	.byte	0x28, 0x28, 0x75, 0x69, 0x6e, 0x74, 0x33, 0x32, 0x5f, 0x74, 0x28, 0x74, 0x68, 0x72, 0x65, 0x61
        /*009d*/ 	.byte	0x64, 0x49, 0x64, 0x78, 0x2e, 0x78, 0x29, 0x20, 0x2f, 0x20, 0x33, 0x32, 0x29, 0x20, 0x25, 0x20
        /*00ad*/ 	.byte	0x34, 0x29, 0x20, 0x3d, 0x3d, 0x20, 0x28, 0x28, 0x28, 0x74, 0x6d, 0x65, 0x6d, 0x5f, 0x61, 0x64
        /*00bd*/ 	.byte	0x64, 0x72, 0x20, 0x3e, 0x3e, 0x20, 0x31, 0x36, 0x29, 0x20, 0x2f, 0x20, 0x33, 0x32, 0x29, 0x20
        /*00cd*/ 	.byte	0x25, 0x20, 0x34, 0x29, 0x00
	.type		__unnamed_1,@object
	.size		__unnamed_1,(__unnamed_2 - __unnamed_1)
__unnamed_1:
        /*00d2*/ 	.byte	0x61, 0x75, 0x74, 0x6f, 0x20, 0x63, 0x75, 0x74, 0x65, 0x3a, 0x3a, 0x61, 0x73, 0x5f, 0x70, 0x6f
        /* <DEDUP_REMOVED lines=24> */
        /*0262*/ 	.byte	0x43, 0x3c, 0x32, 0x30, 0x34, 0x38, 0x3e, 0x3e, 0x3e, 0x3e, 0x5d, 0x00
	.type		__unnamed_2,@object
	.size		__unnamed_2,(.L_2 - __unnamed_2)
__unnamed_2:
        /* <DEDUP_REMOVED lines=40> */
        /*04ee*/ 	.byte	0x3a, 0x3a, 0x43, 0x3c, 0x30, 0x3e, 0x3e, 0x3e, 0x3e, 0x5d, 0x00
.L_2:


//--------------------- .nv.shared._ZN7cutlass13device_kernelINS_4gemm6kernel13GemmUniversalIN4cute5tupleIJiiiiEEENS1_10collective13CollectiveMmaINS1_46MainloopSm100TmaUmmaWarpSpecializedBlockScaledILi15ELi2ELi2ENS5_IJNS4_1CILi2EEENSA_ILi1EEESC_EEEEENS5_IJNSA_ILi128EEENSA_ILi64EEESF_EEENS5_IJNS_12float_e2m1_tENS_13float_ue4m3_tEEEENS5_IJNS5_IJlSC_lEEENS4_6LayoutINS5_IJNS5_IJNS5_IJNSA_ILi32EEENSA_ILi4EEEEEEiEEENS5_IJNS5_IJNSA_ILi16EEESO_EEEiEEENS5_IJSC_iEEEEEENS5_IJST_NS5_IJNS5_IJNSA_ILi0EEESC_EEENSA_ILi512EEEEEENS5_IJSW_iEEEEEEEEEEESK_S13_NS4_8TiledMMAINS4_8MMA_AtomIJNS4_17SM100_MMA_MXF4_SSISI_SI_fSJ_Li128ELi64ELi16ELNS4_4UMMA5MajorE0ELS18_0ELNS17_7ScaleInE0ELS19_0EEEEEENSM_INS5_IJSC_SC_SC_EEENS5_IJSW_SW_SW_EEEEENS5_IJNS4_10UnderscoreES1F_S1F_EEEEENS5_IJNS4_13SM90_TMA_LOADES1I_EEENS5_IJNS4_14ComposedLayoutINS4_7SwizzleILi2ELi4ELi3EEENS4_18smem_ptr_flag_bitsILi4EEENSM_INS5_IJNSA_ILi8EEESF_EEENS5_IJSF_SC_EEEEEEENSM_INS5_IJNS5_IJNS5_IJSP_SC_EEESS_EEESC_NS5_IJSC_SB_EEEEEENS5_IJNS5_IJNS5_IJSS_SY_EEESX_EEESW_NS5_IJSO_SY_EEEEEEEEEEEvNS4_8identityENS5_IJNS4_23SM90_TMA_LOAD_MULTICASTES25_EEES23_vS24_EENS_8epilogue10collective18CollectiveEpilogueINS28_23Sm100TmaWarpSpecializedILi3ELi2ELi16ELb1ELb0EEEJNS5_IJSG_SG_SF_EEENS5_IJNSM_ISG_SC_EENSM_INS5_IJSR_SB_EEENS5_IJSC_SN_EEEEEEEENS_10bfloat16_tESL_S2J_SL_NS28_6fusion15FusionCallbacksIS2C_NS2K_17LinearCombinationIS2J_fS2J_fLNS_15FloatRoundStyleE2EEES2D_S2I_JEEENS4_5SM1004TMEM4LOAD26SM100_TMEM_LOAD_32dp32b16xES1I_NS1K_INS1L_ILi1ELi4ELi3EEENS1N_ILi16EEENSM_INS5_IJS1P_SR_EEENS5_IJSR_SC_EEEEEEENS4_39AutoVectorizingCopyWithAssumedAlignmentILi128EEENS4_14SM90_TMA_STOREES2Z_S31_S31_EEEvvEEEEvNT_6ParamsE --------------------------
	.section	.nv.shared._ZN7cutlass13device_kernelINS_4gemm6kernel13GemmUniversalIN4cute5tupleIJiiiiEEENS1_10collective13CollectiveMmaINS1_46MainloopSm100TmaUmmaWarpSpecializedBlockScaledILi15ELi2ELi2ENS5_IJNS4_1CILi2EEENSA_ILi1EEESC_EEEEENS5_IJNSA_ILi128EEENSA_ILi64EEESF_EEENS5_IJNS_12float_e2m1_tENS_13float_ue4m3_tEEEENS5_IJNS5_IJlSC_lEEENS4_6LayoutINS5_IJNS5_IJNS5_IJNSA_ILi32EEENSA_ILi4EEEEEEiEEENS5_IJNS5_IJNSA_ILi16EEESO_EEEiEEENS5_IJSC_iEEEEEENS5_IJST_NS5_IJNS5_IJNSA_ILi0EEESC_EEENSA_ILi512EEEEEENS5_IJSW_iEEEEEEEEEEESK_S13_NS4_8TiledMMAINS4_8MMA_AtomIJNS4_17SM100_MMA_MXF4_SSISI_SI_fSJ_Li128ELi64ELi16ELNS4_4UMMA5MajorE0ELS18_0ELNS17_7ScaleInE0ELS19_0EEEEEENSM_INS5_IJSC_SC_SC_EEENS5_IJSW_SW_SW_EEEEENS5_IJNS4_10UnderscoreES1F_S1F_EEEEENS5_IJNS4_13SM90_TMA_LOADES1I_EEENS5_IJNS4_14ComposedLayoutINS4_7SwizzleILi2ELi4ELi3EEENS4_18smem_ptr_flag_bitsILi4EEENSM_INS5_IJNSA_ILi8EEESF_EEENS5_IJSF_SC_EEEEEEENSM_INS5_IJNS5_IJNS5_IJSP_SC_EEESS_EEESC_NS5_IJSC_SB_EEEEEENS5_IJNS5_IJNS5_IJSS_SY_EEESX_EEESW_NS5_IJSO_SY_EEEEEEEEEEEvNS4_8identityENS5_IJNS4_23SM90_TMA_LOAD_MULTICASTES25_EEES23_vS24_EENS_8epilogue10collective18CollectiveEpilogueINS28_23Sm100TmaWarpSpecializedILi3ELi2ELi16ELb1ELb0EEEJNS5_IJSG_SG_SF_EEENS5_IJNSM_ISG_SC_EENSM_INS5_IJSR_SB_EEENS5_IJSC_SN_EEEEEEEENS_10bfloat16_tESL_S2J_SL_NS28_6fusion15FusionCallbacksIS2C_NS2K_17LinearCombinationIS2J_fS2J_fLNS_15FloatRoundStyleE2EEES2D_S2I_JEEENS4_5SM1004TMEM4LOAD26SM100_TMEM_LOAD_32dp32b16xES1I_NS1K_INS1L_ILi1ELi4ELi3EEENS1N_ILi16EEENSM_INS5_IJS1P_SR_EEENS5_IJSR_SC_EEEEEEENS4_39AutoVectorizingCopyWithAssumedAlignmentILi128EEENS4_14SM90_TMA_STOREES2Z_S31_S31_EEEvvEEEEvNT_6ParamsE,"aw",@nobits
	.sectionflags	@""
	.align	16
	.zero		1024


//--------------------- .nv.shared.reserved.0     --------------------------
	.section	.nv.shared.reserved.0,"aw",@nobits
	.weak		__nv_reservedSMEM_offset_0_alias
	.size		__nv_reservedSMEM_offset_0_alias, 0, 64
	.other		__nv_reservedSMEM_offset_0_alias,@"STO_CUDA_RESERVED_SHARED STV_DEFAULT"
__nv_reservedSMEM_offset_0_alias:
	.zero		0
.nv.shared.reserved.0:
	.zero		64
	.weak		__nv_reservedSMEM_tcgen05_partition
	.type		__nv_reservedSMEM_tcgen05_partition,@object
	.size		__nv_reservedSMEM_tcgen05_partition,(.L_0 - __nv_reservedSMEM_tcgen05_partition)
__nv_reservedSMEM_tcgen05_partition:
	.zero		32
.L_0:


//--------------------- .nv.global                --------------------------
	.section	.nv.global,"aw",@nobits
.nv.global:
	.type		_ZN40_INTERNAL_372352e1_4_k_cu_d9684118_363754cute1_E,@object
	.size		_ZN40_INTERNAL_372352e1_4_k_cu_d9684118_363754cute1_E,(_ZN40_INTERNAL_372352e1_4_k_cu_d9684118_363754cuda3std3__45__cpo6cbeginE - _ZN40_INTERNAL_372352e1_4_k_cu_d9684118_363754cute1_E)
_ZN40_INTERNAL_372352e1_4_k_cu_d9684118_363754cute1_E:
	.zero		1
	.type		_ZN40_INTERNAL_372352e1_4_k_cu_d9684118_363754cuda3std3__45__cpo6cbeginE,@object
	.size		_ZN40_INTERNAL_372352e1_4_k_cu_d9684118_363754cuda3std3__45__cpo6cbeginE,(_ZN40_INTERNAL_372352e1_4_k_cu_d9684118_363754cuda3std3__48in_placeE - _ZN40_INTERNAL_372352e1_4_k_cu_d9684118_363754cuda3std3__45__cpo6cbeginE)
_ZN40_INTERNAL_372352e1_4_k_cu_d9684118_363754cuda3std3__45__cpo6cbeginE:
	.zero		1
	.type		_ZN40_INTERNAL_372352e1_4_k_cu_d9684118_363754cuda3std3__48in_placeE,@object
	.size		_ZN40_INTERNAL_372352e1_4_k_cu_d9684118_363754cuda3std3__48in_placeE,(_ZN40_INTERNAL_372352e1_4_k_cu_d9684118_363754cuda3std6ranges3__45__cpo9iter_moveE - _ZN40_INTERNAL_372352e1_4_k_cu_d9684118_363754cuda3std3__48in_placeE)
_ZN40_INTERNAL_372352e1_4_k_cu_d9684118_363754cuda3std3__48in_placeE:
	.zero		1
	.type		_ZN40_INTERNAL_372352e1_4_k_cu_d9684118_363754cuda3std6ranges3__45__cpo9iter_moveE,@object
	.size		_ZN40_INTERNAL_372352e1_4_k_cu_d9684118_363754cuda3std6ranges3__45__cpo9iter_moveE,(_ZN40_INTERNAL_372352e1_4_k_cu_d9684118_363754cuda3std3__45__cpo5beginE - _ZN40_INTERNAL_372352e1_4_k_cu_d9684118_363754cuda3std6ranges3__45__cpo9iter_moveE)
_ZN40_INTERNAL_372352e1_4_k_cu_d9684118_363754cuda3std6ranges3__45__cpo9iter_moveE:
	.zero		1
	.type		_ZN40_INTERNAL_372352e1_4_k_cu_d9684118_363754cuda3std3__45__cpo5beginE,@object
	.size		_ZN40_INTERNAL_372352e1_4_k_cu_d9684118_363754cuda3std3__45__cpo5beginE,(_ZN40_INTERNAL_372352e1_4_k_cu_d9684118_363754cuda3std3__442_GLOBAL__N__372352e1_4_k_cu_d9684118_363756ignoreE - _ZN40_INTERNAL_372352e1_4_k_cu_d9684118_363754cuda3std3__45__cpo5beginE)
_ZN40_INTERNAL_372352e1_4_k_cu_d9684118_363754cuda3std3__45__cpo5beginE:
	.zero		1
	.type		_ZN40_INTERNAL_372352e1_4_k_cu_d9684118_363754cuda3std3__442_GLOBAL__N__372352e1_4_k_cu_d9684118_363756ignoreE,@object
	.size		_ZN40_INTERNAL_372352e1_4_k_cu_d9684118_363754cuda3std3__442_GLOBAL__N__372352e1_4_k_cu_d9684118_363756ignoreE,(_ZN40_INTERNAL_372352e1_4_k_cu_d9684118_363754cute7productE - _ZN40_INTERNAL_372352e1_4_k_cu_d9684118_363754cuda3std3__442_GLOBAL__N__372352e1_4_k_cu_d9684118_363756ignoreE)
_ZN40_INTERNAL_372352e1_4_k_cu_d9684118_363754cuda3std3__442_GLOBAL__N__372352e1_4_k_cu_d9684118_363756ignoreE:
	.zero		1
	.type		_ZN40_INTERNAL_372352e1_4_k_cu_d9684118_363754cute7productE,@object
	.size		_ZN40_INTERNAL_372352e1_4_k_cu_d9684118_363754cute7productE,(_ZN40_INTERNAL_372352e1_4_k_cu_d9684118_363754cuda3std3__45__cpo3endE - _ZN40_INTERNAL_372352e1_4_k_cu_d9684118_363754cute7productE)
_ZN40_INTERNAL_372352e1_4_k_cu_d9684118_363754cute7productE:
	.zero		1
	.type		_ZN40_INTERNAL_372352e1_4_k_cu_d9684118_363754cuda3std3__45__cpo3endE,@object
	.size		_ZN40_INTERNAL_372352e1_4_k_cu_d9684118_363754cuda3std3__45__cpo3endE,(_ZN40_INTERNAL_372352e1_4_k_cu_d9684118_363754cuda3std3__419piecewise_constructE - _ZN40_INTERNAL_372352e1_4_k_cu_d9684118_363754cuda3std3__45__cpo3endE)
_ZN40_INTERNAL_372352e1_4_k_cu_d9684118_363754cuda3std3__45__cpo3endE:
	.zero		1
	.type		_ZN40_INTERNAL_372352e1_4_k_cu_d9684118_363754cuda3std3__419piecewise_constructE,@object
	.size		_ZN40_INTERNAL_372352e1_4_k_cu_d9684118_363754cuda3std3__419piecewise_constructE,(_ZN40_INTERNAL_372352e1_4_k_cu_d9684118_363754cuda3std3__45__cpo4cendE - _ZN40_INTERNAL_372352e1_4_k_cu_d9684118_363754cuda3std3__419piecewise_constructE)
_ZN40_INTERNAL_372352e1_4_k_cu_d9684118_363754cuda3std3__419piecewise_constructE:
	.zero		1
	.type		_ZN40_INTERNAL_372352e1_4_k_cu_d9684118_363754cuda3std3__45__cpo4cendE,@object
	.size		_ZN40_INTERNAL_372352e1_4_k_cu_d9684118_363754cuda3std3__45__cpo4cendE,(_ZN40_INTERNAL_372352e1_4_k_cu_d9684118_363754cuda3std6ranges3__45__cpo4swapE - _ZN40_INTERNAL_372352e1_4_k_cu_d9684118_363754cuda3std3__45__cpo4cendE)
_ZN40_INTERNAL_372352e1_4_k_cu_d9684118_363754cuda3std3__45__cpo4cendE:
	.zero		1
	.type		_ZN40_INTERNAL_372352e1_4_k_cu_d9684118_363754cuda3std6ranges3__45__cpo4swapE,@object
	.size		_ZN40_INTERNAL_372352e1_4_k_cu_d9684118_363754cuda3std6ranges3__45__cpo4swapE,(.L_10 - _ZN40_INTERNAL_372352e1_4_k_cu_d9684118_363754cuda3std6ranges3__45__cpo4swapE)
_ZN40_INTERNAL_372352e1_4_k_cu_d9684118_363754cuda3std6ranges3__45__cpo4swapE:
	.zero		1
.L_10:


//--------------------- .nv.constant0._ZN7cutlass13device_kernelINS_4gemm6kernel13GemmUniversalIN4cute5tupleIJiiiiEEENS1_10collective13CollectiveMmaINS1_46MainloopSm100TmaUmmaWarpSpecializedBlockScaledILi15ELi2ELi2ENS5_IJNS4_1CILi2EEENSA_ILi1EEESC_EEEEENS5_IJNSA_ILi128EEENSA_ILi64EEESF_EEENS5_IJNS_12float_e2m1_tENS_13float_ue4m3_tEEEENS5_IJNS5_IJlSC_lEEENS4_6LayoutINS5_IJNS5_IJNS5_IJNSA_ILi32EEENSA_ILi4EEEEEEiEEENS5_IJNS5_IJNSA_ILi16EEESO_EEEiEEENS5_IJSC_iEEEEEENS5_IJST_NS5_IJNS5_IJNSA_ILi0EEESC_EEENSA_ILi512EEEEEENS5_IJSW_iEEEEEEEEEEESK_S13_NS4_8TiledMMAINS4_8MMA_AtomIJNS4_17SM100_MMA_MXF4_SSISI_SI_fSJ_Li128ELi64ELi16ELNS4_4UMMA5MajorE0ELS18_0ELNS17_7ScaleInE0ELS19_0EEEEEENSM_INS5_IJSC_SC_SC_EEENS5_IJSW_SW_SW_EEEEENS5_IJNS4_10UnderscoreES1F_S1F_EEEEENS5_IJNS4_13SM90_TMA_LOADES1I_EEENS5_IJNS4_14ComposedLayoutINS4_7SwizzleILi2ELi4ELi3EEENS4_18smem_ptr_flag_bitsILi4EEENSM_INS5_IJNSA_ILi8EEESF_EEENS5_IJSF_SC_EEEEEEENSM_INS5_IJNS5_IJNS5_IJSP_SC_EEESS_EEESC_NS5_IJSC_SB_EEEEEENS5_IJNS5_IJNS5_IJSS_SY_EEESX_EEESW_NS5_IJSO_SY_EEEEEEEEEEEvNS4_8identityENS5_IJNS4_23SM90_TMA_LOAD_MULTICASTES25_EEES23_vS24_EENS_8epilogue10collective18CollectiveEpilogueINS28_23Sm100TmaWarpSpecializedILi3ELi2ELi16ELb1ELb0EEEJNS5_IJSG_SG_SF_EEENS5_IJNSM_ISG_SC_EENSM_INS5_IJSR_SB_EEENS5_IJSC_SN_EEEEEEEENS_10bfloat16_tESL_S2J_SL_NS28_6fusion15FusionCallbacksIS2C_NS2K_17LinearCombinationIS2J_fS2J_fLNS_15FloatRoundStyleE2EEES2D_S2I_JEEENS4_5SM1004TMEM4LOAD26SM100_TMEM_LOAD_32dp32b16xES1I_NS1K_INS1L_ILi1ELi4ELi3EEENS1N_ILi16EEENSM_INS5_IJS1P_SR_EEENS5_IJSR_SC_EEEEEEENS4_39AutoVectorizingCopyWithAssumedAlignmentILi128EEENS4_14SM90_TMA_STOREES2Z_S31_S31_EEEvvEEEEvNT_6ParamsE --------------------------
	.section	.nv.constant0._ZN7cutlass13device_kernelINS_4gemm6kernel13GemmUniversalIN4cute5tupleIJiiiiEEENS1_10collective13CollectiveMmaINS1_46MainloopSm100TmaUmmaWarpSpecializedBlockScaledILi15ELi2ELi2ENS5_IJNS4_1CILi2EEENSA_ILi1EEESC_EEEEENS5_IJNSA_ILi128EEENSA_ILi64EEESF_EEENS5_IJNS_12float_e2m1_tENS_13float_ue4m3_tEEEENS5_IJNS5_IJlSC_lEEENS4_6LayoutINS5_IJNS5_IJNS5_IJNSA_ILi32EEENSA_ILi4EEEEEEiEEENS5_IJNS5_IJNSA_ILi16EEESO_EEEiEEENS5_IJSC_iEEEEEENS5_IJST_NS5_IJNS5_IJNSA_ILi0EEESC_EEENSA_ILi512EEEEEENS5_IJSW_iEEEEEEEEEEESK_S13_NS4_8TiledMMAINS4_8MMA_AtomIJNS4_17SM100_MMA_MXF4_SSISI_SI_fSJ_Li128ELi64ELi16ELNS4_4UMMA5MajorE0ELS18_0ELNS17_7ScaleInE0ELS19_0EEEEEENSM_INS5_IJSC_SC_SC_EEENS5_IJSW_SW_SW_EEEEENS5_IJNS4_10UnderscoreES1F_S1F_EEEEENS5_IJNS4_13SM90_TMA_LOADES1I_EEENS5_IJNS4_14ComposedLayoutINS4_7SwizzleILi2ELi4ELi3EEENS4_18smem_ptr_flag_bitsILi4EEENSM_INS5_IJNSA_ILi8EEESF_EEENS5_IJSF_SC_EEEEEEENSM_INS5_IJNS5_IJNS5_IJSP_SC_EEESS_EEESC_NS5_IJSC_SB_EEEEEENS5_IJNS5_IJNS5_IJSS_SY_EEESX_EEESW_NS5_IJSO_SY_EEEEEEEEEEEvNS4_8identityENS5_IJNS4_23SM90_TMA_LOAD_MULTICASTES25_EEES23_vS24_EENS_8epilogue10collective18CollectiveEpilogueINS28_23Sm100TmaWarpSpecializedILi3ELi2ELi16ELb1ELb0EEEJNS5_IJSG_SG_SF_EEENS5_IJNSM_ISG_SC_EENSM_INS5_IJSR_SB_EEENS5_IJSC_SN_EEEEEEEENS_10bfloat16_tESL_S2J_SL_NS28_6fusion15FusionCallbacksIS2C_NS2K_17LinearCombinationIS2J_fS2J_fLNS_15FloatRoundStyleE2EEES2D_S2I_JEEENS4_5SM1004TMEM4LOAD26SM100_TMEM_LOAD_32dp32b16xES1I_NS1K_INS1L_ILi1ELi4ELi3EEENS1N_ILi16EEENSM_INS5_IJS1P_SR_EEENS5_IJSR_SC_EEEEEEENS4_39AutoVectorizingCopyWithAssumedAlignmentILi128EEENS4_14SM90_TMA_STOREES2Z_S31_S31_EEEvvEEEEvNT_6ParamsE,"a",@progbits
	.sectionflags	@""
	.align	4
.nv.constant0._ZN7cutlass13device_kernelINS_4gemm6kernel13GemmUniversalIN4cute5tupleIJiiiiEEENS1_10collective13CollectiveMmaINS1_46MainloopSm100TmaUmmaWarpSpecializedBlockScaledILi15ELi2ELi2ENS5_IJNS4_1CILi2EEENSA_ILi1EEESC_EEEEENS5_IJNSA_ILi128EEENSA_ILi64EEESF_EEENS5_IJNS_12float_e2m1_tENS_13float_ue4m3_tEEEENS5_IJNS5_IJlSC_lEEENS4_6LayoutINS5_IJNS5_IJNS5_IJNSA_ILi32EEENSA_ILi4EEEEEEiEEENS5_IJNS5_IJNSA_ILi16EEESO_EEEiEEENS5_IJSC_iEEEEEENS5_IJST_NS5_IJNS5_IJNSA_ILi0EEESC_EEENSA_ILi512EEEEEENS5_IJSW_iEEEEEEEEEEESK_S13_NS4_8TiledMMAINS4_8MMA_AtomIJNS4_17SM100_MMA_MXF4_SSISI_SI_fSJ_Li128ELi64ELi16ELNS4_4UMMA5MajorE0ELS18_0ELNS17_7ScaleInE0ELS19_0EEEEEENSM_INS5_IJSC_SC_SC_EEENS5_IJSW_SW_SW_EEEEENS5_IJNS4_10UnderscoreES1F_S1F_EEEEENS5_IJNS4_13SM90_TMA_LOADES1I_EEENS5_IJNS4_14ComposedLayoutINS4_7SwizzleILi2ELi4ELi3EEENS4_18smem_ptr_flag_bitsILi4EEENSM_INS5_IJNSA_ILi8EEESF_EEENS5_IJSF_SC_EEEEEEENSM_INS5_IJNS5_IJNS5_IJSP_SC_EEESS_EEESC_NS5_IJSC_SB_EEEEEENS5_IJNS5_IJNS5_IJSS_SY_EEESX_EEESW_NS5_IJSO_SY_EEEEEEEEEEEvNS4_8identityENS5_IJNS4_23SM90_TMA_LOAD_MULTICASTES25_EEES23_vS24_EENS_8epilogue10collective18CollectiveEpilogueINS28_23Sm100TmaWarpSpecializedILi3ELi2ELi16ELb1ELb0EEEJNS5_IJSG_SG_SF_EEENS5_IJNSM_ISG_SC_EENSM_INS5_IJSR_SB_EEENS5_IJSC_SN_EEEEEEEENS_10bfloat16_tESL_S2J_SL_NS28_6fusion15FusionCallbacksIS2C_NS2K_17LinearCombinationIS2J_fS2J_fLNS_15FloatRoundStyleE2EEES2D_S2I_JEEENS4_5SM1004TMEM4LOAD26SM100_TMEM_LOAD_32dp32b16xES1I_NS1K_INS1L_ILi1ELi4ELi3EEENS1N_ILi16EEENSM_INS5_IJS1P_SR_EEENS5_IJSR_SC_EEEEEEENS4_39AutoVectorizingCopyWithAssumedAlignmentILi128EEENS4_14SM90_TMA_STOREES2Z_S31_S31_EEEvvEEEEvNT_6ParamsE:
	.zero		3968


//--------------------- SYMBOLS --------------------------

	.type		.nv.reservedSmem.offset0,@object
	.size		.nv.reservedSmem.offset0,0x4
	.type		.nv.reservedSmem.cap,@object
	.size		.nv.reservedSmem.cap,0x4
	.type		__assertfail,@function
